//
// Generated by NVIDIA NVVM Compiler
//
// Compiler Build ID: CL-36424714
// Cuda compilation tools, release 13.0, V13.0.88
// Based on NVVM 20.0.0
//

.version 9.0
.target sm_100
.address_size 64

	// .globl	_Z7ingenuoPddl
// _ZZN3cub18CUB_300001_SM_10006detail6reduce28DeviceReduceSingleTileKernelINS2_10policy_hubIdjN4cuda3std3__44plusIdEEE10Policy1000EN6thrust24THRUST_300001_SM_1000_NS6detail15normal_iteratorINSD_10device_ptrIdEEEEPdjS9_ddNS7_10__identityEEEvT0_T1_T2_T3_T4_T6_E12temp_storage has been demoted
// _ZZN3cub18CUB_300001_SM_10006detail6reduce18DeviceReduceKernelINS2_10policy_hubIdjN4cuda3std3__44plusIdEEE10Policy1000EN6thrust24THRUST_300001_SM_1000_NS6detail15normal_iteratorINSD_10device_ptrIdEEEEjS9_dNS7_10__identityEEEvT0_PT3_T1_NS0_13GridEvenShareISN_EET2_T4_E12temp_storage has been demoted
// _ZZN3cub18CUB_300001_SM_10006detail6reduce28DeviceReduceSingleTileKernelINS2_10policy_hubIdjN4cuda3std3__44plusIdEEE10Policy1000EPdSC_iS9_ddNS7_10__identityEEEvT0_T1_T2_T3_T4_T6_E12temp_storage has been demoted
// _ZZN3cub18CUB_300001_SM_10006detail6reduce28DeviceReduceSingleTileKernelINS2_10policy_hubIdyN4cuda3std3__44plusIdEEE10Policy1000EN6thrust24THRUST_300001_SM_1000_NS6detail15normal_iteratorINSD_10device_ptrIdEEEEPdyS9_ddNS7_10__identityEEEvT0_T1_T2_T3_T4_T6_E12temp_storage has been demoted
// _ZZN3cub18CUB_300001_SM_10006detail6reduce18DeviceReduceKernelINS2_10policy_hubIdyN4cuda3std3__44plusIdEEE10Policy1000EN6thrust24THRUST_300001_SM_1000_NS6detail15normal_iteratorINSD_10device_ptrIdEEEEyS9_dNS7_10__identityEEEvT0_PT3_T1_NS0_13GridEvenShareISN_EET2_T4_E12temp_storage has been demoted
// _ZZN3cub18CUB_300001_SM_10006detail6reduce28DeviceReduceSingleTileKernelINS2_10policy_hubIdyN4cuda3std3__44plusIdEEE10Policy1000EPdSC_iS9_ddNS7_10__identityEEEvT0_T1_T2_T3_T4_T6_E12temp_storage has been demoted
.global .align 1 .b8 _ZN34_INTERNAL_cda3e989_4_k_cu_edbcf2644cuda3std3__45__cpo5beginE[1];
.global .align 1 .b8 _ZN34_INTERNAL_cda3e989_4_k_cu_edbcf2644cuda3std3__45__cpo3endE[1];
.global .align 1 .b8 _ZN34_INTERNAL_cda3e989_4_k_cu_edbcf2644cuda3std3__45__cpo6cbeginE[1];
.global .align 1 .b8 _ZN34_INTERNAL_cda3e989_4_k_cu_edbcf2644cuda3std3__45__cpo4cendE[1];
.global .align 1 .b8 _ZN34_INTERNAL_cda3e989_4_k_cu_edbcf2644cuda3std3__45__cpo6rbeginE[1];
.global .align 1 .b8 _ZN34_INTERNAL_cda3e989_4_k_cu_edbcf2644cuda3std3__45__cpo4rendE[1];
.global .align 1 .b8 _ZN34_INTERNAL_cda3e989_4_k_cu_edbcf2644cuda3std3__45__cpo7crbeginE[1];
.global .align 1 .b8 _ZN34_INTERNAL_cda3e989_4_k_cu_edbcf2644cuda3std3__45__cpo5crendE[1];
.global .align 1 .b8 _ZN34_INTERNAL_cda3e989_4_k_cu_edbcf2644cuda3std3__436_GLOBAL__N__cda3e989_4_k_cu_edbcf2646ignoreE[1];
.global .align 1 .b8 _ZN34_INTERNAL_cda3e989_4_k_cu_edbcf2644cuda3std3__419piecewise_constructE[1];
.global .align 1 .b8 _ZN34_INTERNAL_cda3e989_4_k_cu_edbcf2644cuda3std3__48in_placeE[1];
.global .align 1 .b8 _ZN34_INTERNAL_cda3e989_4_k_cu_edbcf2644cuda3std3__420unreachable_sentinelE[1];
.global .align 1 .b8 _ZN34_INTERNAL_cda3e989_4_k_cu_edbcf2644cuda3std3__47nulloptE[1];
.global .align 1 .b8 _ZN34_INTERNAL_cda3e989_4_k_cu_edbcf2644cuda3std3__48unexpectE[1];
.global .align 1 .b8 _ZN34_INTERNAL_cda3e989_4_k_cu_edbcf2644cuda3std6ranges3__45__cpo4swapE[1];
.global .align 1 .b8 _ZN34_INTERNAL_cda3e989_4_k_cu_edbcf2644cuda3std6ranges3__45__cpo9iter_moveE[1];
.global .align 1 .b8 _ZN34_INTERNAL_cda3e989_4_k_cu_edbcf2644cuda3std6ranges3__45__cpo5beginE[1];
.global .align 1 .b8 _ZN34_INTERNAL_cda3e989_4_k_cu_edbcf2644cuda3std6ranges3__45__cpo3endE[1];
.global .align 1 .b8 _ZN34_INTERNAL_cda3e989_4_k_cu_edbcf2644cuda3std6ranges3__45__cpo6cbeginE[1];
.global .align 1 .b8 _ZN34_INTERNAL_cda3e989_4_k_cu_edbcf2644cuda3std6ranges3__45__cpo4cendE[1];
.global .align 1 .b8 _ZN34_INTERNAL_cda3e989_4_k_cu_edbcf2644cuda3std6ranges3__45__cpo7advanceE[1];
.global .align 1 .b8 _ZN34_INTERNAL_cda3e989_4_k_cu_edbcf2644cuda3std6ranges3__45__cpo9iter_swapE[1];
.global .align 1 .b8 _ZN34_INTERNAL_cda3e989_4_k_cu_edbcf2644cuda3std6ranges3__45__cpo4nextE[1];
.global .align 1 .b8 _ZN34_INTERNAL_cda3e989_4_k_cu_edbcf2644cuda3std6ranges3__45__cpo4prevE[1];
.global .align 1 .b8 _ZN34_INTERNAL_cda3e989_4_k_cu_edbcf2644cuda3std6ranges3__45__cpo4dataE[1];
.global .align 1 .b8 _ZN34_INTERNAL_cda3e989_4_k_cu_edbcf2644cuda3std6ranges3__45__cpo5cdataE[1];
.global .align 1 .b8 _ZN34_INTERNAL_cda3e989_4_k_cu_edbcf2644cuda3std6ranges3__45__cpo4sizeE[1];
.global .align 1 .b8 _ZN34_INTERNAL_cda3e989_4_k_cu_edbcf2644cuda3std6ranges3__45__cpo5ssizeE[1];
.global .align 1 .b8 _ZN34_INTERNAL_cda3e989_4_k_cu_edbcf2644cuda3std6ranges3__45__cpo8distanceE[1];
.global .align 1 .b8 _ZN34_INTERNAL_cda3e989_4_k_cu_edbcf2646thrust24THRUST_300001_SM_1000_NS8cuda_cub3parE[1];
.global .align 1 .b8 _ZN34_INTERNAL_cda3e989_4_k_cu_edbcf2646thrust24THRUST_300001_SM_1000_NS8cuda_cub10par_nosyncE[1];
.global .align 1 .b8 _ZN34_INTERNAL_cda3e989_4_k_cu_edbcf2646thrust24THRUST_300001_SM_1000_NS6system6detail10sequential3seqE[1];
.global .align 1 .b8 _ZN34_INTERNAL_cda3e989_4_k_cu_edbcf2646thrust24THRUST_300001_SM_1000_NS12placeholders2_1E[1];
.global .align 1 .b8 _ZN34_INTERNAL_cda3e989_4_k_cu_edbcf2646thrust24THRUST_300001_SM_1000_NS12placeholders2_2E[1];
.global .align 1 .b8 _ZN34_INTERNAL_cda3e989_4_k_cu_edbcf2646thrust24THRUST_300001_SM_1000_NS12placeholders2_3E[1];
.global .align 1 .b8 _ZN34_INTERNAL_cda3e989_4_k_cu_edbcf2646thrust24THRUST_300001_SM_1000_NS12placeholders2_4E[1];
.global .align 1 .b8 _ZN34_INTERNAL_cda3e989_4_k_cu_edbcf2646thrust24THRUST_300001_SM_1000_NS12placeholders2_5E[1];
.global .align 1 .b8 _ZN34_INTERNAL_cda3e989_4_k_cu_edbcf2646thrust24THRUST_300001_SM_1000_NS12placeholders2_6E[1];
.global .align 1 .b8 _ZN34_INTERNAL_cda3e989_4_k_cu_edbcf2646thrust24THRUST_300001_SM_1000_NS12placeholders2_7E[1];
.global .align 1 .b8 _ZN34_INTERNAL_cda3e989_4_k_cu_edbcf2646thrust24THRUST_300001_SM_1000_NS12placeholders2_8E[1];
.global .align 1 .b8 _ZN34_INTERNAL_cda3e989_4_k_cu_edbcf2646thrust24THRUST_300001_SM_1000_NS12placeholders2_9E[1];
.global .align 1 .b8 _ZN34_INTERNAL_cda3e989_4_k_cu_edbcf2646thrust24THRUST_300001_SM_1000_NS12placeholders3_10E[1];
.global .align 1 .b8 _ZN34_INTERNAL_cda3e989_4_k_cu_edbcf2646thrust24THRUST_300001_SM_1000_NS3seqE[1];

.visible .entry _Z7ingenuoPddl(
	.param .u64 .ptr .align 1 _Z7ingenuoPddl_param_0,
	.param .f64 _Z7ingenuoPddl_param_1,
	.param .u64 _Z7ingenuoPddl_param_2
)
{
	.reg .pred 	%p<2>;
	.reg .b32 	%r<6>;
	.reg .b64 	%rd<7>;
	.reg .b64 	%fd<8>;

	ld.param.u64 	%rd2, [_Z7ingenuoPddl_param_0];
	ld.param.f64 	%fd1, [_Z7ingenuoPddl_param_1];
	ld.param.u64 	%rd3, [_Z7ingenuoPddl_param_2];
	mov.u32 	%r1, %ctaid.x;
	mov.u32 	%r2, %ntid.x;
	mov.u32 	%r3, %tid.x;
	mad.lo.s32 	%r4, %r1, %r2, %r3;
	cvt.u64.u32 	%rd1, %r4;
	setp.le.s64 	%p1, %rd3, %rd1;
	@%p1 bra 	$L__BB0_2;
	cvt.u32.u64 	%r5, %rd1;
	cvta.to.global.u64 	%rd4, %rd2;
	cvt.rn.f64.u32 	%fd2, %r5;
	add.f64 	%fd3, %fd2, 0d3FE0000000000000;
	mul.f64 	%fd4, %fd1, %fd3;
	fma.rn.f64 	%fd5, %fd4, %fd4, 0d3FF0000000000000;
	mov.f64 	%fd6, 0d4010000000000000;
	div.rn.f64 	%fd7, %fd6, %fd5;
	shl.b64 	%rd5, %rd1, 3;
	add.s64 	%rd6, %rd4, %rd5;
	st.global.f64 	[%rd6], %fd7;
$L__BB0_2:
	ret;

}
	// .globl	_Z7espertoPddll
.visible .entry _Z7espertoPddll(
	.param .u64 .ptr .align 1 _Z7espertoPddll_param_0,
	.param .f64 _Z7espertoPddll_param_1,
	.param .u64 _Z7espertoPddll_param_2,
	.param .u64 _Z7espertoPddll_param_3
)
{
	.reg .pred 	%p<3>;
	.reg .b32 	%r<10>;
	.reg .b64 	%rd<13>;
	.reg .b64 	%fd<15>;

	ld.param.u64 	%rd4, [_Z7espertoPddll_param_0];
	ld.param.f64 	%fd4, [_Z7espertoPddll_param_1];
	ld.param.u64 	%rd5, [_Z7espertoPddll_param_2];
	ld.param.u64 	%rd6, [_Z7espertoPddll_param_3];
	mov.u32 	%r4, %ctaid.x;
	mov.u32 	%r5, %ntid.x;
	mov.u32 	%r6, %tid.x;
	mad.lo.s32 	%r7, %r4, %r5, %r6;
	cvt.u64.u32 	%rd1, %r7;
	mad.lo.s64 	%rd2, %rd6, %rd1, %rd6;
	cvt.u32.u64 	%r8, %rd6;
	mul.lo.s32 	%r9, %r7, %r8;
	cvt.s64.s32 	%rd7, %r9;
	min.s64 	%rd8, %rd2, %rd5;
	setp.le.s64 	%p1, %rd8, %rd7;
	mov.f64 	%fd14, 0d0000000000000000;
	@%p1 bra 	$L__BB1_3;
	mov.f64 	%fd14, 0d0000000000000000;
$L__BB1_2:
	cvt.rn.f64.s32 	%fd7, %r9;
	add.f64 	%fd8, %fd7, 0d3FE0000000000000;
	mul.f64 	%fd9, %fd4, %fd8;
	fma.rn.f64 	%fd10, %fd9, %fd9, 0d3FF0000000000000;
	mov.f64 	%fd11, 0d4010000000000000;
	div.rn.f64 	%fd12, %fd11, %fd10;
	add.f64 	%fd14, %fd14, %fd12;
	add.s32 	%r9, %r9, 1;
	cvt.s64.s32 	%rd9, %r9;
	setp.gt.s64 	%p2, %rd8, %rd9;
	@%p2 bra 	$L__BB1_2;
$L__BB1_3:
	cvta.to.global.u64 	%rd10, %rd4;
	shl.b64 	%rd11, %rd1, 3;
	add.s64 	%rd12, %rd10, %rd11;
	st.global.f64 	[%rd12], %fd14;
	ret;

}
	// .globl	_ZN3cub18CUB_300001_SM_10006detail11EmptyKernelIvEEvv
.visible .entry _ZN3cub18CUB_300001_SM_10006detail11EmptyKernelIvEEvv()
{


	ret;

}
	// .globl	_ZN3cub18CUB_300001_SM_10006detail8for_each13static_kernelINS2_12policy_hub_t12policy_500_tEmN6thrust24THRUST_300001_SM_1000_NS8cuda_cub20__uninitialized_fill7functorINS7_10device_ptrIdEEdEEEEvT0_T1_
.visible .entry _ZN3cub18CUB_300001_SM_10006detail8for_each13static_kernelINS2_12policy_hub_t12policy_500_tEmN6thrust24THRUST_300001_SM_1000_NS8cuda_cub20__uninitialized_fill7functorINS7_10device_ptrIdEEdEEEEvT0_T1_(
	.param .u64 _ZN3cub18CUB_300001_SM_10006detail8for_each13static_kernelINS2_12policy_hub_t12policy_500_tEmN6thrust24THRUST_300001_SM_1000_NS8cuda_cub20__uninitialized_fill7functorINS7_10device_ptrIdEEdEEEEvT0_T1__param_0,
	.param .align 8 .b8 _ZN3cub18CUB_300001_SM_10006detail8for_each13static_kernelINS2_12policy_hub_t12policy_500_tEmN6thrust24THRUST_300001_SM_1000_NS8cuda_cub20__uninitialized_fill7functorINS7_10device_ptrIdEEdEEEEvT0_T1__param_1[16]
)
.maxntid 256
{
	.reg .pred 	%p<4>;
	.reg .b32 	%r<5>;
	.reg .b64 	%rd<16>;
	.reg .b64 	%fd<3>;

	ld.param.f64 	%fd2, [_ZN3cub18CUB_300001_SM_10006detail8for_each13static_kernelINS2_12policy_hub_t12policy_500_tEmN6thrust24THRUST_300001_SM_1000_NS8cuda_cub20__uninitialized_fill7functorINS7_10device_ptrIdEEdEEEEvT0_T1__param_1+8];
	ld.param.u64 	%rd4, [_ZN3cub18CUB_300001_SM_10006detail8for_each13static_kernelINS2_12policy_hub_t12policy_500_tEmN6thrust24THRUST_300001_SM_1000_NS8cuda_cub20__uninitialized_fill7functorINS7_10device_ptrIdEEdEEEEvT0_T1__param_1];
	ld.param.u64 	%rd5, [_ZN3cub18CUB_300001_SM_10006detail8for_each13static_kernelINS2_12policy_hub_t12policy_500_tEmN6thrust24THRUST_300001_SM_1000_NS8cuda_cub20__uninitialized_fill7functorINS7_10device_ptrIdEEdEEEEvT0_T1__param_0];
	mov.u32 	%r2, %ctaid.x;
	mul.wide.u32 	%rd1, %r2, 512;
	sub.s64 	%rd2, %rd5, %rd1;
	setp.lt.u64 	%p1, %rd2, 512;
	@%p1 bra 	$L__BB3_2;
	mov.u32 	%r4, %tid.x;
	cvta.to.global.u64 	%rd11, %rd4;
	cvt.u64.u32 	%rd12, %r4;
	add.s64 	%rd13, %rd1, %rd12;
	shl.b64 	%rd14, %rd13, 3;
	add.s64 	%rd15, %rd11, %rd14;
	st.global.f64 	[%rd15], %fd2;
	st.global.f64 	[%rd15+2048], %fd2;
	bra.uni 	$L__BB3_6;
$L__BB3_2:
	cvta.to.global.u64 	%rd6, %rd4;
	mov.u32 	%r1, %tid.x;
	cvt.u64.u32 	%rd7, %r1;
	setp.le.u64 	%p2, %rd2, %rd7;
	add.s64 	%rd8, %rd1, %rd7;
	shl.b64 	%rd9, %rd8, 3;
	add.s64 	%rd3, %rd6, %rd9;
	@%p2 bra 	$L__BB3_4;
	st.global.f64 	[%rd3], %fd2;
$L__BB3_4:
	add.s32 	%r3, %r1, 256;
	cvt.u64.u32 	%rd10, %r3;
	setp.le.u64 	%p3, %rd2, %rd10;
	@%p3 bra 	$L__BB3_6;
	st.global.f64 	[%rd3+2048], %fd2;
$L__BB3_6:
	ret;

}
	// .globl	_ZN3cub18CUB_300001_SM_10006detail6reduce28DeviceReduceSingleTileKernelINS2_10policy_hubIdjN4cuda3std3__44plusIdEEE10Policy1000EN6thrust24THRUST_300001_SM_1000_NS6detail15normal_iteratorINSD_10device_ptrIdEEEEPdjS9_ddNS7_10__identityEEEvT0_T1_T2_T3_T4_T6_
.visible .entry _ZN3cub18CUB_300001_SM_10006detail6reduce28DeviceReduceSingleTileKernelINS2_10policy_hubIdjN4cuda3std3__44plusIdEEE10Policy1000EN6thrust24THRUST_300001_SM_1000_NS6detail15normal_iteratorINSD_10device_ptrIdEEEEPdjS9_ddNS7_10__identityEEEvT0_T1_T2_T3_T4_T6_(
	.param .align 8 .b8 _ZN3cub18CUB_300001_SM_10006detail6reduce28DeviceReduceSingleTileKernelINS2_10policy_hubIdjN4cuda3std3__44plusIdEEE10Policy1000EN6thrust24THRUST_300001_SM_1000_NS6detail15normal_iteratorINSD_10device_ptrIdEEEEPdjS9_ddNS7_10__identityEEEvT0_T1_T2_T3_T4_T6__param_0[8],
	.param .u64 .ptr .align 1 _ZN3cub18CUB_300001_SM_10006detail6reduce28DeviceReduceSingleTileKernelINS2_10policy_hubIdjN4cuda3std3__44plusIdEEE10Policy1000EN6thrust24THRUST_300001_SM_1000_NS6detail15normal_iteratorINSD_10device_ptrIdEEEEPdjS9_ddNS7_10__identityEEEvT0_T1_T2_T3_T4_T6__param_1,
	.param .u32 _ZN3cub18CUB_300001_SM_10006detail6reduce28DeviceReduceSingleTileKernelINS2_10policy_hubIdjN4cuda3std3__44plusIdEEE10Policy1000EN6thrust24THRUST_300001_SM_1000_NS6detail15normal_iteratorINSD_10device_ptrIdEEEEPdjS9_ddNS7_10__identityEEEvT0_T1_T2_T3_T4_T6__param_2,
	.param .align 1 .b8 _ZN3cub18CUB_300001_SM_10006detail6reduce28DeviceReduceSingleTileKernelINS2_10policy_hubIdjN4cuda3std3__44plusIdEEE10Policy1000EN6thrust24THRUST_300001_SM_1000_NS6detail15normal_iteratorINSD_10device_ptrIdEEEEPdjS9_ddNS7_10__identityEEEvT0_T1_T2_T3_T4_T6__param_3[1],
	.param .f64 _ZN3cub18CUB_300001_SM_10006detail6reduce28DeviceReduceSingleTileKernelINS2_10policy_hubIdjN4cuda3std3__44plusIdEEE10Policy1000EN6thrust24THRUST_300001_SM_1000_NS6detail15normal_iteratorINSD_10device_ptrIdEEEEPdjS9_ddNS7_10__identityEEEvT0_T1_T2_T3_T4_T6__param_4,
	.param .align 1 .b8 _ZN3cub18CUB_300001_SM_10006detail6reduce28DeviceReduceSingleTileKernelINS2_10policy_hubIdjN4cuda3std3__44plusIdEEE10Policy1000EN6thrust24THRUST_300001_SM_1000_NS6detail15normal_iteratorINSD_10device_ptrIdEEEEPdjS9_ddNS7_10__identityEEEvT0_T1_T2_T3_T4_T6__param_5[1]
)
.maxntid 640
.minnctapersm 1
{
	.reg .pred 	%p<71>;
	.reg .b32 	%r<288>;
	.reg .b64 	%rd<114>;
	.reg .b64 	%fd<380>;
	// demoted variable
	.shared .align 8 .b8 _ZZN3cub18CUB_300001_SM_10006detail6reduce28DeviceReduceSingleTileKernelINS2_10policy_hubIdjN4cuda3std3__44plusIdEEE10Policy1000EN6thrust24THRUST_300001_SM_1000_NS6detail15normal_iteratorINSD_10device_ptrIdEEEEPdjS9_ddNS7_10__identityEEEvT0_T1_T2_T3_T4_T6_E12temp_storage[192];
	ld.param.u64 	%rd9, [_ZN3cub18CUB_300001_SM_10006detail6reduce28DeviceReduceSingleTileKernelINS2_10policy_hubIdjN4cuda3std3__44plusIdEEE10Policy1000EN6thrust24THRUST_300001_SM_1000_NS6detail15normal_iteratorINSD_10device_ptrIdEEEEPdjS9_ddNS7_10__identityEEEvT0_T1_T2_T3_T4_T6__param_0];
	ld.param.u64 	%rd10, [_ZN3cub18CUB_300001_SM_10006detail6reduce28DeviceReduceSingleTileKernelINS2_10policy_hubIdjN4cuda3std3__44plusIdEEE10Policy1000EN6thrust24THRUST_300001_SM_1000_NS6detail15normal_iteratorINSD_10device_ptrIdEEEEPdjS9_ddNS7_10__identityEEEvT0_T1_T2_T3_T4_T6__param_1];
	ld.param.u32 	%r51, [_ZN3cub18CUB_300001_SM_10006detail6reduce28DeviceReduceSingleTileKernelINS2_10policy_hubIdjN4cuda3std3__44plusIdEEE10Policy1000EN6thrust24THRUST_300001_SM_1000_NS6detail15normal_iteratorINSD_10device_ptrIdEEEEPdjS9_ddNS7_10__identityEEEvT0_T1_T2_T3_T4_T6__param_2];
	ld.param.f64 	%fd42, [_ZN3cub18CUB_300001_SM_10006detail6reduce28DeviceReduceSingleTileKernelINS2_10policy_hubIdjN4cuda3std3__44plusIdEEE10Policy1000EN6thrust24THRUST_300001_SM_1000_NS6detail15normal_iteratorINSD_10device_ptrIdEEEEPdjS9_ddNS7_10__identityEEEvT0_T1_T2_T3_T4_T6__param_4];
	cvta.to.global.u64 	%rd1, %rd10;
	setp.ne.s32 	%p1, %r51, 0;
	@%p1 bra 	$L__BB4_3;
	mov.u32 	%r270, %tid.x;
	setp.ne.s32 	%p70, %r270, 0;
	@%p70 bra 	$L__BB4_52;
	st.global.f64 	[%rd1], %fd42;
	bra.uni 	$L__BB4_52;
$L__BB4_3:
	cvta.to.global.u64 	%rd2, %rd9;
	setp.gt.u32 	%p2, %r51, 5119;
	@%p2 bra 	$L__BB4_28;
	mov.u32 	%r1, %tid.x;
	setp.ge.u32 	%p24, %r1, %r51;
	mov.f64 	%fd367, 0d0000000000000000;
	mov.u32 	%r274, %r1;
	@%p24 bra 	$L__BB4_6;
	mul.wide.u32 	%rd83, %r1, 8;
	add.s64 	%rd84, %rd2, %rd83;
	ld.global.f64 	%fd367, [%rd84];
	add.s32 	%r274, %r1, 640;
$L__BB4_6:
	setp.ge.u32 	%p25, %r274, %r51;
	@%p25 bra 	$L__BB4_19;
	not.b32 	%r146, %r274;
	add.s32 	%r147, %r51, %r146;
	mul.hi.u32 	%r148, %r147, -858993459;
	shr.u32 	%r149, %r148, 9;
	add.s32 	%r4, %r149, 1;
	and.b32  	%r5, %r4, 15;
	setp.lt.u32 	%p26, %r147, 9600;
	@%p26 bra 	$L__BB4_10;
	and.b32  	%r150, %r4, 16777200;
	neg.s32 	%r272, %r150;
	mul.wide.u32 	%rd85, %r274, 8;
	add.s64 	%rd86, %rd85, %rd2;
	add.s64 	%rd112, %rd86, 40960;
$L__BB4_9:
	.pragma "nounroll";
	ld.global.f64 	%fd181, [%rd112+-40960];
	add.f64 	%fd182, %fd367, %fd181;
	ld.global.f64 	%fd183, [%rd112+-35840];
	add.f64 	%fd184, %fd182, %fd183;
	ld.global.f64 	%fd185, [%rd112+-30720];
	add.f64 	%fd186, %fd184, %fd185;
	ld.global.f64 	%fd187, [%rd112+-25600];
	add.f64 	%fd188, %fd186, %fd187;
	ld.global.f64 	%fd189, [%rd112+-20480];
	add.f64 	%fd190, %fd188, %fd189;
	ld.global.f64 	%fd191, [%rd112+-15360];
	add.f64 	%fd192, %fd190, %fd191;
	ld.global.f64 	%fd193, [%rd112+-10240];
	add.f64 	%fd194, %fd192, %fd193;
	ld.global.f64 	%fd195, [%rd112+-5120];
	add.f64 	%fd196, %fd194, %fd195;
	ld.global.f64 	%fd197, [%rd112];
	add.f64 	%fd198, %fd196, %fd197;
	ld.global.f64 	%fd199, [%rd112+5120];
	add.f64 	%fd200, %fd198, %fd199;
	ld.global.f64 	%fd201, [%rd112+10240];
	add.f64 	%fd202, %fd200, %fd201;
	ld.global.f64 	%fd203, [%rd112+15360];
	add.f64 	%fd204, %fd202, %fd203;
	ld.global.f64 	%fd205, [%rd112+20480];
	add.f64 	%fd206, %fd204, %fd205;
	ld.global.f64 	%fd207, [%rd112+25600];
	add.f64 	%fd208, %fd206, %fd207;
	ld.global.f64 	%fd209, [%rd112+30720];
	add.f64 	%fd210, %fd208, %fd209;
	ld.global.f64 	%fd211, [%rd112+35840];
	add.f64 	%fd367, %fd210, %fd211;
	add.s32 	%r274, %r274, 10240;
	add.s32 	%r272, %r272, 16;
	add.s64 	%rd112, %rd112, 81920;
	setp.ne.s32 	%p27, %r272, 0;
	@%p27 bra 	$L__BB4_9;
$L__BB4_10:
	setp.eq.s32 	%p28, %r5, 0;
	@%p28 bra 	$L__BB4_19;
	and.b32  	%r12, %r4, 7;
	setp.lt.u32 	%p29, %r5, 8;
	@%p29 bra 	$L__BB4_13;
	mul.wide.u32 	%rd87, %r274, 8;
	add.s64 	%rd88, %rd2, %rd87;
	ld.global.f64 	%fd213, [%rd88];
	add.f64 	%fd214, %fd367, %fd213;
	ld.global.f64 	%fd215, [%rd88+5120];
	add.f64 	%fd216, %fd214, %fd215;
	ld.global.f64 	%fd217, [%rd88+10240];
	add.f64 	%fd218, %fd216, %fd217;
	ld.global.f64 	%fd219, [%rd88+15360];
	add.f64 	%fd220, %fd218, %fd219;
	ld.global.f64 	%fd221, [%rd88+20480];
	add.f64 	%fd222, %fd220, %fd221;
	ld.global.f64 	%fd223, [%rd88+25600];
	add.f64 	%fd224, %fd222, %fd223;
	ld.global.f64 	%fd225, [%rd88+30720];
	add.f64 	%fd226, %fd224, %fd225;
	ld.global.f64 	%fd227, [%rd88+35840];
	add.f64 	%fd367, %fd226, %fd227;
	add.s32 	%r274, %r274, 5120;
$L__BB4_13:
	setp.eq.s32 	%p30, %r12, 0;
	@%p30 bra 	$L__BB4_19;
	and.b32  	%r15, %r4, 3;
	setp.lt.u32 	%p31, %r12, 4;
	@%p31 bra 	$L__BB4_16;
	mul.wide.u32 	%rd89, %r274, 8;
	add.s64 	%rd90, %rd2, %rd89;
	ld.global.f64 	%fd229, [%rd90];
	add.f64 	%fd230, %fd367, %fd229;
	ld.global.f64 	%fd231, [%rd90+5120];
	add.f64 	%fd232, %fd230, %fd231;
	ld.global.f64 	%fd233, [%rd90+10240];
	add.f64 	%fd234, %fd232, %fd233;
	ld.global.f64 	%fd235, [%rd90+15360];
	add.f64 	%fd367, %fd234, %fd235;
	add.s32 	%r274, %r274, 2560;
$L__BB4_16:
	setp.eq.s32 	%p32, %r15, 0;
	@%p32 bra 	$L__BB4_19;
	mul.wide.u32 	%rd91, %r274, 8;
	add.s64 	%rd113, %rd2, %rd91;
	neg.s32 	%r277, %r15;
$L__BB4_18:
	.pragma "nounroll";
	ld.global.f64 	%fd236, [%rd113];
	add.f64 	%fd367, %fd367, %fd236;
	add.s64 	%rd113, %rd113, 5120;
	add.s32 	%r277, %r277, 1;
	setp.ne.s32 	%p33, %r277, 0;
	@%p33 bra 	$L__BB4_18;
$L__BB4_19:
	setp.lt.u32 	%p34, %r51, 640;
	@%p34 bra 	$L__BB4_24;
	// begin inline asm
	mov.u32 %r214, %laneid;
	// end inline asm
	mov.b64 	%rd102, %fd367;
	mov.b64 	{%r216, %r221}, %rd102;
	mov.b32 	%r222, 1;
	mov.b32 	%r263, 31;
	mov.b32 	%r264, -1;
	// begin inline asm
	shfl.sync.down.b32 %r215, %r216, %r222, %r263, %r264;
	// end inline asm
	// begin inline asm
	shfl.sync.down.b32 %r220, %r221, %r222, %r263, %r264;
	// end inline asm
	mov.b64 	%rd103, {%r215, %r220};
	mov.b64 	%fd307, %rd103;
	setp.gt.s32 	%p62, %r214, 30;
	add.f64 	%fd308, %fd367, %fd307;
	selp.f64 	%fd309, %fd367, %fd308, %p62;
	mov.b64 	%rd104, %fd309;
	mov.b64 	{%r226, %r231}, %rd104;
	mov.b32 	%r232, 2;
	// begin inline asm
	shfl.sync.down.b32 %r225, %r226, %r232, %r263, %r264;
	// end inline asm
	// begin inline asm
	shfl.sync.down.b32 %r230, %r231, %r232, %r263, %r264;
	// end inline asm
	mov.b64 	%rd105, {%r225, %r230};
	mov.b64 	%fd310, %rd105;
	setp.gt.s32 	%p63, %r214, 29;
	add.f64 	%fd311, %fd309, %fd310;
	selp.f64 	%fd312, %fd309, %fd311, %p63;
	mov.b64 	%rd106, %fd312;
	mov.b64 	{%r236, %r241}, %rd106;
	mov.b32 	%r242, 4;
	// begin inline asm
	shfl.sync.down.b32 %r235, %r236, %r242, %r263, %r264;
	// end inline asm
	// begin inline asm
	shfl.sync.down.b32 %r240, %r241, %r242, %r263, %r264;
	// end inline asm
	mov.b64 	%rd107, {%r235, %r240};
	mov.b64 	%fd313, %rd107;
	setp.gt.s32 	%p64, %r214, 27;
	add.f64 	%fd314, %fd312, %fd313;
	selp.f64 	%fd315, %fd312, %fd314, %p64;
	mov.b64 	%rd108, %fd315;
	mov.b64 	{%r246, %r251}, %rd108;
	mov.b32 	%r252, 8;
	// begin inline asm
	shfl.sync.down.b32 %r245, %r246, %r252, %r263, %r264;
	// end inline asm
	// begin inline asm
	shfl.sync.down.b32 %r250, %r251, %r252, %r263, %r264;
	// end inline asm
	mov.b64 	%rd109, {%r245, %r250};
	mov.b64 	%fd316, %rd109;
	setp.gt.s32 	%p65, %r214, 23;
	add.f64 	%fd317, %fd315, %fd316;
	selp.f64 	%fd318, %fd315, %fd317, %p65;
	mov.b64 	%rd110, %fd318;
	mov.b64 	{%r256, %r261}, %rd110;
	mov.b32 	%r262, 16;
	// begin inline asm
	shfl.sync.down.b32 %r255, %r256, %r262, %r263, %r264;
	// end inline asm
	// begin inline asm
	shfl.sync.down.b32 %r260, %r261, %r262, %r263, %r264;
	// end inline asm
	mov.b64 	%rd111, {%r255, %r260};
	mov.b64 	%fd319, %rd111;
	setp.gt.s32 	%p66, %r214, 15;
	add.f64 	%fd16, %fd318, %fd319;
	selp.f64 	%fd379, %fd318, %fd16, %p66;
	setp.ne.s32 	%p67, %r214, 0;
	@%p67 bra 	$L__BB4_22;
	shr.u32 	%r265, %r1, 2;
	and.b32  	%r266, %r265, 248;
	mov.u32 	%r267, _ZZN3cub18CUB_300001_SM_10006detail6reduce28DeviceReduceSingleTileKernelINS2_10policy_hubIdjN4cuda3std3__44plusIdEEE10Policy1000EN6thrust24THRUST_300001_SM_1000_NS6detail15normal_iteratorINSD_10device_ptrIdEEEEPdjS9_ddNS7_10__identityEEEvT0_T1_T2_T3_T4_T6_E12temp_storage;
	add.s32 	%r268, %r267, %r266;
	st.shared.f64 	[%r268+24], %fd16;
$L__BB4_22:
	bar.sync 	0;
	setp.ne.s32 	%p68, %r1, 0;
	@%p68 bra 	$L__BB4_50;
	ld.shared.f64 	%fd320, [_ZZN3cub18CUB_300001_SM_10006detail6reduce28DeviceReduceSingleTileKernelINS2_10policy_hubIdjN4cuda3std3__44plusIdEEE10Policy1000EN6thrust24THRUST_300001_SM_1000_NS6detail15normal_iteratorINSD_10device_ptrIdEEEEPdjS9_ddNS7_10__identityEEEvT0_T1_T2_T3_T4_T6_E12temp_storage+32];
	add.f64 	%fd321, %fd379, %fd320;
	ld.shared.f64 	%fd322, [_ZZN3cub18CUB_300001_SM_10006detail6reduce28DeviceReduceSingleTileKernelINS2_10policy_hubIdjN4cuda3std3__44plusIdEEE10Policy1000EN6thrust24THRUST_300001_SM_1000_NS6detail15normal_iteratorINSD_10device_ptrIdEEEEPdjS9_ddNS7_10__identityEEEvT0_T1_T2_T3_T4_T6_E12temp_storage+40];
	add.f64 	%fd323, %fd321, %fd322;
	ld.shared.f64 	%fd324, [_ZZN3cub18CUB_300001_SM_10006detail6reduce28DeviceReduceSingleTileKernelINS2_10policy_hubIdjN4cuda3std3__44plusIdEEE10Policy1000EN6thrust24THRUST_300001_SM_1000_NS6detail15normal_iteratorINSD_10device_ptrIdEEEEPdjS9_ddNS7_10__identityEEEvT0_T1_T2_T3_T4_T6_E12temp_storage+48];
	add.f64 	%fd325, %fd323, %fd324;
	ld.shared.f64 	%fd326, [_ZZN3cub18CUB_300001_SM_10006detail6reduce28DeviceReduceSingleTileKernelINS2_10policy_hubIdjN4cuda3std3__44plusIdEEE10Policy1000EN6thrust24THRUST_300001_SM_1000_NS6detail15normal_iteratorINSD_10device_ptrIdEEEEPdjS9_ddNS7_10__identityEEEvT0_T1_T2_T3_T4_T6_E12temp_storage+56];
	add.f64 	%fd327, %fd325, %fd326;
	ld.shared.f64 	%fd328, [_ZZN3cub18CUB_300001_SM_10006detail6reduce28DeviceReduceSingleTileKernelINS2_10policy_hubIdjN4cuda3std3__44plusIdEEE10Policy1000EN6thrust24THRUST_300001_SM_1000_NS6detail15normal_iteratorINSD_10device_ptrIdEEEEPdjS9_ddNS7_10__identityEEEvT0_T1_T2_T3_T4_T6_E12temp_storage+64];
	add.f64 	%fd329, %fd327, %fd328;
	ld.shared.f64 	%fd330, [_ZZN3cub18CUB_300001_SM_10006detail6reduce28DeviceReduceSingleTileKernelINS2_10policy_hubIdjN4cuda3std3__44plusIdEEE10Policy1000EN6thrust24THRUST_300001_SM_1000_NS6detail15normal_iteratorINSD_10device_ptrIdEEEEPdjS9_ddNS7_10__identityEEEvT0_T1_T2_T3_T4_T6_E12temp_storage+72];
	add.f64 	%fd331, %fd329, %fd330;
	ld.shared.f64 	%fd332, [_ZZN3cub18CUB_300001_SM_10006detail6reduce28DeviceReduceSingleTileKernelINS2_10policy_hubIdjN4cuda3std3__44plusIdEEE10Policy1000EN6thrust24THRUST_300001_SM_1000_NS6detail15normal_iteratorINSD_10device_ptrIdEEEEPdjS9_ddNS7_10__identityEEEvT0_T1_T2_T3_T4_T6_E12temp_storage+80];
	add.f64 	%fd333, %fd331, %fd332;
	ld.shared.f64 	%fd334, [_ZZN3cub18CUB_300001_SM_10006detail6reduce28DeviceReduceSingleTileKernelINS2_10policy_hubIdjN4cuda3std3__44plusIdEEE10Policy1000EN6thrust24THRUST_300001_SM_1000_NS6detail15normal_iteratorINSD_10device_ptrIdEEEEPdjS9_ddNS7_10__identityEEEvT0_T1_T2_T3_T4_T6_E12temp_storage+88];
	add.f64 	%fd335, %fd333, %fd334;
	ld.shared.f64 	%fd336, [_ZZN3cub18CUB_300001_SM_10006detail6reduce28DeviceReduceSingleTileKernelINS2_10policy_hubIdjN4cuda3std3__44plusIdEEE10Policy1000EN6thrust24THRUST_300001_SM_1000_NS6detail15normal_iteratorINSD_10device_ptrIdEEEEPdjS9_ddNS7_10__identityEEEvT0_T1_T2_T3_T4_T6_E12temp_storage+96];
	add.f64 	%fd337, %fd335, %fd336;
	ld.shared.f64 	%fd338, [_ZZN3cub18CUB_300001_SM_10006detail6reduce28DeviceReduceSingleTileKernelINS2_10policy_hubIdjN4cuda3std3__44plusIdEEE10Policy1000EN6thrust24THRUST_300001_SM_1000_NS6detail15normal_iteratorINSD_10device_ptrIdEEEEPdjS9_ddNS7_10__identityEEEvT0_T1_T2_T3_T4_T6_E12temp_storage+104];
	add.f64 	%fd339, %fd337, %fd338;
	ld.shared.f64 	%fd340, [_ZZN3cub18CUB_300001_SM_10006detail6reduce28DeviceReduceSingleTileKernelINS2_10policy_hubIdjN4cuda3std3__44plusIdEEE10Policy1000EN6thrust24THRUST_300001_SM_1000_NS6detail15normal_iteratorINSD_10device_ptrIdEEEEPdjS9_ddNS7_10__identityEEEvT0_T1_T2_T3_T4_T6_E12temp_storage+112];
	add.f64 	%fd341, %fd339, %fd340;
	ld.shared.f64 	%fd342, [_ZZN3cub18CUB_300001_SM_10006detail6reduce28DeviceReduceSingleTileKernelINS2_10policy_hubIdjN4cuda3std3__44plusIdEEE10Policy1000EN6thrust24THRUST_300001_SM_1000_NS6detail15normal_iteratorINSD_10device_ptrIdEEEEPdjS9_ddNS7_10__identityEEEvT0_T1_T2_T3_T4_T6_E12temp_storage+120];
	add.f64 	%fd343, %fd341, %fd342;
	ld.shared.f64 	%fd344, [_ZZN3cub18CUB_300001_SM_10006detail6reduce28DeviceReduceSingleTileKernelINS2_10policy_hubIdjN4cuda3std3__44plusIdEEE10Policy1000EN6thrust24THRUST_300001_SM_1000_NS6detail15normal_iteratorINSD_10device_ptrIdEEEEPdjS9_ddNS7_10__identityEEEvT0_T1_T2_T3_T4_T6_E12temp_storage+128];
	add.f64 	%fd345, %fd343, %fd344;
	ld.shared.f64 	%fd346, [_ZZN3cub18CUB_300001_SM_10006detail6reduce28DeviceReduceSingleTileKernelINS2_10policy_hubIdjN4cuda3std3__44plusIdEEE10Policy1000EN6thrust24THRUST_300001_SM_1000_NS6detail15normal_iteratorINSD_10device_ptrIdEEEEPdjS9_ddNS7_10__identityEEEvT0_T1_T2_T3_T4_T6_E12temp_storage+136];
	add.f64 	%fd347, %fd345, %fd346;
	ld.shared.f64 	%fd348, [_ZZN3cub18CUB_300001_SM_10006detail6reduce28DeviceReduceSingleTileKernelINS2_10policy_hubIdjN4cuda3std3__44plusIdEEE10Policy1000EN6thrust24THRUST_300001_SM_1000_NS6detail15normal_iteratorINSD_10device_ptrIdEEEEPdjS9_ddNS7_10__identityEEEvT0_T1_T2_T3_T4_T6_E12temp_storage+144];
	add.f64 	%fd349, %fd347, %fd348;
	ld.shared.f64 	%fd350, [_ZZN3cub18CUB_300001_SM_10006detail6reduce28DeviceReduceSingleTileKernelINS2_10policy_hubIdjN4cuda3std3__44plusIdEEE10Policy1000EN6thrust24THRUST_300001_SM_1000_NS6detail15normal_iteratorINSD_10device_ptrIdEEEEPdjS9_ddNS7_10__identityEEEvT0_T1_T2_T3_T4_T6_E12temp_storage+152];
	add.f64 	%fd351, %fd349, %fd350;
	ld.shared.f64 	%fd352, [_ZZN3cub18CUB_300001_SM_10006detail6reduce28DeviceReduceSingleTileKernelINS2_10policy_hubIdjN4cuda3std3__44plusIdEEE10Policy1000EN6thrust24THRUST_300001_SM_1000_NS6detail15normal_iteratorINSD_10device_ptrIdEEEEPdjS9_ddNS7_10__identityEEEvT0_T1_T2_T3_T4_T6_E12temp_storage+160];
	add.f64 	%fd353, %fd351, %fd352;
	ld.shared.f64 	%fd354, [_ZZN3cub18CUB_300001_SM_10006detail6reduce28DeviceReduceSingleTileKernelINS2_10policy_hubIdjN4cuda3std3__44plusIdEEE10Policy1000EN6thrust24THRUST_300001_SM_1000_NS6detail15normal_iteratorINSD_10device_ptrIdEEEEPdjS9_ddNS7_10__identityEEEvT0_T1_T2_T3_T4_T6_E12temp_storage+168];
	add.f64 	%fd355, %fd353, %fd354;
	ld.shared.f64 	%fd356, [_ZZN3cub18CUB_300001_SM_10006detail6reduce28DeviceReduceSingleTileKernelINS2_10policy_hubIdjN4cuda3std3__44plusIdEEE10Policy1000EN6thrust24THRUST_300001_SM_1000_NS6detail15normal_iteratorINSD_10device_ptrIdEEEEPdjS9_ddNS7_10__identityEEEvT0_T1_T2_T3_T4_T6_E12temp_storage+176];
	add.f64 	%fd379, %fd355, %fd356;
	bra.uni 	$L__BB4_50;
$L__BB4_24:
	// begin inline asm
	mov.u32 %r151, %laneid;
	// end inline asm
	and.b32  	%r202, %r1, 992;
	add.s32 	%r203, %r202, 32;
	setp.gt.u32 	%p35, %r203, %r51;
	not.b32 	%r204, %r202;
	add.s32 	%r205, %r51, %r204;
	selp.b32 	%r200, %r205, 31, %p35;
	mov.b64 	%rd92, %fd367;
	mov.b64 	{%r153, %r158}, %rd92;
	mov.b32 	%r159, 1;
	mov.b32 	%r201, -1;
	// begin inline asm
	shfl.sync.down.b32 %r152, %r153, %r159, %r200, %r201;
	// end inline asm
	// begin inline asm
	shfl.sync.down.b32 %r157, %r158, %r159, %r200, %r201;
	// end inline asm
	mov.b64 	%rd93, {%r152, %r157};
	mov.b64 	%fd237, %rd93;
	setp.lt.s32 	%p36, %r151, %r200;
	add.f64 	%fd238, %fd367, %fd237;
	selp.f64 	%fd239, %fd238, %fd367, %p36;
	mov.b64 	%rd94, %fd239;
	mov.b64 	{%r163, %r168}, %rd94;
	mov.b32 	%r169, 2;
	// begin inline asm
	shfl.sync.down.b32 %r162, %r163, %r169, %r200, %r201;
	// end inline asm
	// begin inline asm
	shfl.sync.down.b32 %r167, %r168, %r169, %r200, %r201;
	// end inline asm
	mov.b64 	%rd95, {%r162, %r167};
	mov.b64 	%fd240, %rd95;
	add.s32 	%r206, %r151, 2;
	setp.gt.s32 	%p37, %r206, %r200;
	add.f64 	%fd241, %fd239, %fd240;
	selp.f64 	%fd242, %fd239, %fd241, %p37;
	mov.b64 	%rd96, %fd242;
	mov.b64 	{%r173, %r178}, %rd96;
	mov.b32 	%r179, 4;
	// begin inline asm
	shfl.sync.down.b32 %r172, %r173, %r179, %r200, %r201;
	// end inline asm
	// begin inline asm
	shfl.sync.down.b32 %r177, %r178, %r179, %r200, %r201;
	// end inline asm
	mov.b64 	%rd97, {%r172, %r177};
	mov.b64 	%fd243, %rd97;
	add.s32 	%r207, %r151, 4;
	setp.gt.s32 	%p38, %r207, %r200;
	add.f64 	%fd244, %fd242, %fd243;
	selp.f64 	%fd245, %fd242, %fd244, %p38;
	mov.b64 	%rd98, %fd245;
	mov.b64 	{%r183, %r188}, %rd98;
	mov.b32 	%r189, 8;
	// begin inline asm
	shfl.sync.down.b32 %r182, %r183, %r189, %r200, %r201;
	// end inline asm
	// begin inline asm
	shfl.sync.down.b32 %r187, %r188, %r189, %r200, %r201;
	// end inline asm
	mov.b64 	%rd99, {%r182, %r187};
	mov.b64 	%fd246, %rd99;
	add.s32 	%r208, %r151, 8;
	setp.gt.s32 	%p39, %r208, %r200;
	add.f64 	%fd247, %fd245, %fd246;
	selp.f64 	%fd248, %fd245, %fd247, %p39;
	mov.b64 	%rd100, %fd248;
	mov.b64 	{%r193, %r198}, %rd100;
	mov.b32 	%r199, 16;
	// begin inline asm
	shfl.sync.down.b32 %r192, %r193, %r199, %r200, %r201;
	// end inline asm
	// begin inline asm
	shfl.sync.down.b32 %r197, %r198, %r199, %r200, %r201;
	// end inline asm
	mov.b64 	%rd101, {%r192, %r197};
	mov.b64 	%fd249, %rd101;
	add.s32 	%r209, %r151, 16;
	setp.gt.s32 	%p40, %r209, %r200;
	add.f64 	%fd250, %fd248, %fd249;
	selp.f64 	%fd379, %fd248, %fd250, %p40;
	setp.ne.s32 	%p41, %r151, 0;
	@%p41 bra 	$L__BB4_26;
	shr.u32 	%r210, %r1, 2;
	and.b32  	%r211, %r210, 248;
	mov.u32 	%r212, _ZZN3cub18CUB_300001_SM_10006detail6reduce28DeviceReduceSingleTileKernelINS2_10policy_hubIdjN4cuda3std3__44plusIdEEE10Policy1000EN6thrust24THRUST_300001_SM_1000_NS6detail15normal_iteratorINSD_10device_ptrIdEEEEPdjS9_ddNS7_10__identityEEEvT0_T1_T2_T3_T4_T6_E12temp_storage;
	add.s32 	%r213, %r212, %r211;
	st.shared.f64 	[%r213+24], %fd379;
$L__BB4_26:
	bar.sync 	0;
	setp.ne.s32 	%p42, %r1, 0;
	@%p42 bra 	$L__BB4_50;
	setp.gt.u32 	%p43, %r51, 32;
	ld.shared.f64 	%fd251, [_ZZN3cub18CUB_300001_SM_10006detail6reduce28DeviceReduceSingleTileKernelINS2_10policy_hubIdjN4cuda3std3__44plusIdEEE10Policy1000EN6thrust24THRUST_300001_SM_1000_NS6detail15normal_iteratorINSD_10device_ptrIdEEEEPdjS9_ddNS7_10__identityEEEvT0_T1_T2_T3_T4_T6_E12temp_storage+32];
	add.f64 	%fd252, %fd379, %fd251;
	selp.f64 	%fd253, %fd252, %fd379, %p43;
	setp.gt.u32 	%p44, %r51, 64;
	ld.shared.f64 	%fd254, [_ZZN3cub18CUB_300001_SM_10006detail6reduce28DeviceReduceSingleTileKernelINS2_10policy_hubIdjN4cuda3std3__44plusIdEEE10Policy1000EN6thrust24THRUST_300001_SM_1000_NS6detail15normal_iteratorINSD_10device_ptrIdEEEEPdjS9_ddNS7_10__identityEEEvT0_T1_T2_T3_T4_T6_E12temp_storage+40];
	add.f64 	%fd255, %fd254, %fd253;
	selp.f64 	%fd256, %fd255, %fd253, %p44;
	setp.gt.u32 	%p45, %r51, 96;
	ld.shared.f64 	%fd257, [_ZZN3cub18CUB_300001_SM_10006detail6reduce28DeviceReduceSingleTileKernelINS2_10policy_hubIdjN4cuda3std3__44plusIdEEE10Policy1000EN6thrust24THRUST_300001_SM_1000_NS6detail15normal_iteratorINSD_10device_ptrIdEEEEPdjS9_ddNS7_10__identityEEEvT0_T1_T2_T3_T4_T6_E12temp_storage+48];
	add.f64 	%fd258, %fd257, %fd256;
	selp.f64 	%fd259, %fd258, %fd256, %p45;
	setp.gt.u32 	%p46, %r51, 128;
	ld.shared.f64 	%fd260, [_ZZN3cub18CUB_300001_SM_10006detail6reduce28DeviceReduceSingleTileKernelINS2_10policy_hubIdjN4cuda3std3__44plusIdEEE10Policy1000EN6thrust24THRUST_300001_SM_1000_NS6detail15normal_iteratorINSD_10device_ptrIdEEEEPdjS9_ddNS7_10__identityEEEvT0_T1_T2_T3_T4_T6_E12temp_storage+56];
	add.f64 	%fd261, %fd260, %fd259;
	selp.f64 	%fd262, %fd261, %fd259, %p46;
	setp.gt.u32 	%p47, %r51, 160;
	ld.shared.f64 	%fd263, [_ZZN3cub18CUB_300001_SM_10006detail6reduce28DeviceReduceSingleTileKernelINS2_10policy_hubIdjN4cuda3std3__44plusIdEEE10Policy1000EN6thrust24THRUST_300001_SM_1000_NS6detail15normal_iteratorINSD_10device_ptrIdEEEEPdjS9_ddNS7_10__identityEEEvT0_T1_T2_T3_T4_T6_E12temp_storage+64];
	add.f64 	%fd264, %fd263, %fd262;
	selp.f64 	%fd265, %fd264, %fd262, %p47;
	setp.gt.u32 	%p48, %r51, 192;
	ld.shared.f64 	%fd266, [_ZZN3cub18CUB_300001_SM_10006detail6reduce28DeviceReduceSingleTileKernelINS2_10policy_hubIdjN4cuda3std3__44plusIdEEE10Policy1000EN6thrust24THRUST_300001_SM_1000_NS6detail15normal_iteratorINSD_10device_ptrIdEEEEPdjS9_ddNS7_10__identityEEEvT0_T1_T2_T3_T4_T6_E12temp_storage+72];
	add.f64 	%fd267, %fd266, %fd265;
	selp.f64 	%fd268, %fd267, %fd265, %p48;
	setp.gt.u32 	%p49, %r51, 224;
	ld.shared.f64 	%fd269, [_ZZN3cub18CUB_300001_SM_10006detail6reduce28DeviceReduceSingleTileKernelINS2_10policy_hubIdjN4cuda3std3__44plusIdEEE10Policy1000EN6thrust24THRUST_300001_SM_1000_NS6detail15normal_iteratorINSD_10device_ptrIdEEEEPdjS9_ddNS7_10__identityEEEvT0_T1_T2_T3_T4_T6_E12temp_storage+80];
	add.f64 	%fd270, %fd269, %fd268;
	selp.f64 	%fd271, %fd270, %fd268, %p49;
	setp.gt.u32 	%p50, %r51, 256;
	ld.shared.f64 	%fd272, [_ZZN3cub18CUB_300001_SM_10006detail6reduce28DeviceReduceSingleTileKernelINS2_10policy_hubIdjN4cuda3std3__44plusIdEEE10Policy1000EN6thrust24THRUST_300001_SM_1000_NS6detail15normal_iteratorINSD_10device_ptrIdEEEEPdjS9_ddNS7_10__identityEEEvT0_T1_T2_T3_T4_T6_E12temp_storage+88];
	add.f64 	%fd273, %fd272, %fd271;
	selp.f64 	%fd274, %fd273, %fd271, %p50;
	setp.gt.u32 	%p51, %r51, 288;
	ld.shared.f64 	%fd275, [_ZZN3cub18CUB_300001_SM_10006detail6reduce28DeviceReduceSingleTileKernelINS2_10policy_hubIdjN4cuda3std3__44plusIdEEE10Policy1000EN6thrust24THRUST_300001_SM_1000_NS6detail15normal_iteratorINSD_10device_ptrIdEEEEPdjS9_ddNS7_10__identityEEEvT0_T1_T2_T3_T4_T6_E12temp_storage+96];
	add.f64 	%fd276, %fd275, %fd274;
	selp.f64 	%fd277, %fd276, %fd274, %p51;
	setp.gt.u32 	%p52, %r51, 320;
	ld.shared.f64 	%fd278, [_ZZN3cub18CUB_300001_SM_10006detail6reduce28DeviceReduceSingleTileKernelINS2_10policy_hubIdjN4cuda3std3__44plusIdEEE10Policy1000EN6thrust24THRUST_300001_SM_1000_NS6detail15normal_iteratorINSD_10device_ptrIdEEEEPdjS9_ddNS7_10__identityEEEvT0_T1_T2_T3_T4_T6_E12temp_storage+104];
	add.f64 	%fd279, %fd278, %fd277;
	selp.f64 	%fd280, %fd279, %fd277, %p52;
	setp.gt.u32 	%p53, %r51, 352;
	ld.shared.f64 	%fd281, [_ZZN3cub18CUB_300001_SM_10006detail6reduce28DeviceReduceSingleTileKernelINS2_10policy_hubIdjN4cuda3std3__44plusIdEEE10Policy1000EN6thrust24THRUST_300001_SM_1000_NS6detail15normal_iteratorINSD_10device_ptrIdEEEEPdjS9_ddNS7_10__identityEEEvT0_T1_T2_T3_T4_T6_E12temp_storage+112];
	add.f64 	%fd282, %fd281, %fd280;
	selp.f64 	%fd283, %fd282, %fd280, %p53;
	setp.gt.u32 	%p54, %r51, 384;
	ld.shared.f64 	%fd284, [_ZZN3cub18CUB_300001_SM_10006detail6reduce28DeviceReduceSingleTileKernelINS2_10policy_hubIdjN4cuda3std3__44plusIdEEE10Policy1000EN6thrust24THRUST_300001_SM_1000_NS6detail15normal_iteratorINSD_10device_ptrIdEEEEPdjS9_ddNS7_10__identityEEEvT0_T1_T2_T3_T4_T6_E12temp_storage+120];
	add.f64 	%fd285, %fd284, %fd283;
	selp.f64 	%fd286, %fd285, %fd283, %p54;
	setp.gt.u32 	%p55, %r51, 416;
	ld.shared.f64 	%fd287, [_ZZN3cub18CUB_300001_SM_10006detail6reduce28DeviceReduceSingleTileKernelINS2_10policy_hubIdjN4cuda3std3__44plusIdEEE10Policy1000EN6thrust24THRUST_300001_SM_1000_NS6detail15normal_iteratorINSD_10device_ptrIdEEEEPdjS9_ddNS7_10__identityEEEvT0_T1_T2_T3_T4_T6_E12temp_storage+128];
	add.f64 	%fd288, %fd287, %fd286;
	selp.f64 	%fd289, %fd288, %fd286, %p55;
	setp.gt.u32 	%p56, %r51, 448;
	ld.shared.f64 	%fd290, [_ZZN3cub18CUB_300001_SM_10006detail6reduce28DeviceReduceSingleTileKernelINS2_10policy_hubIdjN4cuda3std3__44plusIdEEE10Policy1000EN6thrust24THRUST_300001_SM_1000_NS6detail15normal_iteratorINSD_10device_ptrIdEEEEPdjS9_ddNS7_10__identityEEEvT0_T1_T2_T3_T4_T6_E12temp_storage+136];
	add.f64 	%fd291, %fd290, %fd289;
	selp.f64 	%fd292, %fd291, %fd289, %p56;
	setp.gt.u32 	%p57, %r51, 480;
	ld.shared.f64 	%fd293, [_ZZN3cub18CUB_300001_SM_10006detail6reduce28DeviceReduceSingleTileKernelINS2_10policy_hubIdjN4cuda3std3__44plusIdEEE10Policy1000EN6thrust24THRUST_300001_SM_1000_NS6detail15normal_iteratorINSD_10device_ptrIdEEEEPdjS9_ddNS7_10__identityEEEvT0_T1_T2_T3_T4_T6_E12temp_storage+144];
	add.f64 	%fd294, %fd293, %fd292;
	selp.f64 	%fd295, %fd294, %fd292, %p57;
	setp.gt.u32 	%p58, %r51, 512;
	ld.shared.f64 	%fd296, [_ZZN3cub18CUB_300001_SM_10006detail6reduce28DeviceReduceSingleTileKernelINS2_10policy_hubIdjN4cuda3std3__44plusIdEEE10Policy1000EN6thrust24THRUST_300001_SM_1000_NS6detail15normal_iteratorINSD_10device_ptrIdEEEEPdjS9_ddNS7_10__identityEEEvT0_T1_T2_T3_T4_T6_E12temp_storage+152];
	add.f64 	%fd297, %fd296, %fd295;
	selp.f64 	%fd298, %fd297, %fd295, %p58;
	setp.gt.u32 	%p59, %r51, 544;
	ld.shared.f64 	%fd299, [_ZZN3cub18CUB_300001_SM_10006detail6reduce28DeviceReduceSingleTileKernelINS2_10policy_hubIdjN4cuda3std3__44plusIdEEE10Policy1000EN6thrust24THRUST_300001_SM_1000_NS6detail15normal_iteratorINSD_10device_ptrIdEEEEPdjS9_ddNS7_10__identityEEEvT0_T1_T2_T3_T4_T6_E12temp_storage+160];
	add.f64 	%fd300, %fd299, %fd298;
	selp.f64 	%fd301, %fd300, %fd298, %p59;
	setp.gt.u32 	%p60, %r51, 576;
	ld.shared.f64 	%fd302, [_ZZN3cub18CUB_300001_SM_10006detail6reduce28DeviceReduceSingleTileKernelINS2_10policy_hubIdjN4cuda3std3__44plusIdEEE10Policy1000EN6thrust24THRUST_300001_SM_1000_NS6detail15normal_iteratorINSD_10device_ptrIdEEEEPdjS9_ddNS7_10__identityEEEvT0_T1_T2_T3_T4_T6_E12temp_storage+168];
	add.f64 	%fd303, %fd302, %fd301;
	selp.f64 	%fd304, %fd303, %fd301, %p60;
	setp.gt.u32 	%p61, %r51, 608;
	ld.shared.f64 	%fd305, [_ZZN3cub18CUB_300001_SM_10006detail6reduce28DeviceReduceSingleTileKernelINS2_10policy_hubIdjN4cuda3std3__44plusIdEEE10Policy1000EN6thrust24THRUST_300001_SM_1000_NS6detail15normal_iteratorINSD_10device_ptrIdEEEEPdjS9_ddNS7_10__identityEEEvT0_T1_T2_T3_T4_T6_E12temp_storage+176];
	add.f64 	%fd306, %fd305, %fd304;
	selp.f64 	%fd379, %fd306, %fd304, %p61;
	bra.uni 	$L__BB4_50;
$L__BB4_28:
	mov.u32 	%r21, %tid.x;
	mul.wide.u32 	%rd11, %r21, 8;
	add.s64 	%rd12, %rd2, %rd11;
	ld.global.f64 	%fd43, [%rd12];
	ld.global.f64 	%fd44, [%rd12+5120];
	ld.global.f64 	%fd45, [%rd12+10240];
	ld.global.f64 	%fd46, [%rd12+15360];
	ld.global.f64 	%fd47, [%rd12+20480];
	ld.global.f64 	%fd48, [%rd12+25600];
	ld.global.f64 	%fd49, [%rd12+30720];
	ld.global.f64 	%fd50, [%rd12+35840];
	add.f64 	%fd51, %fd43, %fd44;
	add.f64 	%fd52, %fd51, %fd45;
	add.f64 	%fd53, %fd52, %fd46;
	add.f64 	%fd54, %fd53, %fd47;
	add.f64 	%fd55, %fd54, %fd48;
	add.f64 	%fd56, %fd55, %fd49;
	add.f64 	%fd378, %fd56, %fd50;
	add.s32 	%r22, %r51, -5120;
	setp.lt.u32 	%p3, %r22, 5120;
	mov.b32 	%r279, 5120;
	@%p3 bra 	$L__BB4_32;
	mov.b32 	%r279, 5120;
$L__BB4_30:
	add.s32 	%r54, %r21, %r279;
	mul.wide.u32 	%rd13, %r54, 8;
	add.s64 	%rd14, %rd2, %rd13;
	ld.global.f64 	%fd57, [%rd14];
	ld.global.f64 	%fd58, [%rd14+5120];
	ld.global.f64 	%fd59, [%rd14+10240];
	ld.global.f64 	%fd60, [%rd14+15360];
	ld.global.f64 	%fd61, [%rd14+20480];
	ld.global.f64 	%fd62, [%rd14+25600];
	ld.global.f64 	%fd63, [%rd14+30720];
	ld.global.f64 	%fd64, [%rd14+35840];
	add.f64 	%fd65, %fd378, %fd57;
	add.f64 	%fd66, %fd65, %fd58;
	add.f64 	%fd67, %fd66, %fd59;
	add.f64 	%fd68, %fd67, %fd60;
	add.f64 	%fd69, %fd68, %fd61;
	add.f64 	%fd70, %fd69, %fd62;
	add.f64 	%fd71, %fd70, %fd63;
	add.f64 	%fd378, %fd71, %fd64;
	sub.s32 	%r55, %r51, %r279;
	setp.lt.u32 	%p4, %r55, 5120;
	@%p4 bra 	$L__BB4_46;
	add.s32 	%r279, %r279, 5120;
	setp.le.u32 	%p5, %r279, %r22;
	@%p5 bra 	$L__BB4_30;
$L__BB4_32:
	setp.le.u32 	%p6, %r51, %r279;
	sub.s32 	%r56, %r51, %r279;
	setp.ge.s32 	%p7, %r21, %r56;
	or.pred  	%p8, %p6, %p7;
	@%p8 bra 	$L__BB4_46;
	not.b32 	%r58, %r21;
	add.s32 	%r59, %r51, %r58;
	sub.s32 	%r60, %r59, %r279;
	mul.hi.u32 	%r61, %r60, -858993459;
	shr.u32 	%r62, %r61, 9;
	add.s32 	%r26, %r62, 1;
	and.b32  	%r27, %r26, 15;
	setp.lt.u32 	%p9, %r60, 9600;
	mov.u32 	%r284, %r21;
	@%p9 bra 	$L__BB4_37;
	or.b32  	%r282, %r21, 5120;
	add.s32 	%r281, %r21, %r279;
	and.b32  	%r63, %r26, 16777200;
	neg.s32 	%r280, %r63;
$L__BB4_35:
	.pragma "nounroll";
	mul.wide.u32 	%rd15, %r281, 8;
	add.s64 	%rd16, %rd2, %rd15;
	ld.global.f64 	%fd73, [%rd16];
	add.f64 	%fd74, %fd378, %fd73;
	add.s32 	%r64, %r281, 640;
	mul.wide.u32 	%rd17, %r64, 8;
	add.s64 	%rd18, %rd2, %rd17;
	ld.global.f64 	%fd75, [%rd18];
	add.f64 	%fd76, %fd74, %fd75;
	add.s32 	%r65, %r281, 1280;
	mul.wide.u32 	%rd19, %r65, 8;
	add.s64 	%rd20, %rd2, %rd19;
	ld.global.f64 	%fd77, [%rd20];
	add.f64 	%fd78, %fd76, %fd77;
	add.s32 	%r66, %r281, 1920;
	mul.wide.u32 	%rd21, %r66, 8;
	add.s64 	%rd22, %rd2, %rd21;
	ld.global.f64 	%fd79, [%rd22];
	add.f64 	%fd80, %fd78, %fd79;
	add.s32 	%r67, %r281, 2560;
	mul.wide.u32 	%rd23, %r67, 8;
	add.s64 	%rd24, %rd2, %rd23;
	ld.global.f64 	%fd81, [%rd24];
	add.f64 	%fd82, %fd80, %fd81;
	add.s32 	%r68, %r281, 3200;
	mul.wide.u32 	%rd25, %r68, 8;
	add.s64 	%rd26, %rd2, %rd25;
	ld.global.f64 	%fd83, [%rd26];
	add.f64 	%fd84, %fd82, %fd83;
	add.s32 	%r69, %r281, 3840;
	mul.wide.u32 	%rd27, %r69, 8;
	add.s64 	%rd28, %rd2, %rd27;
	ld.global.f64 	%fd85, [%rd28];
	add.f64 	%fd86, %fd84, %fd85;
	add.s32 	%r70, %r281, 4480;
	mul.wide.u32 	%rd29, %r70, 8;
	add.s64 	%rd30, %rd2, %rd29;
	ld.global.f64 	%fd87, [%rd30];
	add.f64 	%fd88, %fd86, %fd87;
	add.s32 	%r71, %r281, 5120;
	mul.wide.u32 	%rd31, %r71, 8;
	add.s64 	%rd32, %rd2, %rd31;
	ld.global.f64 	%fd89, [%rd32];
	add.f64 	%fd90, %fd88, %fd89;
	add.s32 	%r72, %r281, 5760;
	mul.wide.u32 	%rd33, %r72, 8;
	add.s64 	%rd34, %rd2, %rd33;
	ld.global.f64 	%fd91, [%rd34];
	add.f64 	%fd92, %fd90, %fd91;
	add.s32 	%r73, %r281, 6400;
	mul.wide.u32 	%rd35, %r73, 8;
	add.s64 	%rd36, %rd2, %rd35;
	ld.global.f64 	%fd93, [%rd36];
	add.f64 	%fd94, %fd92, %fd93;
	add.s32 	%r74, %r281, 7040;
	mul.wide.u32 	%rd37, %r74, 8;
	add.s64 	%rd38, %rd2, %rd37;
	ld.global.f64 	%fd95, [%rd38];
	add.f64 	%fd96, %fd94, %fd95;
	add.s32 	%r75, %r281, 7680;
	mul.wide.u32 	%rd39, %r75, 8;
	add.s64 	%rd40, %rd2, %rd39;
	ld.global.f64 	%fd97, [%rd40];
	add.f64 	%fd98, %fd96, %fd97;
	add.s32 	%r76, %r281, 8320;
	mul.wide.u32 	%rd41, %r76, 8;
	add.s64 	%rd42, %rd2, %rd41;
	ld.global.f64 	%fd99, [%rd42];
	add.f64 	%fd100, %fd98, %fd99;
	add.s32 	%r77, %r281, 8960;
	mul.wide.u32 	%rd43, %r77, 8;
	add.s64 	%rd44, %rd2, %rd43;
	ld.global.f64 	%fd101, [%rd44];
	add.f64 	%fd102, %fd100, %fd101;
	add.s32 	%r78, %r281, 9600;
	mul.wide.u32 	%rd45, %r78, 8;
	add.s64 	%rd46, %rd2, %rd45;
	ld.global.f64 	%fd103, [%rd46];
	add.f64 	%fd378, %fd102, %fd103;
	add.s32 	%r282, %r282, 10240;
	add.s32 	%r281, %r281, 10240;
	add.s32 	%r280, %r280, 16;
	setp.ne.s32 	%p10, %r280, 0;
	@%p10 bra 	$L__BB4_35;
	add.s32 	%r284, %r282, -5120;
$L__BB4_37:
	setp.eq.s32 	%p11, %r27, 0;
	@%p11 bra 	$L__BB4_46;
	and.b32  	%r39, %r26, 7;
	setp.lt.u32 	%p12, %r27, 8;
	@%p12 bra 	$L__BB4_40;
	add.s32 	%r79, %r284, %r279;
	mul.wide.u32 	%rd47, %r79, 8;
	add.s64 	%rd48, %rd2, %rd47;
	ld.global.f64 	%fd105, [%rd48];
	add.f64 	%fd106, %fd378, %fd105;
	add.s32 	%r80, %r79, 640;
	mul.wide.u32 	%rd49, %r80, 8;
	add.s64 	%rd50, %rd2, %rd49;
	ld.global.f64 	%fd107, [%rd50];
	add.f64 	%fd108, %fd106, %fd107;
	add.s32 	%r81, %r79, 1280;
	mul.wide.u32 	%rd51, %r81, 8;
	add.s64 	%rd52, %rd2, %rd51;
	ld.global.f64 	%fd109, [%rd52];
	add.f64 	%fd110, %fd108, %fd109;
	add.s32 	%r82, %r79, 1920;
	mul.wide.u32 	%rd53, %r82, 8;
	add.s64 	%rd54, %rd2, %rd53;
	ld.global.f64 	%fd111, [%rd54];
	add.f64 	%fd112, %fd110, %fd111;
	add.s32 	%r83, %r79, 2560;
	mul.wide.u32 	%rd55, %r83, 8;
	add.s64 	%rd56, %rd2, %rd55;
	ld.global.f64 	%fd113, [%rd56];
	add.f64 	%fd114, %fd112, %fd113;
	add.s32 	%r84, %r79, 3200;
	mul.wide.u32 	%rd57, %r84, 8;
	add.s64 	%rd58, %rd2, %rd57;
	ld.global.f64 	%fd115, [%rd58];
	add.f64 	%fd116, %fd114, %fd115;
	add.s32 	%r85, %r79, 3840;
	mul.wide.u32 	%rd59, %r85, 8;
	add.s64 	%rd60, %rd2, %rd59;
	ld.global.f64 	%fd117, [%rd60];
	add.f64 	%fd118, %fd116, %fd117;
	add.s32 	%r86, %r79, 4480;
	mul.wide.u32 	%rd61, %r86, 8;
	add.s64 	%rd62, %rd2, %rd61;
	ld.global.f64 	%fd119, [%rd62];
	add.f64 	%fd378, %fd118, %fd119;
	add.s32 	%r284, %r284, 5120;
$L__BB4_40:
	setp.eq.s32 	%p13, %r39, 0;
	@%p13 bra 	$L__BB4_46;
	and.b32  	%r42, %r26, 3;
	setp.lt.u32 	%p14, %r39, 4;
	@%p14 bra 	$L__BB4_43;
	add.s32 	%r87, %r284, %r279;
	mul.wide.u32 	%rd63, %r87, 8;
	add.s64 	%rd64, %rd2, %rd63;
	ld.global.f64 	%fd121, [%rd64];
	add.f64 	%fd122, %fd378, %fd121;
	add.s32 	%r88, %r87, 640;
	mul.wide.u32 	%rd65, %r88, 8;
	add.s64 	%rd66, %rd2, %rd65;
	ld.global.f64 	%fd123, [%rd66];
	add.f64 	%fd124, %fd122, %fd123;
	add.s32 	%r89, %r87, 1280;
	mul.wide.u32 	%rd67, %r89, 8;
	add.s64 	%rd68, %rd2, %rd67;
	ld.global.f64 	%fd125, [%rd68];
	add.f64 	%fd126, %fd124, %fd125;
	add.s32 	%r90, %r87, 1920;
	mul.wide.u32 	%rd69, %r90, 8;
	add.s64 	%rd70, %rd2, %rd69;
	ld.global.f64 	%fd127, [%rd70];
	add.f64 	%fd378, %fd126, %fd127;
	add.s32 	%r284, %r284, 2560;
$L__BB4_43:
	setp.eq.s32 	%p15, %r42, 0;
	@%p15 bra 	$L__BB4_46;
	add.s32 	%r287, %r284, %r279;
	neg.s32 	%r286, %r42;
$L__BB4_45:
	.pragma "nounroll";
	mul.wide.u32 	%rd71, %r287, 8;
	add.s64 	%rd72, %rd2, %rd71;
	ld.global.f64 	%fd128, [%rd72];
	add.f64 	%fd378, %fd378, %fd128;
	add.s32 	%r287, %r287, 640;
	add.s32 	%r286, %r286, 1;
	setp.ne.s32 	%p16, %r286, 0;
	@%p16 bra 	$L__BB4_45;
$L__BB4_46:
	// begin inline asm
	mov.u32 %r91, %laneid;
	// end inline asm
	mov.b64 	%rd73, %fd378;
	mov.b64 	{%r93, %r98}, %rd73;
	mov.b32 	%r99, 1;
	mov.b32 	%r140, 31;
	mov.b32 	%r141, -1;
	// begin inline asm
	shfl.sync.down.b32 %r92, %r93, %r99, %r140, %r141;
	// end inline asm
	// begin inline asm
	shfl.sync.down.b32 %r97, %r98, %r99, %r140, %r141;
	// end inline asm
	mov.b64 	%rd74, {%r92, %r97};
	mov.b64 	%fd129, %rd74;
	setp.gt.s32 	%p17, %r91, 30;
	add.f64 	%fd130, %fd378, %fd129;
	selp.f64 	%fd131, %fd378, %fd130, %p17;
	mov.b64 	%rd75, %fd131;
	mov.b64 	{%r103, %r108}, %rd75;
	mov.b32 	%r109, 2;
	// begin inline asm
	shfl.sync.down.b32 %r102, %r103, %r109, %r140, %r141;
	// end inline asm
	// begin inline asm
	shfl.sync.down.b32 %r107, %r108, %r109, %r140, %r141;
	// end inline asm
	mov.b64 	%rd76, {%r102, %r107};
	mov.b64 	%fd132, %rd76;
	setp.gt.s32 	%p18, %r91, 29;
	add.f64 	%fd133, %fd131, %fd132;
	selp.f64 	%fd134, %fd131, %fd133, %p18;
	mov.b64 	%rd77, %fd134;
	mov.b64 	{%r113, %r118}, %rd77;
	mov.b32 	%r119, 4;
	// begin inline asm
	shfl.sync.down.b32 %r112, %r113, %r119, %r140, %r141;
	// end inline asm
	// begin inline asm
	shfl.sync.down.b32 %r117, %r118, %r119, %r140, %r141;
	// end inline asm
	mov.b64 	%rd78, {%r112, %r117};
	mov.b64 	%fd135, %rd78;
	setp.gt.s32 	%p19, %r91, 27;
	add.f64 	%fd136, %fd134, %fd135;
	selp.f64 	%fd137, %fd134, %fd136, %p19;
	mov.b64 	%rd79, %fd137;
	mov.b64 	{%r123, %r128}, %rd79;
	mov.b32 	%r129, 8;
	// begin inline asm
	shfl.sync.down.b32 %r122, %r123, %r129, %r140, %r141;
	// end inline asm
	// begin inline asm
	shfl.sync.down.b32 %r127, %r128, %r129, %r140, %r141;
	// end inline asm
	mov.b64 	%rd80, {%r122, %r127};
	mov.b64 	%fd138, %rd80;
	setp.gt.s32 	%p20, %r91, 23;
	add.f64 	%fd139, %fd137, %fd138;
	selp.f64 	%fd140, %fd137, %fd139, %p20;
	mov.b64 	%rd81, %fd140;
	mov.b64 	{%r133, %r138}, %rd81;
	mov.b32 	%r139, 16;
	// begin inline asm
	shfl.sync.down.b32 %r132, %r133, %r139, %r140, %r141;
	// end inline asm
	// begin inline asm
	shfl.sync.down.b32 %r137, %r138, %r139, %r140, %r141;
	// end inline asm
	mov.b64 	%rd82, {%r132, %r137};
	mov.b64 	%fd141, %rd82;
	setp.gt.s32 	%p21, %r91, 15;
	add.f64 	%fd38, %fd140, %fd141;
	selp.f64 	%fd379, %fd140, %fd38, %p21;
	setp.ne.s32 	%p22, %r91, 0;
	@%p22 bra 	$L__BB4_48;
	shr.u32 	%r142, %r21, 2;
	and.b32  	%r143, %r142, 248;
	mov.u32 	%r144, _ZZN3cub18CUB_300001_SM_10006detail6reduce28DeviceReduceSingleTileKernelINS2_10policy_hubIdjN4cuda3std3__44plusIdEEE10Policy1000EN6thrust24THRUST_300001_SM_1000_NS6detail15normal_iteratorINSD_10device_ptrIdEEEEPdjS9_ddNS7_10__identityEEEvT0_T1_T2_T3_T4_T6_E12temp_storage;
	add.s32 	%r145, %r144, %r143;
	st.shared.f64 	[%r145+24], %fd38;
$L__BB4_48:
	bar.sync 	0;
	setp.ne.s32 	%p23, %r21, 0;
	@%p23 bra 	$L__BB4_50;
	ld.shared.f64 	%fd142, [_ZZN3cub18CUB_300001_SM_10006detail6reduce28DeviceReduceSingleTileKernelINS2_10policy_hubIdjN4cuda3std3__44plusIdEEE10Policy1000EN6thrust24THRUST_300001_SM_1000_NS6detail15normal_iteratorINSD_10device_ptrIdEEEEPdjS9_ddNS7_10__identityEEEvT0_T1_T2_T3_T4_T6_E12temp_storage+32];
	add.f64 	%fd143, %fd379, %fd142;
	ld.shared.f64 	%fd144, [_ZZN3cub18CUB_300001_SM_10006detail6reduce28DeviceReduceSingleTileKernelINS2_10policy_hubIdjN4cuda3std3__44plusIdEEE10Policy1000EN6thrust24THRUST_300001_SM_1000_NS6detail15normal_iteratorINSD_10device_ptrIdEEEEPdjS9_ddNS7_10__identityEEEvT0_T1_T2_T3_T4_T6_E12temp_storage+40];
	add.f64 	%fd145, %fd143, %fd144;
	ld.shared.f64 	%fd146, [_ZZN3cub18CUB_300001_SM_10006detail6reduce28DeviceReduceSingleTileKernelINS2_10policy_hubIdjN4cuda3std3__44plusIdEEE10Policy1000EN6thrust24THRUST_300001_SM_1000_NS6detail15normal_iteratorINSD_10device_ptrIdEEEEPdjS9_ddNS7_10__identityEEEvT0_T1_T2_T3_T4_T6_E12temp_storage+48];
	add.f64 	%fd147, %fd145, %fd146;
	ld.shared.f64 	%fd148, [_ZZN3cub18CUB_300001_SM_10006detail6reduce28DeviceReduceSingleTileKernelINS2_10policy_hubIdjN4cuda3std3__44plusIdEEE10Policy1000EN6thrust24THRUST_300001_SM_1000_NS6detail15normal_iteratorINSD_10device_ptrIdEEEEPdjS9_ddNS7_10__identityEEEvT0_T1_T2_T3_T4_T6_E12temp_storage+56];
	add.f64 	%fd149, %fd147, %fd148;
	ld.shared.f64 	%fd150, [_ZZN3cub18CUB_300001_SM_10006detail6reduce28DeviceReduceSingleTileKernelINS2_10policy_hubIdjN4cuda3std3__44plusIdEEE10Policy1000EN6thrust24THRUST_300001_SM_1000_NS6detail15normal_iteratorINSD_10device_ptrIdEEEEPdjS9_ddNS7_10__identityEEEvT0_T1_T2_T3_T4_T6_E12temp_storage+64];
	add.f64 	%fd151, %fd149, %fd150;
	ld.shared.f64 	%fd152, [_ZZN3cub18CUB_300001_SM_10006detail6reduce28DeviceReduceSingleTileKernelINS2_10policy_hubIdjN4cuda3std3__44plusIdEEE10Policy1000EN6thrust24THRUST_300001_SM_1000_NS6detail15normal_iteratorINSD_10device_ptrIdEEEEPdjS9_ddNS7_10__identityEEEvT0_T1_T2_T3_T4_T6_E12temp_storage+72];
	add.f64 	%fd153, %fd151, %fd152;
	ld.shared.f64 	%fd154, [_ZZN3cub18CUB_300001_SM_10006detail6reduce28DeviceReduceSingleTileKernelINS2_10policy_hubIdjN4cuda3std3__44plusIdEEE10Policy1000EN6thrust24THRUST_300001_SM_1000_NS6detail15normal_iteratorINSD_10device_ptrIdEEEEPdjS9_ddNS7_10__identityEEEvT0_T1_T2_T3_T4_T6_E12temp_storage+80];
	add.f64 	%fd155, %fd153, %fd154;
	ld.shared.f64 	%fd156, [_ZZN3cub18CUB_300001_SM_10006detail6reduce28DeviceReduceSingleTileKernelINS2_10policy_hubIdjN4cuda3std3__44plusIdEEE10Policy1000EN6thrust24THRUST_300001_SM_1000_NS6detail15normal_iteratorINSD_10device_ptrIdEEEEPdjS9_ddNS7_10__identityEEEvT0_T1_T2_T3_T4_T6_E12temp_storage+88];
	add.f64 	%fd157, %fd155, %fd156;
	ld.shared.f64 	%fd158, [_ZZN3cub18CUB_300001_SM_10006detail6reduce28DeviceReduceSingleTileKernelINS2_10policy_hubIdjN4cuda3std3__44plusIdEEE10Policy1000EN6thrust24THRUST_300001_SM_1000_NS6detail15normal_iteratorINSD_10device_ptrIdEEEEPdjS9_ddNS7_10__identityEEEvT0_T1_T2_T3_T4_T6_E12temp_storage+96];
	add.f64 	%fd159, %fd157, %fd158;
	ld.shared.f64 	%fd160, [_ZZN3cub18CUB_300001_SM_10006detail6reduce28DeviceReduceSingleTileKernelINS2_10policy_hubIdjN4cuda3std3__44plusIdEEE10Policy1000EN6thrust24THRUST_300001_SM_1000_NS6detail15normal_iteratorINSD_10device_ptrIdEEEEPdjS9_ddNS7_10__identityEEEvT0_T1_T2_T3_T4_T6_E12temp_storage+104];
	add.f64 	%fd161, %fd159, %fd160;
	ld.shared.f64 	%fd162, [_ZZN3cub18CUB_300001_SM_10006detail6reduce28DeviceReduceSingleTileKernelINS2_10policy_hubIdjN4cuda3std3__44plusIdEEE10Policy1000EN6thrust24THRUST_300001_SM_1000_NS6detail15normal_iteratorINSD_10device_ptrIdEEEEPdjS9_ddNS7_10__identityEEEvT0_T1_T2_T3_T4_T6_E12temp_storage+112];
	add.f64 	%fd163, %fd161, %fd162;
	ld.shared.f64 	%fd164, [_ZZN3cub18CUB_300001_SM_10006detail6reduce28DeviceReduceSingleTileKernelINS2_10policy_hubIdjN4cuda3std3__44plusIdEEE10Policy1000EN6thrust24THRUST_300001_SM_1000_NS6detail15normal_iteratorINSD_10device_ptrIdEEEEPdjS9_ddNS7_10__identityEEEvT0_T1_T2_T3_T4_T6_E12temp_storage+120];
	add.f64 	%fd165, %fd163, %fd164;
	ld.shared.f64 	%fd166, [_ZZN3cub18CUB_300001_SM_10006detail6reduce28DeviceReduceSingleTileKernelINS2_10policy_hubIdjN4cuda3std3__44plusIdEEE10Policy1000EN6thrust24THRUST_300001_SM_1000_NS6detail15normal_iteratorINSD_10device_ptrIdEEEEPdjS9_ddNS7_10__identityEEEvT0_T1_T2_T3_T4_T6_E12temp_storage+128];
	add.f64 	%fd167, %fd165, %fd166;
	ld.shared.f64 	%fd168, [_ZZN3cub18CUB_300001_SM_10006detail6reduce28DeviceReduceSingleTileKernelINS2_10policy_hubIdjN4cuda3std3__44plusIdEEE10Policy1000EN6thrust24THRUST_300001_SM_1000_NS6detail15normal_iteratorINSD_10device_ptrIdEEEEPdjS9_ddNS7_10__identityEEEvT0_T1_T2_T3_T4_T6_E12temp_storage+136];
	add.f64 	%fd169, %fd167, %fd168;
	ld.shared.f64 	%fd170, [_ZZN3cub18CUB_300001_SM_10006detail6reduce28DeviceReduceSingleTileKernelINS2_10policy_hubIdjN4cuda3std3__44plusIdEEE10Policy1000EN6thrust24THRUST_300001_SM_1000_NS6detail15normal_iteratorINSD_10device_ptrIdEEEEPdjS9_ddNS7_10__identityEEEvT0_T1_T2_T3_T4_T6_E12temp_storage+144];
	add.f64 	%fd171, %fd169, %fd170;
	ld.shared.f64 	%fd172, [_ZZN3cub18CUB_300001_SM_10006detail6reduce28DeviceReduceSingleTileKernelINS2_10policy_hubIdjN4cuda3std3__44plusIdEEE10Policy1000EN6thrust24THRUST_300001_SM_1000_NS6detail15normal_iteratorINSD_10device_ptrIdEEEEPdjS9_ddNS7_10__identityEEEvT0_T1_T2_T3_T4_T6_E12temp_storage+152];
	add.f64 	%fd173, %fd171, %fd172;
	ld.shared.f64 	%fd174, [_ZZN3cub18CUB_300001_SM_10006detail6reduce28DeviceReduceSingleTileKernelINS2_10policy_hubIdjN4cuda3std3__44plusIdEEE10Policy1000EN6thrust24THRUST_300001_SM_1000_NS6detail15normal_iteratorINSD_10device_ptrIdEEEEPdjS9_ddNS7_10__identityEEEvT0_T1_T2_T3_T4_T6_E12temp_storage+160];
	add.f64 	%fd175, %fd173, %fd174;
	ld.shared.f64 	%fd176, [_ZZN3cub18CUB_300001_SM_10006detail6reduce28DeviceReduceSingleTileKernelINS2_10policy_hubIdjN4cuda3std3__44plusIdEEE10Policy1000EN6thrust24THRUST_300001_SM_1000_NS6detail15normal_iteratorINSD_10device_ptrIdEEEEPdjS9_ddNS7_10__identityEEEvT0_T1_T2_T3_T4_T6_E12temp_storage+168];
	add.f64 	%fd177, %fd175, %fd176;
	ld.shared.f64 	%fd178, [_ZZN3cub18CUB_300001_SM_10006detail6reduce28DeviceReduceSingleTileKernelINS2_10policy_hubIdjN4cuda3std3__44plusIdEEE10Policy1000EN6thrust24THRUST_300001_SM_1000_NS6detail15normal_iteratorINSD_10device_ptrIdEEEEPdjS9_ddNS7_10__identityEEEvT0_T1_T2_T3_T4_T6_E12temp_storage+176];
	add.f64 	%fd379, %fd177, %fd178;
$L__BB4_50:
	mov.u32 	%r269, %tid.x;
	setp.ne.s32 	%p69, %r269, 0;
	@%p69 bra 	$L__BB4_52;
	add.f64 	%fd357, %fd42, %fd379;
	st.global.f64 	[%rd1], %fd357;
$L__BB4_52:
	ret;

}
	// .globl	_ZN3cub18CUB_300001_SM_10006detail6reduce18DeviceReduceKernelINS2_10policy_hubIdjN4cuda3std3__44plusIdEEE10Policy1000EN6thrust24THRUST_300001_SM_1000_NS6detail15normal_iteratorINSD_10device_ptrIdEEEEjS9_dNS7_10__identityEEEvT0_PT3_T1_NS0_13GridEvenShareISN_EET2_T4_
.visible .entry _ZN3cub18CUB_300001_SM_10006detail6reduce18DeviceReduceKernelINS2_10policy_hubIdjN4cuda3std3__44plusIdEEE10Policy1000EN6thrust24THRUST_300001_SM_1000_NS6detail15normal_iteratorINSD_10device_ptrIdEEEEjS9_dNS7_10__identityEEEvT0_PT3_T1_NS0_13GridEvenShareISN_EET2_T4_(
	.param .align 8 .b8 _ZN3cub18CUB_300001_SM_10006detail6reduce18DeviceReduceKernelINS2_10policy_hubIdjN4cuda3std3__44plusIdEEE10Policy1000EN6thrust24THRUST_300001_SM_1000_NS6detail15normal_iteratorINSD_10device_ptrIdEEEEjS9_dNS7_10__identityEEEvT0_PT3_T1_NS0_13GridEvenShareISN_EET2_T4__param_0[8],
	.param .u64 .ptr .align 1 _ZN3cub18CUB_300001_SM_10006detail6reduce18DeviceReduceKernelINS2_10policy_hubIdjN4cuda3std3__44plusIdEEE10Policy1000EN6thrust24THRUST_300001_SM_1000_NS6detail15normal_iteratorINSD_10device_ptrIdEEEEjS9_dNS7_10__identityEEEvT0_PT3_T1_NS0_13GridEvenShareISN_EET2_T4__param_1,
	.param .u32 _ZN3cub18CUB_300001_SM_10006detail6reduce18DeviceReduceKernelINS2_10policy_hubIdjN4cuda3std3__44plusIdEEE10Policy1000EN6thrust24THRUST_300001_SM_1000_NS6detail15normal_iteratorINSD_10device_ptrIdEEEEjS9_dNS7_10__identityEEEvT0_PT3_T1_NS0_13GridEvenShareISN_EET2_T4__param_2,
	.param .align 4 .b8 _ZN3cub18CUB_300001_SM_10006detail6reduce18DeviceReduceKernelINS2_10policy_hubIdjN4cuda3std3__44plusIdEEE10Policy1000EN6thrust24THRUST_300001_SM_1000_NS6detail15normal_iteratorINSD_10device_ptrIdEEEEjS9_dNS7_10__identityEEEvT0_PT3_T1_NS0_13GridEvenShareISN_EET2_T4__param_3[40],
	.param .align 1 .b8 _ZN3cub18CUB_300001_SM_10006detail6reduce18DeviceReduceKernelINS2_10policy_hubIdjN4cuda3std3__44plusIdEEE10Policy1000EN6thrust24THRUST_300001_SM_1000_NS6detail15normal_iteratorINSD_10device_ptrIdEEEEjS9_dNS7_10__identityEEEvT0_PT3_T1_NS0_13GridEvenShareISN_EET2_T4__param_4[1],
	.param .align 1 .b8 _ZN3cub18CUB_300001_SM_10006detail6reduce18DeviceReduceKernelINS2_10policy_hubIdjN4cuda3std3__44plusIdEEE10Policy1000EN6thrust24THRUST_300001_SM_1000_NS6detail15normal_iteratorINSD_10device_ptrIdEEEEjS9_dNS7_10__identityEEEvT0_PT3_T1_NS0_13GridEvenShareISN_EET2_T4__param_5[1]
)
.maxntid 640
{
	.reg .pred 	%p<69>;
	.reg .b16 	%rs<4>;
	.reg .b32 	%r<356>;
	.reg .b64 	%rd<160>;
	.reg .b64 	%fd<376>;
	// demoted variable
	.shared .align 8 .b8 _ZZN3cub18CUB_300001_SM_10006detail6reduce18DeviceReduceKernelINS2_10policy_hubIdjN4cuda3std3__44plusIdEEE10Policy1000EN6thrust24THRUST_300001_SM_1000_NS6detail15normal_iteratorINSD_10device_ptrIdEEEEjS9_dNS7_10__identityEEEvT0_PT3_T1_NS0_13GridEvenShareISN_EET2_T4_E12temp_storage[192];
	ld.param.u32 	%r1, [_ZN3cub18CUB_300001_SM_10006detail6reduce18DeviceReduceKernelINS2_10policy_hubIdjN4cuda3std3__44plusIdEEE10Policy1000EN6thrust24THRUST_300001_SM_1000_NS6detail15normal_iteratorINSD_10device_ptrIdEEEEjS9_dNS7_10__identityEEEvT0_PT3_T1_NS0_13GridEvenShareISN_EET2_T4__param_3+20];
	ld.param.u32 	%r2, [_ZN3cub18CUB_300001_SM_10006detail6reduce18DeviceReduceKernelINS2_10policy_hubIdjN4cuda3std3__44plusIdEEE10Policy1000EN6thrust24THRUST_300001_SM_1000_NS6detail15normal_iteratorINSD_10device_ptrIdEEEEjS9_dNS7_10__identityEEEvT0_PT3_T1_NS0_13GridEvenShareISN_EET2_T4__param_3+24];
	ld.param.u64 	%rd3, [_ZN3cub18CUB_300001_SM_10006detail6reduce18DeviceReduceKernelINS2_10policy_hubIdjN4cuda3std3__44plusIdEEE10Policy1000EN6thrust24THRUST_300001_SM_1000_NS6detail15normal_iteratorINSD_10device_ptrIdEEEEjS9_dNS7_10__identityEEEvT0_PT3_T1_NS0_13GridEvenShareISN_EET2_T4__param_0];
	cvta.to.global.u64 	%rd1, %rd3;
	mov.u32 	%r3, %ctaid.x;
	mul.lo.s32 	%r4, %r2, 5120;
	mul.lo.s32 	%r347, %r3, 5120;
	sub.s32 	%r6, %r1, %r347;
	setp.gt.u32 	%p1, %r6, 5119;
	@%p1 bra 	$L__BB5_26;
	mov.u32 	%r7, %tid.x;
	setp.ge.u32 	%p23, %r7, %r6;
	mov.f64 	%fd364, 0d0000000000000000;
	mov.u32 	%r338, %r7;
	@%p23 bra 	$L__BB5_3;
	add.s32 	%r181, %r347, %r7;
	mul.wide.u32 	%rd76, %r181, 8;
	add.s64 	%rd77, %rd1, %rd76;
	ld.global.f64 	%fd364, [%rd77];
	add.s32 	%r338, %r7, 640;
$L__BB5_3:
	setp.ge.u32 	%p24, %r338, %r6;
	@%p24 bra 	$L__BB5_17;
	not.b32 	%r182, %r338;
	add.s32 	%r183, %r1, %r182;
	sub.s32 	%r184, %r183, %r347;
	mul.hi.u32 	%r185, %r184, -858993459;
	shr.u32 	%r186, %r185, 9;
	add.s32 	%r10, %r186, 1;
	and.b32  	%r11, %r10, 15;
	setp.lt.u32 	%p25, %r184, 9600;
	@%p25 bra 	$L__BB5_8;
	add.s32 	%r337, %r338, 5120;
	add.s32 	%r336, %r338, %r347;
	and.b32  	%r187, %r10, 16777200;
	neg.s32 	%r335, %r187;
$L__BB5_6:
	.pragma "nounroll";
	mul.wide.u32 	%rd78, %r336, 8;
	add.s64 	%rd79, %rd1, %rd78;
	ld.global.f64 	%fd179, [%rd79];
	add.f64 	%fd180, %fd364, %fd179;
	add.s32 	%r188, %r336, 640;
	mul.wide.u32 	%rd80, %r188, 8;
	add.s64 	%rd81, %rd1, %rd80;
	ld.global.f64 	%fd181, [%rd81];
	add.f64 	%fd182, %fd180, %fd181;
	add.s32 	%r189, %r336, 1280;
	mul.wide.u32 	%rd82, %r189, 8;
	add.s64 	%rd83, %rd1, %rd82;
	ld.global.f64 	%fd183, [%rd83];
	add.f64 	%fd184, %fd182, %fd183;
	add.s32 	%r190, %r336, 1920;
	mul.wide.u32 	%rd84, %r190, 8;
	add.s64 	%rd85, %rd1, %rd84;
	ld.global.f64 	%fd185, [%rd85];
	add.f64 	%fd186, %fd184, %fd185;
	add.s32 	%r191, %r336, 2560;
	mul.wide.u32 	%rd86, %r191, 8;
	add.s64 	%rd87, %rd1, %rd86;
	ld.global.f64 	%fd187, [%rd87];
	add.f64 	%fd188, %fd186, %fd187;
	add.s32 	%r192, %r336, 3200;
	mul.wide.u32 	%rd88, %r192, 8;
	add.s64 	%rd89, %rd1, %rd88;
	ld.global.f64 	%fd189, [%rd89];
	add.f64 	%fd190, %fd188, %fd189;
	add.s32 	%r193, %r336, 3840;
	mul.wide.u32 	%rd90, %r193, 8;
	add.s64 	%rd91, %rd1, %rd90;
	ld.global.f64 	%fd191, [%rd91];
	add.f64 	%fd192, %fd190, %fd191;
	add.s32 	%r194, %r336, 4480;
	mul.wide.u32 	%rd92, %r194, 8;
	add.s64 	%rd93, %rd1, %rd92;
	ld.global.f64 	%fd193, [%rd93];
	add.f64 	%fd194, %fd192, %fd193;
	add.s32 	%r195, %r336, 5120;
	mul.wide.u32 	%rd94, %r195, 8;
	add.s64 	%rd95, %rd1, %rd94;
	ld.global.f64 	%fd195, [%rd95];
	add.f64 	%fd196, %fd194, %fd195;
	add.s32 	%r196, %r336, 5760;
	mul.wide.u32 	%rd96, %r196, 8;
	add.s64 	%rd97, %rd1, %rd96;
	ld.global.f64 	%fd197, [%rd97];
	add.f64 	%fd198, %fd196, %fd197;
	add.s32 	%r197, %r336, 6400;
	mul.wide.u32 	%rd98, %r197, 8;
	add.s64 	%rd99, %rd1, %rd98;
	ld.global.f64 	%fd199, [%rd99];
	add.f64 	%fd200, %fd198, %fd199;
	add.s32 	%r198, %r336, 7040;
	mul.wide.u32 	%rd100, %r198, 8;
	add.s64 	%rd101, %rd1, %rd100;
	ld.global.f64 	%fd201, [%rd101];
	add.f64 	%fd202, %fd200, %fd201;
	add.s32 	%r199, %r336, 7680;
	mul.wide.u32 	%rd102, %r199, 8;
	add.s64 	%rd103, %rd1, %rd102;
	ld.global.f64 	%fd203, [%rd103];
	add.f64 	%fd204, %fd202, %fd203;
	add.s32 	%r200, %r336, 8320;
	mul.wide.u32 	%rd104, %r200, 8;
	add.s64 	%rd105, %rd1, %rd104;
	ld.global.f64 	%fd205, [%rd105];
	add.f64 	%fd206, %fd204, %fd205;
	add.s32 	%r201, %r336, 8960;
	mul.wide.u32 	%rd106, %r201, 8;
	add.s64 	%rd107, %rd1, %rd106;
	ld.global.f64 	%fd207, [%rd107];
	add.f64 	%fd208, %fd206, %fd207;
	add.s32 	%r202, %r336, 9600;
	mul.wide.u32 	%rd108, %r202, 8;
	add.s64 	%rd109, %rd1, %rd108;
	ld.global.f64 	%fd209, [%rd109];
	add.f64 	%fd364, %fd208, %fd209;
	add.s32 	%r337, %r337, 10240;
	add.s32 	%r336, %r336, 10240;
	add.s32 	%r335, %r335, 16;
	setp.ne.s32 	%p26, %r335, 0;
	@%p26 bra 	$L__BB5_6;
	add.s32 	%r338, %r337, -5120;
$L__BB5_8:
	setp.eq.s32 	%p27, %r11, 0;
	@%p27 bra 	$L__BB5_17;
	and.b32  	%r23, %r10, 7;
	setp.lt.u32 	%p28, %r11, 8;
	@%p28 bra 	$L__BB5_11;
	add.s32 	%r203, %r338, %r347;
	mul.wide.u32 	%rd110, %r203, 8;
	add.s64 	%rd111, %rd1, %rd110;
	ld.global.f64 	%fd211, [%rd111];
	add.f64 	%fd212, %fd364, %fd211;
	add.s32 	%r204, %r203, 640;
	mul.wide.u32 	%rd112, %r204, 8;
	add.s64 	%rd113, %rd1, %rd112;
	ld.global.f64 	%fd213, [%rd113];
	add.f64 	%fd214, %fd212, %fd213;
	add.s32 	%r205, %r203, 1280;
	mul.wide.u32 	%rd114, %r205, 8;
	add.s64 	%rd115, %rd1, %rd114;
	ld.global.f64 	%fd215, [%rd115];
	add.f64 	%fd216, %fd214, %fd215;
	add.s32 	%r206, %r203, 1920;
	mul.wide.u32 	%rd116, %r206, 8;
	add.s64 	%rd117, %rd1, %rd116;
	ld.global.f64 	%fd217, [%rd117];
	add.f64 	%fd218, %fd216, %fd217;
	add.s32 	%r207, %r203, 2560;
	mul.wide.u32 	%rd118, %r207, 8;
	add.s64 	%rd119, %rd1, %rd118;
	ld.global.f64 	%fd219, [%rd119];
	add.f64 	%fd220, %fd218, %fd219;
	add.s32 	%r208, %r203, 3200;
	mul.wide.u32 	%rd120, %r208, 8;
	add.s64 	%rd121, %rd1, %rd120;
	ld.global.f64 	%fd221, [%rd121];
	add.f64 	%fd222, %fd220, %fd221;
	add.s32 	%r209, %r203, 3840;
	mul.wide.u32 	%rd122, %r209, 8;
	add.s64 	%rd123, %rd1, %rd122;
	ld.global.f64 	%fd223, [%rd123];
	add.f64 	%fd224, %fd222, %fd223;
	add.s32 	%r210, %r203, 4480;
	mul.wide.u32 	%rd124, %r210, 8;
	add.s64 	%rd125, %rd1, %rd124;
	ld.global.f64 	%fd225, [%rd125];
	add.f64 	%fd364, %fd224, %fd225;
	add.s32 	%r338, %r338, 5120;
$L__BB5_11:
	setp.eq.s32 	%p29, %r23, 0;
	@%p29 bra 	$L__BB5_17;
	and.b32  	%r26, %r10, 3;
	setp.lt.u32 	%p30, %r23, 4;
	@%p30 bra 	$L__BB5_14;
	add.s32 	%r211, %r338, %r347;
	mul.wide.u32 	%rd126, %r211, 8;
	add.s64 	%rd127, %rd1, %rd126;
	ld.global.f64 	%fd227, [%rd127];
	add.f64 	%fd228, %fd364, %fd227;
	add.s32 	%r212, %r211, 640;
	mul.wide.u32 	%rd128, %r212, 8;
	add.s64 	%rd129, %rd1, %rd128;
	ld.global.f64 	%fd229, [%rd129];
	add.f64 	%fd230, %fd228, %fd229;
	add.s32 	%r213, %r211, 1280;
	mul.wide.u32 	%rd130, %r213, 8;
	add.s64 	%rd131, %rd1, %rd130;
	ld.global.f64 	%fd231, [%rd131];
	add.f64 	%fd232, %fd230, %fd231;
	add.s32 	%r214, %r211, 1920;
	mul.wide.u32 	%rd132, %r214, 8;
	add.s64 	%rd133, %rd1, %rd132;
	ld.global.f64 	%fd233, [%rd133];
	add.f64 	%fd364, %fd232, %fd233;
	add.s32 	%r338, %r338, 2560;
$L__BB5_14:
	setp.eq.s32 	%p31, %r26, 0;
	@%p31 bra 	$L__BB5_17;
	add.s32 	%r342, %r338, %r347;
	neg.s32 	%r341, %r26;
$L__BB5_16:
	.pragma "nounroll";
	mul.wide.u32 	%rd134, %r342, 8;
	add.s64 	%rd135, %rd1, %rd134;
	ld.global.f64 	%fd234, [%rd135];
	add.f64 	%fd364, %fd364, %fd234;
	add.s32 	%r342, %r342, 640;
	add.s32 	%r341, %r341, 1;
	setp.ne.s32 	%p32, %r341, 0;
	@%p32 bra 	$L__BB5_16;
$L__BB5_17:
	setp.lt.u32 	%p33, %r6, 640;
	@%p33 bra 	$L__BB5_22;
	// begin inline asm
	mov.u32 %r278, %laneid;
	// end inline asm
	mov.b64 	%rd146, %fd364;
	mov.b64 	{%r280, %r285}, %rd146;
	mov.b32 	%r286, 1;
	mov.b32 	%r327, 31;
	mov.b32 	%r328, -1;
	// begin inline asm
	shfl.sync.down.b32 %r279, %r280, %r286, %r327, %r328;
	// end inline asm
	// begin inline asm
	shfl.sync.down.b32 %r284, %r285, %r286, %r327, %r328;
	// end inline asm
	mov.b64 	%rd147, {%r279, %r284};
	mov.b64 	%fd305, %rd147;
	setp.gt.s32 	%p61, %r278, 30;
	add.f64 	%fd306, %fd364, %fd305;
	selp.f64 	%fd307, %fd364, %fd306, %p61;
	mov.b64 	%rd148, %fd307;
	mov.b64 	{%r290, %r295}, %rd148;
	mov.b32 	%r296, 2;
	// begin inline asm
	shfl.sync.down.b32 %r289, %r290, %r296, %r327, %r328;
	// end inline asm
	// begin inline asm
	shfl.sync.down.b32 %r294, %r295, %r296, %r327, %r328;
	// end inline asm
	mov.b64 	%rd149, {%r289, %r294};
	mov.b64 	%fd308, %rd149;
	setp.gt.s32 	%p62, %r278, 29;
	add.f64 	%fd309, %fd307, %fd308;
	selp.f64 	%fd310, %fd307, %fd309, %p62;
	mov.b64 	%rd150, %fd310;
	mov.b64 	{%r300, %r305}, %rd150;
	mov.b32 	%r306, 4;
	// begin inline asm
	shfl.sync.down.b32 %r299, %r300, %r306, %r327, %r328;
	// end inline asm
	// begin inline asm
	shfl.sync.down.b32 %r304, %r305, %r306, %r327, %r328;
	// end inline asm
	mov.b64 	%rd151, {%r299, %r304};
	mov.b64 	%fd311, %rd151;
	setp.gt.s32 	%p63, %r278, 27;
	add.f64 	%fd312, %fd310, %fd311;
	selp.f64 	%fd313, %fd310, %fd312, %p63;
	mov.b64 	%rd152, %fd313;
	mov.b64 	{%r310, %r315}, %rd152;
	mov.b32 	%r316, 8;
	// begin inline asm
	shfl.sync.down.b32 %r309, %r310, %r316, %r327, %r328;
	// end inline asm
	// begin inline asm
	shfl.sync.down.b32 %r314, %r315, %r316, %r327, %r328;
	// end inline asm
	mov.b64 	%rd153, {%r309, %r314};
	mov.b64 	%fd314, %rd153;
	setp.gt.s32 	%p64, %r278, 23;
	add.f64 	%fd315, %fd313, %fd314;
	selp.f64 	%fd316, %fd313, %fd315, %p64;
	mov.b64 	%rd154, %fd316;
	mov.b64 	{%r320, %r325}, %rd154;
	mov.b32 	%r326, 16;
	// begin inline asm
	shfl.sync.down.b32 %r319, %r320, %r326, %r327, %r328;
	// end inline asm
	// begin inline asm
	shfl.sync.down.b32 %r324, %r325, %r326, %r327, %r328;
	// end inline asm
	mov.b64 	%rd155, {%r319, %r324};
	mov.b64 	%fd317, %rd155;
	setp.gt.s32 	%p65, %r278, 15;
	add.f64 	%fd16, %fd316, %fd317;
	selp.f64 	%fd375, %fd316, %fd16, %p65;
	setp.ne.s32 	%p66, %r278, 0;
	@%p66 bra 	$L__BB5_20;
	shr.u32 	%r329, %r7, 2;
	and.b32  	%r330, %r329, 248;
	mov.u32 	%r331, _ZZN3cub18CUB_300001_SM_10006detail6reduce18DeviceReduceKernelINS2_10policy_hubIdjN4cuda3std3__44plusIdEEE10Policy1000EN6thrust24THRUST_300001_SM_1000_NS6detail15normal_iteratorINSD_10device_ptrIdEEEEjS9_dNS7_10__identityEEEvT0_PT3_T1_NS0_13GridEvenShareISN_EET2_T4_E12temp_storage;
	add.s32 	%r332, %r331, %r330;
	st.shared.f64 	[%r332+24], %fd16;
$L__BB5_20:
	bar.sync 	0;
	setp.ne.s32 	%p67, %r7, 0;
	@%p67 bra 	$L__BB5_48;
	ld.shared.f64 	%fd318, [_ZZN3cub18CUB_300001_SM_10006detail6reduce18DeviceReduceKernelINS2_10policy_hubIdjN4cuda3std3__44plusIdEEE10Policy1000EN6thrust24THRUST_300001_SM_1000_NS6detail15normal_iteratorINSD_10device_ptrIdEEEEjS9_dNS7_10__identityEEEvT0_PT3_T1_NS0_13GridEvenShareISN_EET2_T4_E12temp_storage+32];
	add.f64 	%fd319, %fd375, %fd318;
	ld.shared.f64 	%fd320, [_ZZN3cub18CUB_300001_SM_10006detail6reduce18DeviceReduceKernelINS2_10policy_hubIdjN4cuda3std3__44plusIdEEE10Policy1000EN6thrust24THRUST_300001_SM_1000_NS6detail15normal_iteratorINSD_10device_ptrIdEEEEjS9_dNS7_10__identityEEEvT0_PT3_T1_NS0_13GridEvenShareISN_EET2_T4_E12temp_storage+40];
	add.f64 	%fd321, %fd319, %fd320;
	ld.shared.f64 	%fd322, [_ZZN3cub18CUB_300001_SM_10006detail6reduce18DeviceReduceKernelINS2_10policy_hubIdjN4cuda3std3__44plusIdEEE10Policy1000EN6thrust24THRUST_300001_SM_1000_NS6detail15normal_iteratorINSD_10device_ptrIdEEEEjS9_dNS7_10__identityEEEvT0_PT3_T1_NS0_13GridEvenShareISN_EET2_T4_E12temp_storage+48];
	add.f64 	%fd323, %fd321, %fd322;
	ld.shared.f64 	%fd324, [_ZZN3cub18CUB_300001_SM_10006detail6reduce18DeviceReduceKernelINS2_10policy_hubIdjN4cuda3std3__44plusIdEEE10Policy1000EN6thrust24THRUST_300001_SM_1000_NS6detail15normal_iteratorINSD_10device_ptrIdEEEEjS9_dNS7_10__identityEEEvT0_PT3_T1_NS0_13GridEvenShareISN_EET2_T4_E12temp_storage+56];
	add.f64 	%fd325, %fd323, %fd324;
	ld.shared.f64 	%fd326, [_ZZN3cub18CUB_300001_SM_10006detail6reduce18DeviceReduceKernelINS2_10policy_hubIdjN4cuda3std3__44plusIdEEE10Policy1000EN6thrust24THRUST_300001_SM_1000_NS6detail15normal_iteratorINSD_10device_ptrIdEEEEjS9_dNS7_10__identityEEEvT0_PT3_T1_NS0_13GridEvenShareISN_EET2_T4_E12temp_storage+64];
	add.f64 	%fd327, %fd325, %fd326;
	ld.shared.f64 	%fd328, [_ZZN3cub18CUB_300001_SM_10006detail6reduce18DeviceReduceKernelINS2_10policy_hubIdjN4cuda3std3__44plusIdEEE10Policy1000EN6thrust24THRUST_300001_SM_1000_NS6detail15normal_iteratorINSD_10device_ptrIdEEEEjS9_dNS7_10__identityEEEvT0_PT3_T1_NS0_13GridEvenShareISN_EET2_T4_E12temp_storage+72];
	add.f64 	%fd329, %fd327, %fd328;
	ld.shared.f64 	%fd330, [_ZZN3cub18CUB_300001_SM_10006detail6reduce18DeviceReduceKernelINS2_10policy_hubIdjN4cuda3std3__44plusIdEEE10Policy1000EN6thrust24THRUST_300001_SM_1000_NS6detail15normal_iteratorINSD_10device_ptrIdEEEEjS9_dNS7_10__identityEEEvT0_PT3_T1_NS0_13GridEvenShareISN_EET2_T4_E12temp_storage+80];
	add.f64 	%fd331, %fd329, %fd330;
	ld.shared.f64 	%fd332, [_ZZN3cub18CUB_300001_SM_10006detail6reduce18DeviceReduceKernelINS2_10policy_hubIdjN4cuda3std3__44plusIdEEE10Policy1000EN6thrust24THRUST_300001_SM_1000_NS6detail15normal_iteratorINSD_10device_ptrIdEEEEjS9_dNS7_10__identityEEEvT0_PT3_T1_NS0_13GridEvenShareISN_EET2_T4_E12temp_storage+88];
	add.f64 	%fd333, %fd331, %fd332;
	ld.shared.f64 	%fd334, [_ZZN3cub18CUB_300001_SM_10006detail6reduce18DeviceReduceKernelINS2_10policy_hubIdjN4cuda3std3__44plusIdEEE10Policy1000EN6thrust24THRUST_300001_SM_1000_NS6detail15normal_iteratorINSD_10device_ptrIdEEEEjS9_dNS7_10__identityEEEvT0_PT3_T1_NS0_13GridEvenShareISN_EET2_T4_E12temp_storage+96];
	add.f64 	%fd335, %fd333, %fd334;
	ld.shared.f64 	%fd336, [_ZZN3cub18CUB_300001_SM_10006detail6reduce18DeviceReduceKernelINS2_10policy_hubIdjN4cuda3std3__44plusIdEEE10Policy1000EN6thrust24THRUST_300001_SM_1000_NS6detail15normal_iteratorINSD_10device_ptrIdEEEEjS9_dNS7_10__identityEEEvT0_PT3_T1_NS0_13GridEvenShareISN_EET2_T4_E12temp_storage+104];
	add.f64 	%fd337, %fd335, %fd336;
	ld.shared.f64 	%fd338, [_ZZN3cub18CUB_300001_SM_10006detail6reduce18DeviceReduceKernelINS2_10policy_hubIdjN4cuda3std3__44plusIdEEE10Policy1000EN6thrust24THRUST_300001_SM_1000_NS6detail15normal_iteratorINSD_10device_ptrIdEEEEjS9_dNS7_10__identityEEEvT0_PT3_T1_NS0_13GridEvenShareISN_EET2_T4_E12temp_storage+112];
	add.f64 	%fd339, %fd337, %fd338;
	ld.shared.f64 	%fd340, [_ZZN3cub18CUB_300001_SM_10006detail6reduce18DeviceReduceKernelINS2_10policy_hubIdjN4cuda3std3__44plusIdEEE10Policy1000EN6thrust24THRUST_300001_SM_1000_NS6detail15normal_iteratorINSD_10device_ptrIdEEEEjS9_dNS7_10__identityEEEvT0_PT3_T1_NS0_13GridEvenShareISN_EET2_T4_E12temp_storage+120];
	add.f64 	%fd341, %fd339, %fd340;
	ld.shared.f64 	%fd342, [_ZZN3cub18CUB_300001_SM_10006detail6reduce18DeviceReduceKernelINS2_10policy_hubIdjN4cuda3std3__44plusIdEEE10Policy1000EN6thrust24THRUST_300001_SM_1000_NS6detail15normal_iteratorINSD_10device_ptrIdEEEEjS9_dNS7_10__identityEEEvT0_PT3_T1_NS0_13GridEvenShareISN_EET2_T4_E12temp_storage+128];
	add.f64 	%fd343, %fd341, %fd342;
	ld.shared.f64 	%fd344, [_ZZN3cub18CUB_300001_SM_10006detail6reduce18DeviceReduceKernelINS2_10policy_hubIdjN4cuda3std3__44plusIdEEE10Policy1000EN6thrust24THRUST_300001_SM_1000_NS6detail15normal_iteratorINSD_10device_ptrIdEEEEjS9_dNS7_10__identityEEEvT0_PT3_T1_NS0_13GridEvenShareISN_EET2_T4_E12temp_storage+136];
	add.f64 	%fd345, %fd343, %fd344;
	ld.shared.f64 	%fd346, [_ZZN3cub18CUB_300001_SM_10006detail6reduce18DeviceReduceKernelINS2_10policy_hubIdjN4cuda3std3__44plusIdEEE10Policy1000EN6thrust24THRUST_300001_SM_1000_NS6detail15normal_iteratorINSD_10device_ptrIdEEEEjS9_dNS7_10__identityEEEvT0_PT3_T1_NS0_13GridEvenShareISN_EET2_T4_E12temp_storage+144];
	add.f64 	%fd347, %fd345, %fd346;
	ld.shared.f64 	%fd348, [_ZZN3cub18CUB_300001_SM_10006detail6reduce18DeviceReduceKernelINS2_10policy_hubIdjN4cuda3std3__44plusIdEEE10Policy1000EN6thrust24THRUST_300001_SM_1000_NS6detail15normal_iteratorINSD_10device_ptrIdEEEEjS9_dNS7_10__identityEEEvT0_PT3_T1_NS0_13GridEvenShareISN_EET2_T4_E12temp_storage+152];
	add.f64 	%fd349, %fd347, %fd348;
	ld.shared.f64 	%fd350, [_ZZN3cub18CUB_300001_SM_10006detail6reduce18DeviceReduceKernelINS2_10policy_hubIdjN4cuda3std3__44plusIdEEE10Policy1000EN6thrust24THRUST_300001_SM_1000_NS6detail15normal_iteratorINSD_10device_ptrIdEEEEjS9_dNS7_10__identityEEEvT0_PT3_T1_NS0_13GridEvenShareISN_EET2_T4_E12temp_storage+160];
	add.f64 	%fd351, %fd349, %fd350;
	ld.shared.f64 	%fd352, [_ZZN3cub18CUB_300001_SM_10006detail6reduce18DeviceReduceKernelINS2_10policy_hubIdjN4cuda3std3__44plusIdEEE10Policy1000EN6thrust24THRUST_300001_SM_1000_NS6detail15normal_iteratorINSD_10device_ptrIdEEEEjS9_dNS7_10__identityEEEvT0_PT3_T1_NS0_13GridEvenShareISN_EET2_T4_E12temp_storage+168];
	add.f64 	%fd353, %fd351, %fd352;
	ld.shared.f64 	%fd354, [_ZZN3cub18CUB_300001_SM_10006detail6reduce18DeviceReduceKernelINS2_10policy_hubIdjN4cuda3std3__44plusIdEEE10Policy1000EN6thrust24THRUST_300001_SM_1000_NS6detail15normal_iteratorINSD_10device_ptrIdEEEEjS9_dNS7_10__identityEEEvT0_PT3_T1_NS0_13GridEvenShareISN_EET2_T4_E12temp_storage+176];
	add.f64 	%fd375, %fd353, %fd354;
	bra.uni 	$L__BB5_48;
$L__BB5_22:
	// begin inline asm
	mov.u32 %r215, %laneid;
	// end inline asm
	and.b32  	%r266, %r7, 992;
	add.s32 	%r267, %r266, 32;
	setp.gt.u32 	%p34, %r267, %r6;
	not.b32 	%r268, %r266;
	add.s32 	%r269, %r6, %r268;
	selp.b32 	%r264, %r269, 31, %p34;
	mov.b64 	%rd136, %fd364;
	mov.b64 	{%r217, %r222}, %rd136;
	mov.b32 	%r223, 1;
	mov.b32 	%r265, -1;
	// begin inline asm
	shfl.sync.down.b32 %r216, %r217, %r223, %r264, %r265;
	// end inline asm
	// begin inline asm
	shfl.sync.down.b32 %r221, %r222, %r223, %r264, %r265;
	// end inline asm
	mov.b64 	%rd137, {%r216, %r221};
	mov.b64 	%fd235, %rd137;
	setp.lt.s32 	%p35, %r215, %r264;
	add.f64 	%fd236, %fd364, %fd235;
	selp.f64 	%fd237, %fd236, %fd364, %p35;
	mov.b64 	%rd138, %fd237;
	mov.b64 	{%r227, %r232}, %rd138;
	mov.b32 	%r233, 2;
	// begin inline asm
	shfl.sync.down.b32 %r226, %r227, %r233, %r264, %r265;
	// end inline asm
	// begin inline asm
	shfl.sync.down.b32 %r231, %r232, %r233, %r264, %r265;
	// end inline asm
	mov.b64 	%rd139, {%r226, %r231};
	mov.b64 	%fd238, %rd139;
	add.s32 	%r270, %r215, 2;
	setp.gt.s32 	%p36, %r270, %r264;
	add.f64 	%fd239, %fd237, %fd238;
	selp.f64 	%fd240, %fd237, %fd239, %p36;
	mov.b64 	%rd140, %fd240;
	mov.b64 	{%r237, %r242}, %rd140;
	mov.b32 	%r243, 4;
	// begin inline asm
	shfl.sync.down.b32 %r236, %r237, %r243, %r264, %r265;
	// end inline asm
	// begin inline asm
	shfl.sync.down.b32 %r241, %r242, %r243, %r264, %r265;
	// end inline asm
	mov.b64 	%rd141, {%r236, %r241};
	mov.b64 	%fd241, %rd141;
	add.s32 	%r271, %r215, 4;
	setp.gt.s32 	%p37, %r271, %r264;
	add.f64 	%fd242, %fd240, %fd241;
	selp.f64 	%fd243, %fd240, %fd242, %p37;
	mov.b64 	%rd142, %fd243;
	mov.b64 	{%r247, %r252}, %rd142;
	mov.b32 	%r253, 8;
	// begin inline asm
	shfl.sync.down.b32 %r246, %r247, %r253, %r264, %r265;
	// end inline asm
	// begin inline asm
	shfl.sync.down.b32 %r251, %r252, %r253, %r264, %r265;
	// end inline asm
	mov.b64 	%rd143, {%r246, %r251};
	mov.b64 	%fd244, %rd143;
	add.s32 	%r272, %r215, 8;
	setp.gt.s32 	%p38, %r272, %r264;
	add.f64 	%fd245, %fd243, %fd244;
	selp.f64 	%fd246, %fd243, %fd245, %p38;
	mov.b64 	%rd144, %fd246;
	mov.b64 	{%r257, %r262}, %rd144;
	mov.b32 	%r263, 16;
	// begin inline asm
	shfl.sync.down.b32 %r256, %r257, %r263, %r264, %r265;
	// end inline asm
	// begin inline asm
	shfl.sync.down.b32 %r261, %r262, %r263, %r264, %r265;
	// end inline asm
	mov.b64 	%rd145, {%r256, %r261};
	mov.b64 	%fd247, %rd145;
	add.s32 	%r273, %r215, 16;
	setp.gt.s32 	%p39, %r273, %r264;
	add.f64 	%fd248, %fd246, %fd247;
	selp.f64 	%fd375, %fd246, %fd248, %p39;
	setp.ne.s32 	%p40, %r215, 0;
	@%p40 bra 	$L__BB5_24;
	shr.u32 	%r274, %r7, 2;
	and.b32  	%r275, %r274, 248;
	mov.u32 	%r276, _ZZN3cub18CUB_300001_SM_10006detail6reduce18DeviceReduceKernelINS2_10policy_hubIdjN4cuda3std3__44plusIdEEE10Policy1000EN6thrust24THRUST_300001_SM_1000_NS6detail15normal_iteratorINSD_10device_ptrIdEEEEjS9_dNS7_10__identityEEEvT0_PT3_T1_NS0_13GridEvenShareISN_EET2_T4_E12temp_storage;
	add.s32 	%r277, %r276, %r275;
	st.shared.f64 	[%r277+24], %fd375;
$L__BB5_24:
	bar.sync 	0;
	setp.ne.s32 	%p41, %r7, 0;
	@%p41 bra 	$L__BB5_48;
	setp.gt.u32 	%p42, %r6, 32;
	ld.shared.f64 	%fd249, [_ZZN3cub18CUB_300001_SM_10006detail6reduce18DeviceReduceKernelINS2_10policy_hubIdjN4cuda3std3__44plusIdEEE10Policy1000EN6thrust24THRUST_300001_SM_1000_NS6detail15normal_iteratorINSD_10device_ptrIdEEEEjS9_dNS7_10__identityEEEvT0_PT3_T1_NS0_13GridEvenShareISN_EET2_T4_E12temp_storage+32];
	add.f64 	%fd250, %fd375, %fd249;
	selp.f64 	%fd251, %fd250, %fd375, %p42;
	setp.gt.u32 	%p43, %r6, 64;
	ld.shared.f64 	%fd252, [_ZZN3cub18CUB_300001_SM_10006detail6reduce18DeviceReduceKernelINS2_10policy_hubIdjN4cuda3std3__44plusIdEEE10Policy1000EN6thrust24THRUST_300001_SM_1000_NS6detail15normal_iteratorINSD_10device_ptrIdEEEEjS9_dNS7_10__identityEEEvT0_PT3_T1_NS0_13GridEvenShareISN_EET2_T4_E12temp_storage+40];
	add.f64 	%fd253, %fd252, %fd251;
	selp.f64 	%fd254, %fd253, %fd251, %p43;
	setp.gt.u32 	%p44, %r6, 96;
	ld.shared.f64 	%fd255, [_ZZN3cub18CUB_300001_SM_10006detail6reduce18DeviceReduceKernelINS2_10policy_hubIdjN4cuda3std3__44plusIdEEE10Policy1000EN6thrust24THRUST_300001_SM_1000_NS6detail15normal_iteratorINSD_10device_ptrIdEEEEjS9_dNS7_10__identityEEEvT0_PT3_T1_NS0_13GridEvenShareISN_EET2_T4_E12temp_storage+48];
	add.f64 	%fd256, %fd255, %fd254;
	selp.f64 	%fd257, %fd256, %fd254, %p44;
	setp.gt.u32 	%p45, %r6, 128;
	ld.shared.f64 	%fd258, [_ZZN3cub18CUB_300001_SM_10006detail6reduce18DeviceReduceKernelINS2_10policy_hubIdjN4cuda3std3__44plusIdEEE10Policy1000EN6thrust24THRUST_300001_SM_1000_NS6detail15normal_iteratorINSD_10device_ptrIdEEEEjS9_dNS7_10__identityEEEvT0_PT3_T1_NS0_13GridEvenShareISN_EET2_T4_E12temp_storage+56];
	add.f64 	%fd259, %fd258, %fd257;
	selp.f64 	%fd260, %fd259, %fd257, %p45;
	setp.gt.u32 	%p46, %r6, 160;
	ld.shared.f64 	%fd261, [_ZZN3cub18CUB_300001_SM_10006detail6reduce18DeviceReduceKernelINS2_10policy_hubIdjN4cuda3std3__44plusIdEEE10Policy1000EN6thrust24THRUST_300001_SM_1000_NS6detail15normal_iteratorINSD_10device_ptrIdEEEEjS9_dNS7_10__identityEEEvT0_PT3_T1_NS0_13GridEvenShareISN_EET2_T4_E12temp_storage+64];
	add.f64 	%fd262, %fd261, %fd260;
	selp.f64 	%fd263, %fd262, %fd260, %p46;
	setp.gt.u32 	%p47, %r6, 192;
	ld.shared.f64 	%fd264, [_ZZN3cub18CUB_300001_SM_10006detail6reduce18DeviceReduceKernelINS2_10policy_hubIdjN4cuda3std3__44plusIdEEE10Policy1000EN6thrust24THRUST_300001_SM_1000_NS6detail15normal_iteratorINSD_10device_ptrIdEEEEjS9_dNS7_10__identityEEEvT0_PT3_T1_NS0_13GridEvenShareISN_EET2_T4_E12temp_storage+72];
	add.f64 	%fd265, %fd264, %fd263;
	selp.f64 	%fd266, %fd265, %fd263, %p47;
	setp.gt.u32 	%p48, %r6, 224;
	ld.shared.f64 	%fd267, [_ZZN3cub18CUB_300001_SM_10006detail6reduce18DeviceReduceKernelINS2_10policy_hubIdjN4cuda3std3__44plusIdEEE10Policy1000EN6thrust24THRUST_300001_SM_1000_NS6detail15normal_iteratorINSD_10device_ptrIdEEEEjS9_dNS7_10__identityEEEvT0_PT3_T1_NS0_13GridEvenShareISN_EET2_T4_E12temp_storage+80];
	add.f64 	%fd268, %fd267, %fd266;
	selp.f64 	%fd269, %fd268, %fd266, %p48;
	setp.gt.u32 	%p49, %r6, 256;
	ld.shared.f64 	%fd270, [_ZZN3cub18CUB_300001_SM_10006detail6reduce18DeviceReduceKernelINS2_10policy_hubIdjN4cuda3std3__44plusIdEEE10Policy1000EN6thrust24THRUST_300001_SM_1000_NS6detail15normal_iteratorINSD_10device_ptrIdEEEEjS9_dNS7_10__identityEEEvT0_PT3_T1_NS0_13GridEvenShareISN_EET2_T4_E12temp_storage+88];
	add.f64 	%fd271, %fd270, %fd269;
	selp.f64 	%fd272, %fd271, %fd269, %p49;
	setp.gt.u32 	%p50, %r6, 288;
	ld.shared.f64 	%fd273, [_ZZN3cub18CUB_300001_SM_10006detail6reduce18DeviceReduceKernelINS2_10policy_hubIdjN4cuda3std3__44plusIdEEE10Policy1000EN6thrust24THRUST_300001_SM_1000_NS6detail15normal_iteratorINSD_10device_ptrIdEEEEjS9_dNS7_10__identityEEEvT0_PT3_T1_NS0_13GridEvenShareISN_EET2_T4_E12temp_storage+96];
	add.f64 	%fd274, %fd273, %fd272;
	selp.f64 	%fd275, %fd274, %fd272, %p50;
	setp.gt.u32 	%p51, %r6, 320;
	ld.shared.f64 	%fd276, [_ZZN3cub18CUB_300001_SM_10006detail6reduce18DeviceReduceKernelINS2_10policy_hubIdjN4cuda3std3__44plusIdEEE10Policy1000EN6thrust24THRUST_300001_SM_1000_NS6detail15normal_iteratorINSD_10device_ptrIdEEEEjS9_dNS7_10__identityEEEvT0_PT3_T1_NS0_13GridEvenShareISN_EET2_T4_E12temp_storage+104];
	add.f64 	%fd277, %fd276, %fd275;
	selp.f64 	%fd278, %fd277, %fd275, %p51;
	setp.gt.u32 	%p52, %r6, 352;
	ld.shared.f64 	%fd279, [_ZZN3cub18CUB_300001_SM_10006detail6reduce18DeviceReduceKernelINS2_10policy_hubIdjN4cuda3std3__44plusIdEEE10Policy1000EN6thrust24THRUST_300001_SM_1000_NS6detail15normal_iteratorINSD_10device_ptrIdEEEEjS9_dNS7_10__identityEEEvT0_PT3_T1_NS0_13GridEvenShareISN_EET2_T4_E12temp_storage+112];
	add.f64 	%fd280, %fd279, %fd278;
	selp.f64 	%fd281, %fd280, %fd278, %p52;
	setp.gt.u32 	%p53, %r6, 384;
	ld.shared.f64 	%fd282, [_ZZN3cub18CUB_300001_SM_10006detail6reduce18DeviceReduceKernelINS2_10policy_hubIdjN4cuda3std3__44plusIdEEE10Policy1000EN6thrust24THRUST_300001_SM_1000_NS6detail15normal_iteratorINSD_10device_ptrIdEEEEjS9_dNS7_10__identityEEEvT0_PT3_T1_NS0_13GridEvenShareISN_EET2_T4_E12temp_storage+120];
	add.f64 	%fd283, %fd282, %fd281;
	selp.f64 	%fd284, %fd283, %fd281, %p53;
	setp.gt.u32 	%p54, %r6, 416;
	ld.shared.f64 	%fd285, [_ZZN3cub18CUB_300001_SM_10006detail6reduce18DeviceReduceKernelINS2_10policy_hubIdjN4cuda3std3__44plusIdEEE10Policy1000EN6thrust24THRUST_300001_SM_1000_NS6detail15normal_iteratorINSD_10device_ptrIdEEEEjS9_dNS7_10__identityEEEvT0_PT3_T1_NS0_13GridEvenShareISN_EET2_T4_E12temp_storage+128];
	add.f64 	%fd286, %fd285, %fd284;
	selp.f64 	%fd287, %fd286, %fd284, %p54;
	setp.gt.u32 	%p55, %r6, 448;
	ld.shared.f64 	%fd288, [_ZZN3cub18CUB_300001_SM_10006detail6reduce18DeviceReduceKernelINS2_10policy_hubIdjN4cuda3std3__44plusIdEEE10Policy1000EN6thrust24THRUST_300001_SM_1000_NS6detail15normal_iteratorINSD_10device_ptrIdEEEEjS9_dNS7_10__identityEEEvT0_PT3_T1_NS0_13GridEvenShareISN_EET2_T4_E12temp_storage+136];
	add.f64 	%fd289, %fd288, %fd287;
	selp.f64 	%fd290, %fd289, %fd287, %p55;
	setp.gt.u32 	%p56, %r6, 480;
	ld.shared.f64 	%fd291, [_ZZN3cub18CUB_300001_SM_10006detail6reduce18DeviceReduceKernelINS2_10policy_hubIdjN4cuda3std3__44plusIdEEE10Policy1000EN6thrust24THRUST_300001_SM_1000_NS6detail15normal_iteratorINSD_10device_ptrIdEEEEjS9_dNS7_10__identityEEEvT0_PT3_T1_NS0_13GridEvenShareISN_EET2_T4_E12temp_storage+144];
	add.f64 	%fd292, %fd291, %fd290;
	selp.f64 	%fd293, %fd292, %fd290, %p56;
	setp.gt.u32 	%p57, %r6, 512;
	ld.shared.f64 	%fd294, [_ZZN3cub18CUB_300001_SM_10006detail6reduce18DeviceReduceKernelINS2_10policy_hubIdjN4cuda3std3__44plusIdEEE10Policy1000EN6thrust24THRUST_300001_SM_1000_NS6detail15normal_iteratorINSD_10device_ptrIdEEEEjS9_dNS7_10__identityEEEvT0_PT3_T1_NS0_13GridEvenShareISN_EET2_T4_E12temp_storage+152];
	add.f64 	%fd295, %fd294, %fd293;
	selp.f64 	%fd296, %fd295, %fd293, %p57;
	setp.gt.u32 	%p58, %r6, 544;
	ld.shared.f64 	%fd297, [_ZZN3cub18CUB_300001_SM_10006detail6reduce18DeviceReduceKernelINS2_10policy_hubIdjN4cuda3std3__44plusIdEEE10Policy1000EN6thrust24THRUST_300001_SM_1000_NS6detail15normal_iteratorINSD_10device_ptrIdEEEEjS9_dNS7_10__identityEEEvT0_PT3_T1_NS0_13GridEvenShareISN_EET2_T4_E12temp_storage+160];
	add.f64 	%fd298, %fd297, %fd296;
	selp.f64 	%fd299, %fd298, %fd296, %p58;
	setp.gt.u32 	%p59, %r6, 576;
	ld.shared.f64 	%fd300, [_ZZN3cub18CUB_300001_SM_10006detail6reduce18DeviceReduceKernelINS2_10policy_hubIdjN4cuda3std3__44plusIdEEE10Policy1000EN6thrust24THRUST_300001_SM_1000_NS6detail15normal_iteratorINSD_10device_ptrIdEEEEjS9_dNS7_10__identityEEEvT0_PT3_T1_NS0_13GridEvenShareISN_EET2_T4_E12temp_storage+168];
	add.f64 	%fd301, %fd300, %fd299;
	selp.f64 	%fd302, %fd301, %fd299, %p59;
	setp.gt.u32 	%p60, %r6, 608;
	ld.shared.f64 	%fd303, [_ZZN3cub18CUB_300001_SM_10006detail6reduce18DeviceReduceKernelINS2_10policy_hubIdjN4cuda3std3__44plusIdEEE10Policy1000EN6thrust24THRUST_300001_SM_1000_NS6detail15normal_iteratorINSD_10device_ptrIdEEEEjS9_dNS7_10__identityEEEvT0_PT3_T1_NS0_13GridEvenShareISN_EET2_T4_E12temp_storage+176];
	add.f64 	%fd304, %fd303, %fd302;
	selp.f64 	%fd375, %fd304, %fd302, %p60;
	bra.uni 	$L__BB5_48;
$L__BB5_26:
	mov.u32 	%r35, %tid.x;
	add.s32 	%r72, %r347, %r35;
	mul.wide.u32 	%rd4, %r72, 8;
	add.s64 	%rd5, %rd1, %rd4;
	ld.global.f64 	%fd41, [%rd5];
	ld.global.f64 	%fd42, [%rd5+5120];
	ld.global.f64 	%fd43, [%rd5+10240];
	ld.global.f64 	%fd44, [%rd5+15360];
	ld.global.f64 	%fd45, [%rd5+20480];
	ld.global.f64 	%fd46, [%rd5+25600];
	ld.global.f64 	%fd47, [%rd5+30720];
	ld.global.f64 	%fd48, [%rd5+35840];
	add.f64 	%fd49, %fd41, %fd42;
	add.f64 	%fd50, %fd49, %fd43;
	add.f64 	%fd51, %fd50, %fd44;
	add.f64 	%fd52, %fd51, %fd45;
	add.f64 	%fd53, %fd52, %fd46;
	add.f64 	%fd54, %fd53, %fd47;
	add.f64 	%fd374, %fd54, %fd48;
	setp.lt.u32 	%p2, %r6, %r4;
	@%p2 bra 	$L__BB5_44;
	add.s32 	%r36, %r4, %r347;
	not.b32 	%r74, %r35;
	add.s32 	%r75, %r74, %r1;
	sub.s32 	%r76, %r75, %r4;
	sub.s32 	%r344, %r76, %r347;
	add.s32 	%r77, %r36, %r35;
	add.s32 	%r343, %r77, 5120;
	mov.b32 	%r346, 0;
	mov.u32 	%r345, %r36;
$L__BB5_28:
	mad.lo.s32 	%r347, %r2, 5120, %r347;
	add.s32 	%r78, %r1, -5120;
	setp.gt.u32 	%p3, %r347, %r78;
	@%p3 bra 	$L__BB5_30;
	add.s32 	%r79, %r35, %r347;
	mul.wide.u32 	%rd6, %r79, 8;
	add.s64 	%rd7, %rd1, %rd6;
	ld.global.f64 	%fd55, [%rd7];
	ld.global.f64 	%fd56, [%rd7+5120];
	ld.global.f64 	%fd57, [%rd7+10240];
	ld.global.f64 	%fd58, [%rd7+15360];
	ld.global.f64 	%fd59, [%rd7+20480];
	ld.global.f64 	%fd60, [%rd7+25600];
	ld.global.f64 	%fd61, [%rd7+30720];
	ld.global.f64 	%fd62, [%rd7+35840];
	add.f64 	%fd63, %fd374, %fd55;
	add.f64 	%fd64, %fd63, %fd56;
	add.f64 	%fd65, %fd64, %fd57;
	add.f64 	%fd66, %fd65, %fd58;
	add.f64 	%fd67, %fd66, %fd59;
	add.f64 	%fd68, %fd67, %fd60;
	add.f64 	%fd69, %fd68, %fd61;
	add.f64 	%fd374, %fd69, %fd62;
	sub.s32 	%r80, %r1, %r347;
	mul.lo.s32 	%r81, %r2, 5120;
	setp.lt.u32 	%p4, %r80, %r81;
	add.s32 	%r346, %r346, 1;
	add.s32 	%r345, %r345, %r81;
	sub.s32 	%r344, %r344, %r81;
	add.s32 	%r343, %r343, %r81;
	@%p4 bra 	$L__BB5_44;
	bra.uni 	$L__BB5_28;
$L__BB5_30:
	setp.le.u32 	%p5, %r1, %r347;
	sub.s32 	%r82, %r1, %r347;
	setp.ge.s32 	%p6, %r35, %r82;
	or.pred  	%p7, %p5, %p6;
	@%p7 bra 	$L__BB5_44;
	not.b32 	%r84, %r35;
	add.s32 	%r85, %r1, %r84;
	sub.s32 	%r86, %r85, %r36;
	mul.lo.s32 	%r87, %r2, %r346;
	mad.lo.s32 	%r88, %r87, -5120, %r86;
	mul.hi.u32 	%r89, %r88, -858993459;
	shr.u32 	%r90, %r89, 9;
	add.s32 	%r49, %r90, 1;
	and.b32  	%r50, %r49, 15;
	setp.lt.u32 	%p8, %r88, 9600;
	mov.u32 	%r352, %r35;
	@%p8 bra 	$L__BB5_35;
	or.b32  	%r350, %r35, 5120;
	mul.hi.u32 	%r91, %r344, -858993459;
	shr.u32 	%r92, %r91, 9;
	add.s32 	%r93, %r92, 1;
	and.b32  	%r94, %r93, 16777200;
	neg.s32 	%r348, %r94;
$L__BB5_33:
	.pragma "nounroll";
	add.s32 	%r95, %r343, -5120;
	mul.wide.u32 	%rd8, %r95, 8;
	add.s64 	%rd9, %rd1, %rd8;
	ld.global.f64 	%fd71, [%rd9];
	add.f64 	%fd72, %fd374, %fd71;
	add.s32 	%r96, %r343, -4480;
	mul.wide.u32 	%rd10, %r96, 8;
	add.s64 	%rd11, %rd1, %rd10;
	ld.global.f64 	%fd73, [%rd11];
	add.f64 	%fd74, %fd72, %fd73;
	add.s32 	%r97, %r343, -3840;
	mul.wide.u32 	%rd12, %r97, 8;
	add.s64 	%rd13, %rd1, %rd12;
	ld.global.f64 	%fd75, [%rd13];
	add.f64 	%fd76, %fd74, %fd75;
	add.s32 	%r98, %r343, -3200;
	mul.wide.u32 	%rd14, %r98, 8;
	add.s64 	%rd15, %rd1, %rd14;
	ld.global.f64 	%fd77, [%rd15];
	add.f64 	%fd78, %fd76, %fd77;
	add.s32 	%r99, %r343, -2560;
	mul.wide.u32 	%rd16, %r99, 8;
	add.s64 	%rd17, %rd1, %rd16;
	ld.global.f64 	%fd79, [%rd17];
	add.f64 	%fd80, %fd78, %fd79;
	add.s32 	%r100, %r343, -1920;
	mul.wide.u32 	%rd18, %r100, 8;
	add.s64 	%rd19, %rd1, %rd18;
	ld.global.f64 	%fd81, [%rd19];
	add.f64 	%fd82, %fd80, %fd81;
	add.s32 	%r101, %r343, -1280;
	mul.wide.u32 	%rd20, %r101, 8;
	add.s64 	%rd21, %rd1, %rd20;
	ld.global.f64 	%fd83, [%rd21];
	add.f64 	%fd84, %fd82, %fd83;
	add.s32 	%r102, %r343, 4480;
	add.s32 	%r103, %r343, -640;
	mul.wide.u32 	%rd22, %r103, 8;
	add.s64 	%rd23, %rd1, %rd22;
	ld.global.f64 	%fd85, [%rd23];
	add.f64 	%fd86, %fd84, %fd85;
	mul.wide.u32 	%rd24, %r343, 8;
	add.s64 	%rd25, %rd1, %rd24;
	ld.global.f64 	%fd87, [%rd25];
	add.f64 	%fd88, %fd86, %fd87;
	add.s32 	%r104, %r343, 640;
	mul.wide.u32 	%rd26, %r104, 8;
	add.s64 	%rd27, %rd1, %rd26;
	ld.global.f64 	%fd89, [%rd27];
	add.f64 	%fd90, %fd88, %fd89;
	add.s32 	%r105, %r343, 1280;
	mul.wide.u32 	%rd28, %r105, 8;
	add.s64 	%rd29, %rd1, %rd28;
	ld.global.f64 	%fd91, [%rd29];
	add.f64 	%fd92, %fd90, %fd91;
	add.s32 	%r106, %r343, 1920;
	mul.wide.u32 	%rd30, %r106, 8;
	add.s64 	%rd31, %rd1, %rd30;
	ld.global.f64 	%fd93, [%rd31];
	add.f64 	%fd94, %fd92, %fd93;
	add.s32 	%r107, %r343, 2560;
	mul.wide.u32 	%rd32, %r107, 8;
	add.s64 	%rd33, %rd1, %rd32;
	ld.global.f64 	%fd95, [%rd33];
	add.f64 	%fd96, %fd94, %fd95;
	add.s32 	%r108, %r343, 3200;
	mul.wide.u32 	%rd34, %r108, 8;
	add.s64 	%rd35, %rd1, %rd34;
	ld.global.f64 	%fd97, [%rd35];
	add.f64 	%fd98, %fd96, %fd97;
	add.s32 	%r109, %r343, 3840;
	mul.wide.u32 	%rd36, %r109, 8;
	add.s64 	%rd37, %rd1, %rd36;
	ld.global.f64 	%fd99, [%rd37];
	add.f64 	%fd100, %fd98, %fd99;
	mul.wide.u32 	%rd38, %r102, 8;
	add.s64 	%rd39, %rd1, %rd38;
	ld.global.f64 	%fd101, [%rd39];
	add.f64 	%fd374, %fd100, %fd101;
	add.s32 	%r350, %r350, 10240;
	add.s32 	%r343, %r343, 10240;
	add.s32 	%r348, %r348, 16;
	setp.ne.s32 	%p9, %r348, 0;
	@%p9 bra 	$L__BB5_33;
	add.s32 	%r352, %r350, -5120;
$L__BB5_35:
	setp.eq.s32 	%p10, %r50, 0;
	@%p10 bra 	$L__BB5_44;
	and.b32  	%r61, %r49, 7;
	setp.lt.u32 	%p11, %r50, 8;
	@%p11 bra 	$L__BB5_38;
	add.s32 	%r110, %r352, %r347;
	mul.wide.u32 	%rd40, %r110, 8;
	add.s64 	%rd41, %rd1, %rd40;
	ld.global.f64 	%fd103, [%rd41];
	add.f64 	%fd104, %fd374, %fd103;
	add.s32 	%r111, %r110, 640;
	mul.wide.u32 	%rd42, %r111, 8;
	add.s64 	%rd43, %rd1, %rd42;
	ld.global.f64 	%fd105, [%rd43];
	add.f64 	%fd106, %fd104, %fd105;
	add.s32 	%r112, %r110, 1280;
	mul.wide.u32 	%rd44, %r112, 8;
	add.s64 	%rd45, %rd1, %rd44;
	ld.global.f64 	%fd107, [%rd45];
	add.f64 	%fd108, %fd106, %fd107;
	add.s32 	%r113, %r110, 1920;
	mul.wide.u32 	%rd46, %r113, 8;
	add.s64 	%rd47, %rd1, %rd46;
	ld.global.f64 	%fd109, [%rd47];
	add.f64 	%fd110, %fd108, %fd109;
	add.s32 	%r114, %r110, 2560;
	mul.wide.u32 	%rd48, %r114, 8;
	add.s64 	%rd49, %rd1, %rd48;
	ld.global.f64 	%fd111, [%rd49];
	add.f64 	%fd112, %fd110, %fd111;
	add.s32 	%r115, %r110, 3200;
	mul.wide.u32 	%rd50, %r115, 8;
	add.s64 	%rd51, %rd1, %rd50;
	ld.global.f64 	%fd113, [%rd51];
	add.f64 	%fd114, %fd112, %fd113;
	add.s32 	%r116, %r110, 3840;
	mul.wide.u32 	%rd52, %r116, 8;
	add.s64 	%rd53, %rd1, %rd52;
	ld.global.f64 	%fd115, [%rd53];
	add.f64 	%fd116, %fd114, %fd115;
	add.s32 	%r117, %r110, 4480;
	mul.wide.u32 	%rd54, %r117, 8;
	add.s64 	%rd55, %rd1, %rd54;
	ld.global.f64 	%fd117, [%rd55];
	add.f64 	%fd374, %fd116, %fd117;
	add.s32 	%r352, %r352, 5120;
$L__BB5_38:
	setp.eq.s32 	%p12, %r61, 0;
	@%p12 bra 	$L__BB5_44;
	setp.lt.u32 	%p13, %r61, 4;
	@%p13 bra 	$L__BB5_41;
	add.s32 	%r118, %r352, %r347;
	mul.wide.u32 	%rd56, %r118, 8;
	add.s64 	%rd57, %rd1, %rd56;
	ld.global.f64 	%fd119, [%rd57];
	add.f64 	%fd120, %fd374, %fd119;
	add.s32 	%r119, %r118, 640;
	mul.wide.u32 	%rd58, %r119, 8;
	add.s64 	%rd59, %rd1, %rd58;
	ld.global.f64 	%fd121, [%rd59];
	add.f64 	%fd122, %fd120, %fd121;
	add.s32 	%r120, %r118, 1280;
	mul.wide.u32 	%rd60, %r120, 8;
	add.s64 	%rd61, %rd1, %rd60;
	ld.global.f64 	%fd123, [%rd61];
	add.f64 	%fd124, %fd122, %fd123;
	add.s32 	%r121, %r118, 1920;
	mul.wide.u32 	%rd62, %r121, 8;
	add.s64 	%rd63, %rd1, %rd62;
	ld.global.f64 	%fd125, [%rd63];
	add.f64 	%fd374, %fd124, %fd125;
	add.s32 	%r352, %r352, 2560;
$L__BB5_41:
	and.b32  	%r122, %r49, 3;
	setp.eq.s32 	%p14, %r122, 0;
	@%p14 bra 	$L__BB5_44;
	add.s32 	%r355, %r352, %r345;
	mul.hi.u32 	%r123, %r344, -858993459;
	cvt.u16.u32 	%rs1, %r123;
	shr.u16 	%rs2, %rs1, 9;
	add.s16 	%rs3, %rs2, 1;
	cvt.u32.u16 	%r124, %rs3;
	and.b32  	%r125, %r124, 3;
	neg.s32 	%r354, %r125;
$L__BB5_43:
	.pragma "nounroll";
	mul.wide.u32 	%rd64, %r355, 8;
	add.s64 	%rd65, %rd1, %rd64;
	ld.global.f64 	%fd126, [%rd65];
	add.f64 	%fd374, %fd374, %fd126;
	add.s32 	%r355, %r355, 640;
	add.s32 	%r354, %r354, 1;
	setp.ne.s32 	%p15, %r354, 0;
	@%p15 bra 	$L__BB5_43;
$L__BB5_44:
	// begin inline asm
	mov.u32 %r126, %laneid;
	// end inline asm
	mov.b64 	%rd66, %fd374;
	mov.b64 	{%r128, %r133}, %rd66;
	mov.b32 	%r134, 1;
	mov.b32 	%r175, 31;
	mov.b32 	%r176, -1;
	// begin inline asm
	shfl.sync.down.b32 %r127, %r128, %r134, %r175, %r176;
	// end inline asm
	// begin inline asm
	shfl.sync.down.b32 %r132, %r133, %r134, %r175, %r176;
	// end inline asm
	mov.b64 	%rd67, {%r127, %r132};
	mov.b64 	%fd127, %rd67;
	setp.gt.s32 	%p16, %r126, 30;
	add.f64 	%fd128, %fd374, %fd127;
	selp.f64 	%fd129, %fd374, %fd128, %p16;
	mov.b64 	%rd68, %fd129;
	mov.b64 	{%r138, %r143}, %rd68;
	mov.b32 	%r144, 2;
	// begin inline asm
	shfl.sync.down.b32 %r137, %r138, %r144, %r175, %r176;
	// end inline asm
	// begin inline asm
	shfl.sync.down.b32 %r142, %r143, %r144, %r175, %r176;
	// end inline asm
	mov.b64 	%rd69, {%r137, %r142};
	mov.b64 	%fd130, %rd69;
	setp.gt.s32 	%p17, %r126, 29;
	add.f64 	%fd131, %fd129, %fd130;
	selp.f64 	%fd132, %fd129, %fd131, %p17;
	mov.b64 	%rd70, %fd132;
	mov.b64 	{%r148, %r153}, %rd70;
	mov.b32 	%r154, 4;
	// begin inline asm
	shfl.sync.down.b32 %r147, %r148, %r154, %r175, %r176;
	// end inline asm
	// begin inline asm
	shfl.sync.down.b32 %r152, %r153, %r154, %r175, %r176;
	// end inline asm
	mov.b64 	%rd71, {%r147, %r152};
	mov.b64 	%fd133, %rd71;
	setp.gt.s32 	%p18, %r126, 27;
	add.f64 	%fd134, %fd132, %fd133;
	selp.f64 	%fd135, %fd132, %fd134, %p18;
	mov.b64 	%rd72, %fd135;
	mov.b64 	{%r158, %r163}, %rd72;
	mov.b32 	%r164, 8;
	// begin inline asm
	shfl.sync.down.b32 %r157, %r158, %r164, %r175, %r176;
	// end inline asm
	// begin inline asm
	shfl.sync.down.b32 %r162, %r163, %r164, %r175, %r176;
	// end inline asm
	mov.b64 	%rd73, {%r157, %r162};
	mov.b64 	%fd136, %rd73;
	setp.gt.s32 	%p19, %r126, 23;
	add.f64 	%fd137, %fd135, %fd136;
	selp.f64 	%fd138, %fd135, %fd137, %p19;
	mov.b64 	%rd74, %fd138;
	mov.b64 	{%r168, %r173}, %rd74;
	mov.b32 	%r174, 16;
	// begin inline asm
	shfl.sync.down.b32 %r167, %r168, %r174, %r175, %r176;
	// end inline asm
	// begin inline asm
	shfl.sync.down.b32 %r172, %r173, %r174, %r175, %r176;
	// end inline asm
	mov.b64 	%rd75, {%r167, %r172};
	mov.b64 	%fd139, %rd75;
	setp.gt.s32 	%p20, %r126, 15;
	add.f64 	%fd37, %fd138, %fd139;
	selp.f64 	%fd375, %fd138, %fd37, %p20;
	setp.ne.s32 	%p21, %r126, 0;
	@%p21 bra 	$L__BB5_46;
	shr.u32 	%r177, %r35, 2;
	and.b32  	%r178, %r177, 248;
	mov.u32 	%r179, _ZZN3cub18CUB_300001_SM_10006detail6reduce18DeviceReduceKernelINS2_10policy_hubIdjN4cuda3std3__44plusIdEEE10Policy1000EN6thrust24THRUST_300001_SM_1000_NS6detail15normal_iteratorINSD_10device_ptrIdEEEEjS9_dNS7_10__identityEEEvT0_PT3_T1_NS0_13GridEvenShareISN_EET2_T4_E12temp_storage;
	add.s32 	%r180, %r179, %r178;
	st.shared.f64 	[%r180+24], %fd37;
$L__BB5_46:
	bar.sync 	0;
	setp.ne.s32 	%p22, %r35, 0;
	@%p22 bra 	$L__BB5_48;
	ld.shared.f64 	%fd140, [_ZZN3cub18CUB_300001_SM_10006detail6reduce18DeviceReduceKernelINS2_10policy_hubIdjN4cuda3std3__44plusIdEEE10Policy1000EN6thrust24THRUST_300001_SM_1000_NS6detail15normal_iteratorINSD_10device_ptrIdEEEEjS9_dNS7_10__identityEEEvT0_PT3_T1_NS0_13GridEvenShareISN_EET2_T4_E12temp_storage+32];
	add.f64 	%fd141, %fd375, %fd140;
	ld.shared.f64 	%fd142, [_ZZN3cub18CUB_300001_SM_10006detail6reduce18DeviceReduceKernelINS2_10policy_hubIdjN4cuda3std3__44plusIdEEE10Policy1000EN6thrust24THRUST_300001_SM_1000_NS6detail15normal_iteratorINSD_10device_ptrIdEEEEjS9_dNS7_10__identityEEEvT0_PT3_T1_NS0_13GridEvenShareISN_EET2_T4_E12temp_storage+40];
	add.f64 	%fd143, %fd141, %fd142;
	ld.shared.f64 	%fd144, [_ZZN3cub18CUB_300001_SM_10006detail6reduce18DeviceReduceKernelINS2_10policy_hubIdjN4cuda3std3__44plusIdEEE10Policy1000EN6thrust24THRUST_300001_SM_1000_NS6detail15normal_iteratorINSD_10device_ptrIdEEEEjS9_dNS7_10__identityEEEvT0_PT3_T1_NS0_13GridEvenShareISN_EET2_T4_E12temp_storage+48];
	add.f64 	%fd145, %fd143, %fd144;
	ld.shared.f64 	%fd146, [_ZZN3cub18CUB_300001_SM_10006detail6reduce18DeviceReduceKernelINS2_10policy_hubIdjN4cuda3std3__44plusIdEEE10Policy1000EN6thrust24THRUST_300001_SM_1000_NS6detail15normal_iteratorINSD_10device_ptrIdEEEEjS9_dNS7_10__identityEEEvT0_PT3_T1_NS0_13GridEvenShareISN_EET2_T4_E12temp_storage+56];
	add.f64 	%fd147, %fd145, %fd146;
	ld.shared.f64 	%fd148, [_ZZN3cub18CUB_300001_SM_10006detail6reduce18DeviceReduceKernelINS2_10policy_hubIdjN4cuda3std3__44plusIdEEE10Policy1000EN6thrust24THRUST_300001_SM_1000_NS6detail15normal_iteratorINSD_10device_ptrIdEEEEjS9_dNS7_10__identityEEEvT0_PT3_T1_NS0_13GridEvenShareISN_EET2_T4_E12temp_storage+64];
	add.f64 	%fd149, %fd147, %fd148;
	ld.shared.f64 	%fd150, [_ZZN3cub18CUB_300001_SM_10006detail6reduce18DeviceReduceKernelINS2_10policy_hubIdjN4cuda3std3__44plusIdEEE10Policy1000EN6thrust24THRUST_300001_SM_1000_NS6detail15normal_iteratorINSD_10device_ptrIdEEEEjS9_dNS7_10__identityEEEvT0_PT3_T1_NS0_13GridEvenShareISN_EET2_T4_E12temp_storage+72];
	add.f64 	%fd151, %fd149, %fd150;
	ld.shared.f64 	%fd152, [_ZZN3cub18CUB_300001_SM_10006detail6reduce18DeviceReduceKernelINS2_10policy_hubIdjN4cuda3std3__44plusIdEEE10Policy1000EN6thrust24THRUST_300001_SM_1000_NS6detail15normal_iteratorINSD_10device_ptrIdEEEEjS9_dNS7_10__identityEEEvT0_PT3_T1_NS0_13GridEvenShareISN_EET2_T4_E12temp_storage+80];
	add.f64 	%fd153, %fd151, %fd152;
	ld.shared.f64 	%fd154, [_ZZN3cub18CUB_300001_SM_10006detail6reduce18DeviceReduceKernelINS2_10policy_hubIdjN4cuda3std3__44plusIdEEE10Policy1000EN6thrust24THRUST_300001_SM_1000_NS6detail15normal_iteratorINSD_10device_ptrIdEEEEjS9_dNS7_10__identityEEEvT0_PT3_T1_NS0_13GridEvenShareISN_EET2_T4_E12temp_storage+88];
	add.f64 	%fd155, %fd153, %fd154;
	ld.shared.f64 	%fd156, [_ZZN3cub18CUB_300001_SM_10006detail6reduce18DeviceReduceKernelINS2_10policy_hubIdjN4cuda3std3__44plusIdEEE10Policy1000EN6thrust24THRUST_300001_SM_1000_NS6detail15normal_iteratorINSD_10device_ptrIdEEEEjS9_dNS7_10__identityEEEvT0_PT3_T1_NS0_13GridEvenShareISN_EET2_T4_E12temp_storage+96];
	add.f64 	%fd157, %fd155, %fd156;
	ld.shared.f64 	%fd158, [_ZZN3cub18CUB_300001_SM_10006detail6reduce18DeviceReduceKernelINS2_10policy_hubIdjN4cuda3std3__44plusIdEEE10Policy1000EN6thrust24THRUST_300001_SM_1000_NS6detail15normal_iteratorINSD_10device_ptrIdEEEEjS9_dNS7_10__identityEEEvT0_PT3_T1_NS0_13GridEvenShareISN_EET2_T4_E12temp_storage+104];
	add.f64 	%fd159, %fd157, %fd158;
	ld.shared.f64 	%fd160, [_ZZN3cub18CUB_300001_SM_10006detail6reduce18DeviceReduceKernelINS2_10policy_hubIdjN4cuda3std3__44plusIdEEE10Policy1000EN6thrust24THRUST_300001_SM_1000_NS6detail15normal_iteratorINSD_10device_ptrIdEEEEjS9_dNS7_10__identityEEEvT0_PT3_T1_NS0_13GridEvenShareISN_EET2_T4_E12temp_storage+112];
	add.f64 	%fd161, %fd159, %fd160;
	ld.shared.f64 	%fd162, [_ZZN3cub18CUB_300001_SM_10006detail6reduce18DeviceReduceKernelINS2_10policy_hubIdjN4cuda3std3__44plusIdEEE10Policy1000EN6thrust24THRUST_300001_SM_1000_NS6detail15normal_iteratorINSD_10device_ptrIdEEEEjS9_dNS7_10__identityEEEvT0_PT3_T1_NS0_13GridEvenShareISN_EET2_T4_E12temp_storage+120];
	add.f64 	%fd163, %fd161, %fd162;
	ld.shared.f64 	%fd164, [_ZZN3cub18CUB_300001_SM_10006detail6reduce18DeviceReduceKernelINS2_10policy_hubIdjN4cuda3std3__44plusIdEEE10Policy1000EN6thrust24THRUST_300001_SM_1000_NS6detail15normal_iteratorINSD_10device_ptrIdEEEEjS9_dNS7_10__identityEEEvT0_PT3_T1_NS0_13GridEvenShareISN_EET2_T4_E12temp_storage+128];
	add.f64 	%fd165, %fd163, %fd164;
	ld.shared.f64 	%fd166, [_ZZN3cub18CUB_300001_SM_10006detail6reduce18DeviceReduceKernelINS2_10policy_hubIdjN4cuda3std3__44plusIdEEE10Policy1000EN6thrust24THRUST_300001_SM_1000_NS6detail15normal_iteratorINSD_10device_ptrIdEEEEjS9_dNS7_10__identityEEEvT0_PT3_T1_NS0_13GridEvenShareISN_EET2_T4_E12temp_storage+136];
	add.f64 	%fd167, %fd165, %fd166;
	ld.shared.f64 	%fd168, [_ZZN3cub18CUB_300001_SM_10006detail6reduce18DeviceReduceKernelINS2_10policy_hubIdjN4cuda3std3__44plusIdEEE10Policy1000EN6thrust24THRUST_300001_SM_1000_NS6detail15normal_iteratorINSD_10device_ptrIdEEEEjS9_dNS7_10__identityEEEvT0_PT3_T1_NS0_13GridEvenShareISN_EET2_T4_E12temp_storage+144];
	add.f64 	%fd169, %fd167, %fd168;
	ld.shared.f64 	%fd170, [_ZZN3cub18CUB_300001_SM_10006detail6reduce18DeviceReduceKernelINS2_10policy_hubIdjN4cuda3std3__44plusIdEEE10Policy1000EN6thrust24THRUST_300001_SM_1000_NS6detail15normal_iteratorINSD_10device_ptrIdEEEEjS9_dNS7_10__identityEEEvT0_PT3_T1_NS0_13GridEvenShareISN_EET2_T4_E12temp_storage+152];
	add.f64 	%fd171, %fd169, %fd170;
	ld.shared.f64 	%fd172, [_ZZN3cub18CUB_300001_SM_10006detail6reduce18DeviceReduceKernelINS2_10policy_hubIdjN4cuda3std3__44plusIdEEE10Policy1000EN6thrust24THRUST_300001_SM_1000_NS6detail15normal_iteratorINSD_10device_ptrIdEEEEjS9_dNS7_10__identityEEEvT0_PT3_T1_NS0_13GridEvenShareISN_EET2_T4_E12temp_storage+160];
	add.f64 	%fd173, %fd171, %fd172;
	ld.shared.f64 	%fd174, [_ZZN3cub18CUB_300001_SM_10006detail6reduce18DeviceReduceKernelINS2_10policy_hubIdjN4cuda3std3__44plusIdEEE10Policy1000EN6thrust24THRUST_300001_SM_1000_NS6detail15normal_iteratorINSD_10device_ptrIdEEEEjS9_dNS7_10__identityEEEvT0_PT3_T1_NS0_13GridEvenShareISN_EET2_T4_E12temp_storage+168];
	add.f64 	%fd175, %fd173, %fd174;
	ld.shared.f64 	%fd176, [_ZZN3cub18CUB_300001_SM_10006detail6reduce18DeviceReduceKernelINS2_10policy_hubIdjN4cuda3std3__44plusIdEEE10Policy1000EN6thrust24THRUST_300001_SM_1000_NS6detail15normal_iteratorINSD_10device_ptrIdEEEEjS9_dNS7_10__identityEEEvT0_PT3_T1_NS0_13GridEvenShareISN_EET2_T4_E12temp_storage+176];
	add.f64 	%fd375, %fd175, %fd176;
$L__BB5_48:
	mov.u32 	%r333, %tid.x;
	setp.ne.s32 	%p68, %r333, 0;
	@%p68 bra 	$L__BB5_50;
	ld.param.u64 	%rd159, [_ZN3cub18CUB_300001_SM_10006detail6reduce18DeviceReduceKernelINS2_10policy_hubIdjN4cuda3std3__44plusIdEEE10Policy1000EN6thrust24THRUST_300001_SM_1000_NS6detail15normal_iteratorINSD_10device_ptrIdEEEEjS9_dNS7_10__identityEEEvT0_PT3_T1_NS0_13GridEvenShareISN_EET2_T4__param_1];
	cvta.to.global.u64 	%rd156, %rd159;
	mul.wide.u32 	%rd157, %r3, 8;
	add.s64 	%rd158, %rd156, %rd157;
	st.global.f64 	[%rd158], %fd375;
$L__BB5_50:
	ret;

}
	// .globl	_ZN3cub18CUB_300001_SM_10006detail6reduce28DeviceReduceSingleTileKernelINS2_10policy_hubIdjN4cuda3std3__44plusIdEEE10Policy1000EPdSC_iS9_ddNS7_10__identityEEEvT0_T1_T2_T3_T4_T6_
.visible .entry _ZN3cub18CUB_300001_SM_10006detail6reduce28DeviceReduceSingleTileKernelINS2_10policy_hubIdjN4cuda3std3__44plusIdEEE10Policy1000EPdSC_iS9_ddNS7_10__identityEEEvT0_T1_T2_T3_T4_T6_(
	.param .u64 .ptr .align 1 _ZN3cub18CUB_300001_SM_10006detail6reduce28DeviceReduceSingleTileKernelINS2_10policy_hubIdjN4cuda3std3__44plusIdEEE10Policy1000EPdSC_iS9_ddNS7_10__identityEEEvT0_T1_T2_T3_T4_T6__param_0,
	.param .u64 .ptr .align 1 _ZN3cub18CUB_300001_SM_10006detail6reduce28DeviceReduceSingleTileKernelINS2_10policy_hubIdjN4cuda3std3__44plusIdEEE10Policy1000EPdSC_iS9_ddNS7_10__identityEEEvT0_T1_T2_T3_T4_T6__param_1,
	.param .u32 _ZN3cub18CUB_300001_SM_10006detail6reduce28DeviceReduceSingleTileKernelINS2_10policy_hubIdjN4cuda3std3__44plusIdEEE10Policy1000EPdSC_iS9_ddNS7_10__identityEEEvT0_T1_T2_T3_T4_T6__param_2,
	.param .align 1 .b8 _ZN3cub18CUB_300001_SM_10006detail6reduce28DeviceReduceSingleTileKernelINS2_10policy_hubIdjN4cuda3std3__44plusIdEEE10Policy1000EPdSC_iS9_ddNS7_10__identityEEEvT0_T1_T2_T3_T4_T6__param_3[1],
	.param .f64 _ZN3cub18CUB_300001_SM_10006detail6reduce28DeviceReduceSingleTileKernelINS2_10policy_hubIdjN4cuda3std3__44plusIdEEE10Policy1000EPdSC_iS9_ddNS7_10__identityEEEvT0_T1_T2_T3_T4_T6__param_4,
	.param .align 1 .b8 _ZN3cub18CUB_300001_SM_10006detail6reduce28DeviceReduceSingleTileKernelINS2_10policy_hubIdjN4cuda3std3__44plusIdEEE10Policy1000EPdSC_iS9_ddNS7_10__identityEEEvT0_T1_T2_T3_T4_T6__param_5[1]
)
.maxntid 640
.minnctapersm 1
{
	.reg .pred 	%p<62>;
	.reg .b32 	%r<239>;
	.reg .b64 	%rd<109>;
	.reg .b64 	%fd<264>;
	// demoted variable
	.shared .align 8 .b8 _ZZN3cub18CUB_300001_SM_10006detail6reduce28DeviceReduceSingleTileKernelINS2_10policy_hubIdjN4cuda3std3__44plusIdEEE10Policy1000EPdSC_iS9_ddNS7_10__identityEEEvT0_T1_T2_T3_T4_T6_E12temp_storage[192];
	ld.param.u64 	%rd9, [_ZN3cub18CUB_300001_SM_10006detail6reduce28DeviceReduceSingleTileKernelINS2_10policy_hubIdjN4cuda3std3__44plusIdEEE10Policy1000EPdSC_iS9_ddNS7_10__identityEEEvT0_T1_T2_T3_T4_T6__param_0];
	ld.param.u64 	%rd10, [_ZN3cub18CUB_300001_SM_10006detail6reduce28DeviceReduceSingleTileKernelINS2_10policy_hubIdjN4cuda3std3__44plusIdEEE10Policy1000EPdSC_iS9_ddNS7_10__identityEEEvT0_T1_T2_T3_T4_T6__param_1];
	ld.param.u32 	%r36, [_ZN3cub18CUB_300001_SM_10006detail6reduce28DeviceReduceSingleTileKernelINS2_10policy_hubIdjN4cuda3std3__44plusIdEEE10Policy1000EPdSC_iS9_ddNS7_10__identityEEEvT0_T1_T2_T3_T4_T6__param_2];
	ld.param.f64 	%fd30, [_ZN3cub18CUB_300001_SM_10006detail6reduce28DeviceReduceSingleTileKernelINS2_10policy_hubIdjN4cuda3std3__44plusIdEEE10Policy1000EPdSC_iS9_ddNS7_10__identityEEEvT0_T1_T2_T3_T4_T6__param_4];
	cvta.to.global.u64 	%rd1, %rd10;
	setp.ne.s32 	%p1, %r36, 0;
	@%p1 bra 	$L__BB6_3;
	mov.u32 	%r225, %tid.x;
	setp.ne.s32 	%p61, %r225, 0;
	@%p61 bra 	$L__BB6_39;
	st.global.f64 	[%rd1], %fd30;
	bra.uni 	$L__BB6_39;
$L__BB6_3:
	setp.gt.s32 	%p2, %r36, 5119;
	@%p2 bra 	$L__BB6_21;
	mov.u32 	%r1, %tid.x;
	setp.ge.s32 	%p19, %r1, %r36;
	mov.f64 	%fd255, 0d0000000000000000;
	mov.u32 	%r229, %r1;
	@%p19 bra 	$L__BB6_6;
	mul.wide.u32 	%rd74, %r1, 8;
	add.s64 	%rd73, %rd9, %rd74;
	// begin inline asm
	ld.global.nc.u64 %rd72, [%rd73];
	// end inline asm
	mov.b64 	%fd255, %rd72;
	add.s32 	%r229, %r1, 640;
$L__BB6_6:
	setp.ge.s32 	%p20, %r229, %r36;
	@%p20 bra 	$L__BB6_12;
	not.b32 	%r101, %r229;
	add.s32 	%r4, %r36, %r101;
	mul.hi.u32 	%r102, %r4, -858993459;
	shr.u32 	%r103, %r102, 9;
	add.s32 	%r5, %r103, 1;
	and.b32  	%r104, %r103, 3;
	setp.eq.s32 	%p21, %r104, 3;
	@%p21 bra 	$L__BB6_10;
	mul.wide.u32 	%rd75, %r229, 8;
	add.s64 	%rd107, %rd9, %rd75;
	and.b32  	%r105, %r5, 3;
	neg.s32 	%r227, %r105;
$L__BB6_9:
	.pragma "nounroll";
	// begin inline asm
	ld.global.nc.u64 %rd76, [%rd107];
	// end inline asm
	mov.b64 	%fd121, %rd76;
	add.f64 	%fd255, %fd255, %fd121;
	add.s32 	%r229, %r229, 640;
	add.s64 	%rd107, %rd107, 5120;
	add.s32 	%r227, %r227, 1;
	setp.ne.s32 	%p22, %r227, 0;
	@%p22 bra 	$L__BB6_9;
$L__BB6_10:
	setp.lt.u32 	%p23, %r4, 1920;
	@%p23 bra 	$L__BB6_12;
$L__BB6_11:
	mul.wide.s32 	%rd86, %r229, 8;
	add.s64 	%rd79, %rd9, %rd86;
	// begin inline asm
	ld.global.nc.u64 %rd78, [%rd79];
	// end inline asm
	mov.b64 	%fd122, %rd78;
	add.f64 	%fd123, %fd255, %fd122;
	add.s64 	%rd81, %rd79, 5120;
	// begin inline asm
	ld.global.nc.u64 %rd80, [%rd81];
	// end inline asm
	mov.b64 	%fd124, %rd80;
	add.f64 	%fd125, %fd123, %fd124;
	add.s64 	%rd83, %rd79, 10240;
	// begin inline asm
	ld.global.nc.u64 %rd82, [%rd83];
	// end inline asm
	mov.b64 	%fd126, %rd82;
	add.f64 	%fd127, %fd125, %fd126;
	add.s64 	%rd85, %rd79, 15360;
	// begin inline asm
	ld.global.nc.u64 %rd84, [%rd85];
	// end inline asm
	mov.b64 	%fd128, %rd84;
	add.f64 	%fd255, %fd127, %fd128;
	add.s32 	%r229, %r229, 2560;
	setp.lt.s32 	%p24, %r229, %r36;
	@%p24 bra 	$L__BB6_11;
$L__BB6_12:
	setp.lt.s32 	%p25, %r36, 640;
	@%p25 bra 	$L__BB6_17;
	// begin inline asm
	mov.u32 %r169, %laneid;
	// end inline asm
	mov.b64 	%rd97, %fd255;
	mov.b64 	{%r171, %r176}, %rd97;
	mov.b32 	%r177, 1;
	mov.b32 	%r218, 31;
	mov.b32 	%r219, -1;
	// begin inline asm
	shfl.sync.down.b32 %r170, %r171, %r177, %r218, %r219;
	// end inline asm
	// begin inline asm
	shfl.sync.down.b32 %r175, %r176, %r177, %r218, %r219;
	// end inline asm
	mov.b64 	%rd98, {%r170, %r175};
	mov.b64 	%fd199, %rd98;
	setp.gt.s32 	%p53, %r169, 30;
	add.f64 	%fd200, %fd255, %fd199;
	selp.f64 	%fd201, %fd255, %fd200, %p53;
	mov.b64 	%rd99, %fd201;
	mov.b64 	{%r181, %r186}, %rd99;
	mov.b32 	%r187, 2;
	// begin inline asm
	shfl.sync.down.b32 %r180, %r181, %r187, %r218, %r219;
	// end inline asm
	// begin inline asm
	shfl.sync.down.b32 %r185, %r186, %r187, %r218, %r219;
	// end inline asm
	mov.b64 	%rd100, {%r180, %r185};
	mov.b64 	%fd202, %rd100;
	setp.gt.s32 	%p54, %r169, 29;
	add.f64 	%fd203, %fd201, %fd202;
	selp.f64 	%fd204, %fd201, %fd203, %p54;
	mov.b64 	%rd101, %fd204;
	mov.b64 	{%r191, %r196}, %rd101;
	mov.b32 	%r197, 4;
	// begin inline asm
	shfl.sync.down.b32 %r190, %r191, %r197, %r218, %r219;
	// end inline asm
	// begin inline asm
	shfl.sync.down.b32 %r195, %r196, %r197, %r218, %r219;
	// end inline asm
	mov.b64 	%rd102, {%r190, %r195};
	mov.b64 	%fd205, %rd102;
	setp.gt.s32 	%p55, %r169, 27;
	add.f64 	%fd206, %fd204, %fd205;
	selp.f64 	%fd207, %fd204, %fd206, %p55;
	mov.b64 	%rd103, %fd207;
	mov.b64 	{%r201, %r206}, %rd103;
	mov.b32 	%r207, 8;
	// begin inline asm
	shfl.sync.down.b32 %r200, %r201, %r207, %r218, %r219;
	// end inline asm
	// begin inline asm
	shfl.sync.down.b32 %r205, %r206, %r207, %r218, %r219;
	// end inline asm
	mov.b64 	%rd104, {%r200, %r205};
	mov.b64 	%fd208, %rd104;
	setp.gt.s32 	%p56, %r169, 23;
	add.f64 	%fd209, %fd207, %fd208;
	selp.f64 	%fd210, %fd207, %fd209, %p56;
	mov.b64 	%rd105, %fd210;
	mov.b64 	{%r211, %r216}, %rd105;
	mov.b32 	%r217, 16;
	// begin inline asm
	shfl.sync.down.b32 %r210, %r211, %r217, %r218, %r219;
	// end inline asm
	// begin inline asm
	shfl.sync.down.b32 %r215, %r216, %r217, %r218, %r219;
	// end inline asm
	mov.b64 	%rd106, {%r210, %r215};
	mov.b64 	%fd211, %rd106;
	setp.gt.s32 	%p57, %r169, 15;
	add.f64 	%fd10, %fd210, %fd211;
	selp.f64 	%fd263, %fd210, %fd10, %p57;
	setp.ne.s32 	%p58, %r169, 0;
	@%p58 bra 	$L__BB6_15;
	shr.u32 	%r220, %r1, 2;
	and.b32  	%r221, %r220, 248;
	mov.u32 	%r222, _ZZN3cub18CUB_300001_SM_10006detail6reduce28DeviceReduceSingleTileKernelINS2_10policy_hubIdjN4cuda3std3__44plusIdEEE10Policy1000EPdSC_iS9_ddNS7_10__identityEEEvT0_T1_T2_T3_T4_T6_E12temp_storage;
	add.s32 	%r223, %r222, %r221;
	st.shared.f64 	[%r223+24], %fd10;
$L__BB6_15:
	bar.sync 	0;
	setp.ne.s32 	%p59, %r1, 0;
	@%p59 bra 	$L__BB6_37;
	ld.shared.f64 	%fd212, [_ZZN3cub18CUB_300001_SM_10006detail6reduce28DeviceReduceSingleTileKernelINS2_10policy_hubIdjN4cuda3std3__44plusIdEEE10Policy1000EPdSC_iS9_ddNS7_10__identityEEEvT0_T1_T2_T3_T4_T6_E12temp_storage+32];
	add.f64 	%fd213, %fd263, %fd212;
	ld.shared.f64 	%fd214, [_ZZN3cub18CUB_300001_SM_10006detail6reduce28DeviceReduceSingleTileKernelINS2_10policy_hubIdjN4cuda3std3__44plusIdEEE10Policy1000EPdSC_iS9_ddNS7_10__identityEEEvT0_T1_T2_T3_T4_T6_E12temp_storage+40];
	add.f64 	%fd215, %fd213, %fd214;
	ld.shared.f64 	%fd216, [_ZZN3cub18CUB_300001_SM_10006detail6reduce28DeviceReduceSingleTileKernelINS2_10policy_hubIdjN4cuda3std3__44plusIdEEE10Policy1000EPdSC_iS9_ddNS7_10__identityEEEvT0_T1_T2_T3_T4_T6_E12temp_storage+48];
	add.f64 	%fd217, %fd215, %fd216;
	ld.shared.f64 	%fd218, [_ZZN3cub18CUB_300001_SM_10006detail6reduce28DeviceReduceSingleTileKernelINS2_10policy_hubIdjN4cuda3std3__44plusIdEEE10Policy1000EPdSC_iS9_ddNS7_10__identityEEEvT0_T1_T2_T3_T4_T6_E12temp_storage+56];
	add.f64 	%fd219, %fd217, %fd218;
	ld.shared.f64 	%fd220, [_ZZN3cub18CUB_300001_SM_10006detail6reduce28DeviceReduceSingleTileKernelINS2_10policy_hubIdjN4cuda3std3__44plusIdEEE10Policy1000EPdSC_iS9_ddNS7_10__identityEEEvT0_T1_T2_T3_T4_T6_E12temp_storage+64];
	add.f64 	%fd221, %fd219, %fd220;
	ld.shared.f64 	%fd222, [_ZZN3cub18CUB_300001_SM_10006detail6reduce28DeviceReduceSingleTileKernelINS2_10policy_hubIdjN4cuda3std3__44plusIdEEE10Policy1000EPdSC_iS9_ddNS7_10__identityEEEvT0_T1_T2_T3_T4_T6_E12temp_storage+72];
	add.f64 	%fd223, %fd221, %fd222;
	ld.shared.f64 	%fd224, [_ZZN3cub18CUB_300001_SM_10006detail6reduce28DeviceReduceSingleTileKernelINS2_10policy_hubIdjN4cuda3std3__44plusIdEEE10Policy1000EPdSC_iS9_ddNS7_10__identityEEEvT0_T1_T2_T3_T4_T6_E12temp_storage+80];
	add.f64 	%fd225, %fd223, %fd224;
	ld.shared.f64 	%fd226, [_ZZN3cub18CUB_300001_SM_10006detail6reduce28DeviceReduceSingleTileKernelINS2_10policy_hubIdjN4cuda3std3__44plusIdEEE10Policy1000EPdSC_iS9_ddNS7_10__identityEEEvT0_T1_T2_T3_T4_T6_E12temp_storage+88];
	add.f64 	%fd227, %fd225, %fd226;
	ld.shared.f64 	%fd228, [_ZZN3cub18CUB_300001_SM_10006detail6reduce28DeviceReduceSingleTileKernelINS2_10policy_hubIdjN4cuda3std3__44plusIdEEE10Policy1000EPdSC_iS9_ddNS7_10__identityEEEvT0_T1_T2_T3_T4_T6_E12temp_storage+96];
	add.f64 	%fd229, %fd227, %fd228;
	ld.shared.f64 	%fd230, [_ZZN3cub18CUB_300001_SM_10006detail6reduce28DeviceReduceSingleTileKernelINS2_10policy_hubIdjN4cuda3std3__44plusIdEEE10Policy1000EPdSC_iS9_ddNS7_10__identityEEEvT0_T1_T2_T3_T4_T6_E12temp_storage+104];
	add.f64 	%fd231, %fd229, %fd230;
	ld.shared.f64 	%fd232, [_ZZN3cub18CUB_300001_SM_10006detail6reduce28DeviceReduceSingleTileKernelINS2_10policy_hubIdjN4cuda3std3__44plusIdEEE10Policy1000EPdSC_iS9_ddNS7_10__identityEEEvT0_T1_T2_T3_T4_T6_E12temp_storage+112];
	add.f64 	%fd233, %fd231, %fd232;
	ld.shared.f64 	%fd234, [_ZZN3cub18CUB_300001_SM_10006detail6reduce28DeviceReduceSingleTileKernelINS2_10policy_hubIdjN4cuda3std3__44plusIdEEE10Policy1000EPdSC_iS9_ddNS7_10__identityEEEvT0_T1_T2_T3_T4_T6_E12temp_storage+120];
	add.f64 	%fd235, %fd233, %fd234;
	ld.shared.f64 	%fd236, [_ZZN3cub18CUB_300001_SM_10006detail6reduce28DeviceReduceSingleTileKernelINS2_10policy_hubIdjN4cuda3std3__44plusIdEEE10Policy1000EPdSC_iS9_ddNS7_10__identityEEEvT0_T1_T2_T3_T4_T6_E12temp_storage+128];
	add.f64 	%fd237, %fd235, %fd236;
	ld.shared.f64 	%fd238, [_ZZN3cub18CUB_300001_SM_10006detail6reduce28DeviceReduceSingleTileKernelINS2_10policy_hubIdjN4cuda3std3__44plusIdEEE10Policy1000EPdSC_iS9_ddNS7_10__identityEEEvT0_T1_T2_T3_T4_T6_E12temp_storage+136];
	add.f64 	%fd239, %fd237, %fd238;
	ld.shared.f64 	%fd240, [_ZZN3cub18CUB_300001_SM_10006detail6reduce28DeviceReduceSingleTileKernelINS2_10policy_hubIdjN4cuda3std3__44plusIdEEE10Policy1000EPdSC_iS9_ddNS7_10__identityEEEvT0_T1_T2_T3_T4_T6_E12temp_storage+144];
	add.f64 	%fd241, %fd239, %fd240;
	ld.shared.f64 	%fd242, [_ZZN3cub18CUB_300001_SM_10006detail6reduce28DeviceReduceSingleTileKernelINS2_10policy_hubIdjN4cuda3std3__44plusIdEEE10Policy1000EPdSC_iS9_ddNS7_10__identityEEEvT0_T1_T2_T3_T4_T6_E12temp_storage+152];
	add.f64 	%fd243, %fd241, %fd242;
	ld.shared.f64 	%fd244, [_ZZN3cub18CUB_300001_SM_10006detail6reduce28DeviceReduceSingleTileKernelINS2_10policy_hubIdjN4cuda3std3__44plusIdEEE10Policy1000EPdSC_iS9_ddNS7_10__identityEEEvT0_T1_T2_T3_T4_T6_E12temp_storage+160];
	add.f64 	%fd245, %fd243, %fd244;
	ld.shared.f64 	%fd246, [_ZZN3cub18CUB_300001_SM_10006detail6reduce28DeviceReduceSingleTileKernelINS2_10policy_hubIdjN4cuda3std3__44plusIdEEE10Policy1000EPdSC_iS9_ddNS7_10__identityEEEvT0_T1_T2_T3_T4_T6_E12temp_storage+168];
	add.f64 	%fd247, %fd245, %fd246;
	ld.shared.f64 	%fd248, [_ZZN3cub18CUB_300001_SM_10006detail6reduce28DeviceReduceSingleTileKernelINS2_10policy_hubIdjN4cuda3std3__44plusIdEEE10Policy1000EPdSC_iS9_ddNS7_10__identityEEEvT0_T1_T2_T3_T4_T6_E12temp_storage+176];
	add.f64 	%fd263, %fd247, %fd248;
	bra.uni 	$L__BB6_37;
$L__BB6_17:
	// begin inline asm
	mov.u32 %r106, %laneid;
	// end inline asm
	and.b32  	%r157, %r1, 992;
	add.s32 	%r158, %r157, 32;
	setp.gt.s32 	%p26, %r158, %r36;
	not.b32 	%r159, %r157;
	add.s32 	%r160, %r36, %r159;
	selp.b32 	%r155, %r160, 31, %p26;
	mov.b64 	%rd87, %fd255;
	mov.b64 	{%r108, %r113}, %rd87;
	mov.b32 	%r114, 1;
	mov.b32 	%r156, -1;
	// begin inline asm
	shfl.sync.down.b32 %r107, %r108, %r114, %r155, %r156;
	// end inline asm
	// begin inline asm
	shfl.sync.down.b32 %r112, %r113, %r114, %r155, %r156;
	// end inline asm
	mov.b64 	%rd88, {%r107, %r112};
	mov.b64 	%fd129, %rd88;
	setp.lt.s32 	%p27, %r106, %r155;
	add.f64 	%fd130, %fd255, %fd129;
	selp.f64 	%fd131, %fd130, %fd255, %p27;
	mov.b64 	%rd89, %fd131;
	mov.b64 	{%r118, %r123}, %rd89;
	mov.b32 	%r124, 2;
	// begin inline asm
	shfl.sync.down.b32 %r117, %r118, %r124, %r155, %r156;
	// end inline asm
	// begin inline asm
	shfl.sync.down.b32 %r122, %r123, %r124, %r155, %r156;
	// end inline asm
	mov.b64 	%rd90, {%r117, %r122};
	mov.b64 	%fd132, %rd90;
	add.s32 	%r161, %r106, 2;
	setp.gt.s32 	%p28, %r161, %r155;
	add.f64 	%fd133, %fd131, %fd132;
	selp.f64 	%fd134, %fd131, %fd133, %p28;
	mov.b64 	%rd91, %fd134;
	mov.b64 	{%r128, %r133}, %rd91;
	mov.b32 	%r134, 4;
	// begin inline asm
	shfl.sync.down.b32 %r127, %r128, %r134, %r155, %r156;
	// end inline asm
	// begin inline asm
	shfl.sync.down.b32 %r132, %r133, %r134, %r155, %r156;
	// end inline asm
	mov.b64 	%rd92, {%r127, %r132};
	mov.b64 	%fd135, %rd92;
	add.s32 	%r162, %r106, 4;
	setp.gt.s32 	%p29, %r162, %r155;
	add.f64 	%fd136, %fd134, %fd135;
	selp.f64 	%fd137, %fd134, %fd136, %p29;
	mov.b64 	%rd93, %fd137;
	mov.b64 	{%r138, %r143}, %rd93;
	mov.b32 	%r144, 8;
	// begin inline asm
	shfl.sync.down.b32 %r137, %r138, %r144, %r155, %r156;
	// end inline asm
	// begin inline asm
	shfl.sync.down.b32 %r142, %r143, %r144, %r155, %r156;
	// end inline asm
	mov.b64 	%rd94, {%r137, %r142};
	mov.b64 	%fd138, %rd94;
	add.s32 	%r163, %r106, 8;
	setp.gt.s32 	%p30, %r163, %r155;
	add.f64 	%fd139, %fd137, %fd138;
	selp.f64 	%fd140, %fd137, %fd139, %p30;
	mov.b64 	%rd95, %fd140;
	mov.b64 	{%r148, %r153}, %rd95;
	mov.b32 	%r154, 16;
	// begin inline asm
	shfl.sync.down.b32 %r147, %r148, %r154, %r155, %r156;
	// end inline asm
	// begin inline asm
	shfl.sync.down.b32 %r152, %r153, %r154, %r155, %r156;
	// end inline asm
	mov.b64 	%rd96, {%r147, %r152};
	mov.b64 	%fd141, %rd96;
	add.s32 	%r164, %r106, 16;
	setp.gt.s32 	%p31, %r164, %r155;
	add.f64 	%fd142, %fd140, %fd141;
	selp.f64 	%fd263, %fd140, %fd142, %p31;
	setp.ne.s32 	%p32, %r106, 0;
	@%p32 bra 	$L__BB6_19;
	shr.u32 	%r165, %r1, 2;
	and.b32  	%r166, %r165, 248;
	mov.u32 	%r167, _ZZN3cub18CUB_300001_SM_10006detail6reduce28DeviceReduceSingleTileKernelINS2_10policy_hubIdjN4cuda3std3__44plusIdEEE10Policy1000EPdSC_iS9_ddNS7_10__identityEEEvT0_T1_T2_T3_T4_T6_E12temp_storage;
	add.s32 	%r168, %r167, %r166;
	st.shared.f64 	[%r168+24], %fd263;
$L__BB6_19:
	bar.sync 	0;
	setp.ne.s32 	%p33, %r1, 0;
	@%p33 bra 	$L__BB6_37;
	setp.gt.s32 	%p34, %r36, 32;
	ld.shared.f64 	%fd143, [_ZZN3cub18CUB_300001_SM_10006detail6reduce28DeviceReduceSingleTileKernelINS2_10policy_hubIdjN4cuda3std3__44plusIdEEE10Policy1000EPdSC_iS9_ddNS7_10__identityEEEvT0_T1_T2_T3_T4_T6_E12temp_storage+32];
	add.f64 	%fd144, %fd263, %fd143;
	selp.f64 	%fd145, %fd144, %fd263, %p34;
	setp.gt.s32 	%p35, %r36, 64;
	ld.shared.f64 	%fd146, [_ZZN3cub18CUB_300001_SM_10006detail6reduce28DeviceReduceSingleTileKernelINS2_10policy_hubIdjN4cuda3std3__44plusIdEEE10Policy1000EPdSC_iS9_ddNS7_10__identityEEEvT0_T1_T2_T3_T4_T6_E12temp_storage+40];
	add.f64 	%fd147, %fd146, %fd145;
	selp.f64 	%fd148, %fd147, %fd145, %p35;
	setp.gt.s32 	%p36, %r36, 96;
	ld.shared.f64 	%fd149, [_ZZN3cub18CUB_300001_SM_10006detail6reduce28DeviceReduceSingleTileKernelINS2_10policy_hubIdjN4cuda3std3__44plusIdEEE10Policy1000EPdSC_iS9_ddNS7_10__identityEEEvT0_T1_T2_T3_T4_T6_E12temp_storage+48];
	add.f64 	%fd150, %fd149, %fd148;
	selp.f64 	%fd151, %fd150, %fd148, %p36;
	setp.gt.s32 	%p37, %r36, 128;
	ld.shared.f64 	%fd152, [_ZZN3cub18CUB_300001_SM_10006detail6reduce28DeviceReduceSingleTileKernelINS2_10policy_hubIdjN4cuda3std3__44plusIdEEE10Policy1000EPdSC_iS9_ddNS7_10__identityEEEvT0_T1_T2_T3_T4_T6_E12temp_storage+56];
	add.f64 	%fd153, %fd152, %fd151;
	selp.f64 	%fd154, %fd153, %fd151, %p37;
	setp.gt.s32 	%p38, %r36, 160;
	ld.shared.f64 	%fd155, [_ZZN3cub18CUB_300001_SM_10006detail6reduce28DeviceReduceSingleTileKernelINS2_10policy_hubIdjN4cuda3std3__44plusIdEEE10Policy1000EPdSC_iS9_ddNS7_10__identityEEEvT0_T1_T2_T3_T4_T6_E12temp_storage+64];
	add.f64 	%fd156, %fd155, %fd154;
	selp.f64 	%fd157, %fd156, %fd154, %p38;
	setp.gt.s32 	%p39, %r36, 192;
	ld.shared.f64 	%fd158, [_ZZN3cub18CUB_300001_SM_10006detail6reduce28DeviceReduceSingleTileKernelINS2_10policy_hubIdjN4cuda3std3__44plusIdEEE10Policy1000EPdSC_iS9_ddNS7_10__identityEEEvT0_T1_T2_T3_T4_T6_E12temp_storage+72];
	add.f64 	%fd159, %fd158, %fd157;
	selp.f64 	%fd160, %fd159, %fd157, %p39;
	setp.gt.s32 	%p40, %r36, 224;
	ld.shared.f64 	%fd161, [_ZZN3cub18CUB_300001_SM_10006detail6reduce28DeviceReduceSingleTileKernelINS2_10policy_hubIdjN4cuda3std3__44plusIdEEE10Policy1000EPdSC_iS9_ddNS7_10__identityEEEvT0_T1_T2_T3_T4_T6_E12temp_storage+80];
	add.f64 	%fd162, %fd161, %fd160;
	selp.f64 	%fd163, %fd162, %fd160, %p40;
	setp.gt.s32 	%p41, %r36, 256;
	ld.shared.f64 	%fd164, [_ZZN3cub18CUB_300001_SM_10006detail6reduce28DeviceReduceSingleTileKernelINS2_10policy_hubIdjN4cuda3std3__44plusIdEEE10Policy1000EPdSC_iS9_ddNS7_10__identityEEEvT0_T1_T2_T3_T4_T6_E12temp_storage+88];
	add.f64 	%fd165, %fd164, %fd163;
	selp.f64 	%fd166, %fd165, %fd163, %p41;
	setp.gt.s32 	%p42, %r36, 288;
	ld.shared.f64 	%fd167, [_ZZN3cub18CUB_300001_SM_10006detail6reduce28DeviceReduceSingleTileKernelINS2_10policy_hubIdjN4cuda3std3__44plusIdEEE10Policy1000EPdSC_iS9_ddNS7_10__identityEEEvT0_T1_T2_T3_T4_T6_E12temp_storage+96];
	add.f64 	%fd168, %fd167, %fd166;
	selp.f64 	%fd169, %fd168, %fd166, %p42;
	setp.gt.s32 	%p43, %r36, 320;
	ld.shared.f64 	%fd170, [_ZZN3cub18CUB_300001_SM_10006detail6reduce28DeviceReduceSingleTileKernelINS2_10policy_hubIdjN4cuda3std3__44plusIdEEE10Policy1000EPdSC_iS9_ddNS7_10__identityEEEvT0_T1_T2_T3_T4_T6_E12temp_storage+104];
	add.f64 	%fd171, %fd170, %fd169;
	selp.f64 	%fd172, %fd171, %fd169, %p43;
	setp.gt.s32 	%p44, %r36, 352;
	ld.shared.f64 	%fd173, [_ZZN3cub18CUB_300001_SM_10006detail6reduce28DeviceReduceSingleTileKernelINS2_10policy_hubIdjN4cuda3std3__44plusIdEEE10Policy1000EPdSC_iS9_ddNS7_10__identityEEEvT0_T1_T2_T3_T4_T6_E12temp_storage+112];
	add.f64 	%fd174, %fd173, %fd172;
	selp.f64 	%fd175, %fd174, %fd172, %p44;
	setp.gt.s32 	%p45, %r36, 384;
	ld.shared.f64 	%fd176, [_ZZN3cub18CUB_300001_SM_10006detail6reduce28DeviceReduceSingleTileKernelINS2_10policy_hubIdjN4cuda3std3__44plusIdEEE10Policy1000EPdSC_iS9_ddNS7_10__identityEEEvT0_T1_T2_T3_T4_T6_E12temp_storage+120];
	add.f64 	%fd177, %fd176, %fd175;
	selp.f64 	%fd178, %fd177, %fd175, %p45;
	setp.gt.s32 	%p46, %r36, 416;
	ld.shared.f64 	%fd179, [_ZZN3cub18CUB_300001_SM_10006detail6reduce28DeviceReduceSingleTileKernelINS2_10policy_hubIdjN4cuda3std3__44plusIdEEE10Policy1000EPdSC_iS9_ddNS7_10__identityEEEvT0_T1_T2_T3_T4_T6_E12temp_storage+128];
	add.f64 	%fd180, %fd179, %fd178;
	selp.f64 	%fd181, %fd180, %fd178, %p46;
	setp.gt.s32 	%p47, %r36, 448;
	ld.shared.f64 	%fd182, [_ZZN3cub18CUB_300001_SM_10006detail6reduce28DeviceReduceSingleTileKernelINS2_10policy_hubIdjN4cuda3std3__44plusIdEEE10Policy1000EPdSC_iS9_ddNS7_10__identityEEEvT0_T1_T2_T3_T4_T6_E12temp_storage+136];
	add.f64 	%fd183, %fd182, %fd181;
	selp.f64 	%fd184, %fd183, %fd181, %p47;
	setp.gt.s32 	%p48, %r36, 480;
	ld.shared.f64 	%fd185, [_ZZN3cub18CUB_300001_SM_10006detail6reduce28DeviceReduceSingleTileKernelINS2_10policy_hubIdjN4cuda3std3__44plusIdEEE10Policy1000EPdSC_iS9_ddNS7_10__identityEEEvT0_T1_T2_T3_T4_T6_E12temp_storage+144];
	add.f64 	%fd186, %fd185, %fd184;
	selp.f64 	%fd187, %fd186, %fd184, %p48;
	setp.gt.s32 	%p49, %r36, 512;
	ld.shared.f64 	%fd188, [_ZZN3cub18CUB_300001_SM_10006detail6reduce28DeviceReduceSingleTileKernelINS2_10policy_hubIdjN4cuda3std3__44plusIdEEE10Policy1000EPdSC_iS9_ddNS7_10__identityEEEvT0_T1_T2_T3_T4_T6_E12temp_storage+152];
	add.f64 	%fd189, %fd188, %fd187;
	selp.f64 	%fd190, %fd189, %fd187, %p49;
	setp.gt.s32 	%p50, %r36, 544;
	ld.shared.f64 	%fd191, [_ZZN3cub18CUB_300001_SM_10006detail6reduce28DeviceReduceSingleTileKernelINS2_10policy_hubIdjN4cuda3std3__44plusIdEEE10Policy1000EPdSC_iS9_ddNS7_10__identityEEEvT0_T1_T2_T3_T4_T6_E12temp_storage+160];
	add.f64 	%fd192, %fd191, %fd190;
	selp.f64 	%fd193, %fd192, %fd190, %p50;
	setp.gt.s32 	%p51, %r36, 576;
	ld.shared.f64 	%fd194, [_ZZN3cub18CUB_300001_SM_10006detail6reduce28DeviceReduceSingleTileKernelINS2_10policy_hubIdjN4cuda3std3__44plusIdEEE10Policy1000EPdSC_iS9_ddNS7_10__identityEEEvT0_T1_T2_T3_T4_T6_E12temp_storage+168];
	add.f64 	%fd195, %fd194, %fd193;
	selp.f64 	%fd196, %fd195, %fd193, %p51;
	setp.gt.s32 	%p52, %r36, 608;
	ld.shared.f64 	%fd197, [_ZZN3cub18CUB_300001_SM_10006detail6reduce28DeviceReduceSingleTileKernelINS2_10policy_hubIdjN4cuda3std3__44plusIdEEE10Policy1000EPdSC_iS9_ddNS7_10__identityEEEvT0_T1_T2_T3_T4_T6_E12temp_storage+176];
	add.f64 	%fd198, %fd197, %fd196;
	selp.f64 	%fd263, %fd198, %fd196, %p52;
	bra.uni 	$L__BB6_37;
$L__BB6_21:
	mov.u32 	%r14, %tid.x;
	mul.wide.u32 	%rd27, %r14, 8;
	add.s64 	%rd12, %rd9, %rd27;
	// begin inline asm
	ld.global.nc.u64 %rd11, [%rd12];
	// end inline asm
	mov.b64 	%fd31, %rd11;
	add.s64 	%rd14, %rd12, 5120;
	// begin inline asm
	ld.global.nc.u64 %rd13, [%rd14];
	// end inline asm
	mov.b64 	%fd32, %rd13;
	add.s64 	%rd16, %rd12, 10240;
	// begin inline asm
	ld.global.nc.u64 %rd15, [%rd16];
	// end inline asm
	mov.b64 	%fd33, %rd15;
	add.s64 	%rd18, %rd12, 15360;
	// begin inline asm
	ld.global.nc.u64 %rd17, [%rd18];
	// end inline asm
	mov.b64 	%fd34, %rd17;
	add.s64 	%rd20, %rd12, 20480;
	// begin inline asm
	ld.global.nc.u64 %rd19, [%rd20];
	// end inline asm
	mov.b64 	%fd35, %rd19;
	add.s64 	%rd22, %rd12, 25600;
	// begin inline asm
	ld.global.nc.u64 %rd21, [%rd22];
	// end inline asm
	mov.b64 	%fd36, %rd21;
	add.s64 	%rd24, %rd12, 30720;
	// begin inline asm
	ld.global.nc.u64 %rd23, [%rd24];
	// end inline asm
	mov.b64 	%fd37, %rd23;
	add.s64 	%rd26, %rd12, 35840;
	// begin inline asm
	ld.global.nc.u64 %rd25, [%rd26];
	// end inline asm
	mov.b64 	%fd38, %rd25;
	add.f64 	%fd39, %fd31, %fd32;
	add.f64 	%fd40, %fd39, %fd33;
	add.f64 	%fd41, %fd40, %fd34;
	add.f64 	%fd42, %fd41, %fd35;
	add.f64 	%fd43, %fd42, %fd36;
	add.f64 	%fd44, %fd43, %fd37;
	add.f64 	%fd262, %fd44, %fd38;
	setp.lt.u32 	%p3, %r36, 10240;
	mov.b32 	%r232, 5120;
	@%p3 bra 	$L__BB6_25;
	add.s32 	%r15, %r36, -5120;
	mov.b32 	%r232, 5120;
$L__BB6_23:
	mul.wide.s32 	%rd44, %r232, 8;
	add.s64 	%rd29, %rd12, %rd44;
	// begin inline asm
	ld.global.nc.u64 %rd28, [%rd29];
	// end inline asm
	mov.b64 	%fd45, %rd28;
	add.s64 	%rd31, %rd29, 5120;
	// begin inline asm
	ld.global.nc.u64 %rd30, [%rd31];
	// end inline asm
	mov.b64 	%fd46, %rd30;
	add.s64 	%rd33, %rd29, 10240;
	// begin inline asm
	ld.global.nc.u64 %rd32, [%rd33];
	// end inline asm
	mov.b64 	%fd47, %rd32;
	add.s64 	%rd35, %rd29, 15360;
	// begin inline asm
	ld.global.nc.u64 %rd34, [%rd35];
	// end inline asm
	mov.b64 	%fd48, %rd34;
	add.s64 	%rd37, %rd29, 20480;
	// begin inline asm
	ld.global.nc.u64 %rd36, [%rd37];
	// end inline asm
	mov.b64 	%fd49, %rd36;
	add.s64 	%rd39, %rd29, 25600;
	// begin inline asm
	ld.global.nc.u64 %rd38, [%rd39];
	// end inline asm
	mov.b64 	%fd50, %rd38;
	add.s64 	%rd41, %rd29, 30720;
	// begin inline asm
	ld.global.nc.u64 %rd40, [%rd41];
	// end inline asm
	mov.b64 	%fd51, %rd40;
	add.s64 	%rd43, %rd29, 35840;
	// begin inline asm
	ld.global.nc.u64 %rd42, [%rd43];
	// end inline asm
	mov.b64 	%fd52, %rd42;
	add.f64 	%fd53, %fd262, %fd45;
	add.f64 	%fd54, %fd53, %fd46;
	add.f64 	%fd55, %fd54, %fd47;
	add.f64 	%fd56, %fd55, %fd48;
	add.f64 	%fd57, %fd56, %fd49;
	add.f64 	%fd58, %fd57, %fd50;
	add.f64 	%fd59, %fd58, %fd51;
	add.f64 	%fd262, %fd59, %fd52;
	sub.s32 	%r39, %r36, %r232;
	setp.lt.s32 	%p4, %r39, 5120;
	@%p4 bra 	$L__BB6_33;
	add.s32 	%r232, %r232, 5120;
	setp.le.s32 	%p5, %r232, %r15;
	@%p5 bra 	$L__BB6_23;
$L__BB6_25:
	setp.le.s32 	%p6, %r36, %r232;
	@%p6 bra 	$L__BB6_33;
	sub.s32 	%r19, %r36, %r232;
	setp.ge.s32 	%p7, %r14, %r19;
	@%p7 bra 	$L__BB6_33;
	not.b32 	%r40, %r14;
	add.s32 	%r41, %r36, %r40;
	sub.s32 	%r20, %r41, %r232;
	mul.hi.u32 	%r42, %r20, -858993459;
	shr.u32 	%r43, %r42, 9;
	add.s32 	%r21, %r43, 1;
	and.b32  	%r44, %r43, 3;
	setp.eq.s32 	%p8, %r44, 3;
	mov.u32 	%r236, %r14;
	@%p8 bra 	$L__BB6_30;
	add.s32 	%r234, %r14, %r232;
	and.b32  	%r45, %r21, 3;
	neg.s32 	%r233, %r45;
	mov.u32 	%r236, %r14;
$L__BB6_29:
	.pragma "nounroll";
	mul.wide.u32 	%rd47, %r234, 8;
	add.s64 	%rd46, %rd9, %rd47;
	// begin inline asm
	ld.global.nc.u64 %rd45, [%rd46];
	// end inline asm
	mov.b64 	%fd61, %rd45;
	add.f64 	%fd262, %fd262, %fd61;
	add.s32 	%r236, %r236, 640;
	add.s32 	%r234, %r234, 640;
	add.s32 	%r233, %r233, 1;
	setp.ne.s32 	%p9, %r233, 0;
	@%p9 bra 	$L__BB6_29;
$L__BB6_30:
	setp.lt.u32 	%p10, %r20, 1920;
	@%p10 bra 	$L__BB6_33;
	cvt.u64.u32 	%rd48, %r236;
	cvt.u64.u32 	%rd49, %r232;
	add.s64 	%rd50, %rd48, %rd49;
	shl.b64 	%rd51, %rd50, 3;
	add.s64 	%rd52, %rd51, %rd9;
	add.s64 	%rd108, %rd52, 10240;
	add.s32 	%r237, %r236, %r232;
$L__BB6_32:
	mul.wide.u32 	%rd61, %r237, 8;
	add.s64 	%rd54, %rd9, %rd61;
	// begin inline asm
	ld.global.nc.u64 %rd53, [%rd54];
	// end inline asm
	mov.b64 	%fd62, %rd53;
	add.f64 	%fd63, %fd262, %fd62;
	add.s64 	%rd56, %rd108, -5120;
	// begin inline asm
	ld.global.nc.u64 %rd55, [%rd56];
	// end inline asm
	mov.b64 	%fd64, %rd55;
	add.f64 	%fd65, %fd63, %fd64;
	// begin inline asm
	ld.global.nc.u64 %rd57, [%rd108];
	// end inline asm
	mov.b64 	%fd66, %rd57;
	add.f64 	%fd67, %fd65, %fd66;
	add.s64 	%rd60, %rd108, 5120;
	// begin inline asm
	ld.global.nc.u64 %rd59, [%rd60];
	// end inline asm
	mov.b64 	%fd68, %rd59;
	add.f64 	%fd262, %fd67, %fd68;
	add.s32 	%r236, %r236, 2560;
	add.s64 	%rd108, %rd108, 20480;
	add.s32 	%r237, %r237, 2560;
	setp.lt.s32 	%p11, %r236, %r19;
	@%p11 bra 	$L__BB6_32;
$L__BB6_33:
	// begin inline asm
	mov.u32 %r46, %laneid;
	// end inline asm
	mov.b64 	%rd62, %fd262;
	mov.b64 	{%r48, %r53}, %rd62;
	mov.b32 	%r54, 1;
	mov.b32 	%r95, 31;
	mov.b32 	%r96, -1;
	// begin inline asm
	shfl.sync.down.b32 %r47, %r48, %r54, %r95, %r96;
	// end inline asm
	// begin inline asm
	shfl.sync.down.b32 %r52, %r53, %r54, %r95, %r96;
	// end inline asm
	mov.b64 	%rd63, {%r47, %r52};
	mov.b64 	%fd69, %rd63;
	setp.gt.s32 	%p12, %r46, 30;
	add.f64 	%fd70, %fd262, %fd69;
	selp.f64 	%fd71, %fd262, %fd70, %p12;
	mov.b64 	%rd64, %fd71;
	mov.b64 	{%r58, %r63}, %rd64;
	mov.b32 	%r64, 2;
	// begin inline asm
	shfl.sync.down.b32 %r57, %r58, %r64, %r95, %r96;
	// end inline asm
	// begin inline asm
	shfl.sync.down.b32 %r62, %r63, %r64, %r95, %r96;
	// end inline asm
	mov.b64 	%rd65, {%r57, %r62};
	mov.b64 	%fd72, %rd65;
	setp.gt.s32 	%p13, %r46, 29;
	add.f64 	%fd73, %fd71, %fd72;
	selp.f64 	%fd74, %fd71, %fd73, %p13;
	mov.b64 	%rd66, %fd74;
	mov.b64 	{%r68, %r73}, %rd66;
	mov.b32 	%r74, 4;
	// begin inline asm
	shfl.sync.down.b32 %r67, %r68, %r74, %r95, %r96;
	// end inline asm
	// begin inline asm
	shfl.sync.down.b32 %r72, %r73, %r74, %r95, %r96;
	// end inline asm
	mov.b64 	%rd67, {%r67, %r72};
	mov.b64 	%fd75, %rd67;
	setp.gt.s32 	%p14, %r46, 27;
	add.f64 	%fd76, %fd74, %fd75;
	selp.f64 	%fd77, %fd74, %fd76, %p14;
	mov.b64 	%rd68, %fd77;
	mov.b64 	{%r78, %r83}, %rd68;
	mov.b32 	%r84, 8;
	// begin inline asm
	shfl.sync.down.b32 %r77, %r78, %r84, %r95, %r96;
	// end inline asm
	// begin inline asm
	shfl.sync.down.b32 %r82, %r83, %r84, %r95, %r96;
	// end inline asm
	mov.b64 	%rd69, {%r77, %r82};
	mov.b64 	%fd78, %rd69;
	setp.gt.s32 	%p15, %r46, 23;
	add.f64 	%fd79, %fd77, %fd78;
	selp.f64 	%fd80, %fd77, %fd79, %p15;
	mov.b64 	%rd70, %fd80;
	mov.b64 	{%r88, %r93}, %rd70;
	mov.b32 	%r94, 16;
	// begin inline asm
	shfl.sync.down.b32 %r87, %r88, %r94, %r95, %r96;
	// end inline asm
	// begin inline asm
	shfl.sync.down.b32 %r92, %r93, %r94, %r95, %r96;
	// end inline asm
	mov.b64 	%rd71, {%r87, %r92};
	mov.b64 	%fd81, %rd71;
	setp.gt.s32 	%p16, %r46, 15;
	add.f64 	%fd26, %fd80, %fd81;
	selp.f64 	%fd263, %fd80, %fd26, %p16;
	setp.ne.s32 	%p17, %r46, 0;
	@%p17 bra 	$L__BB6_35;
	shr.u32 	%r97, %r14, 2;
	and.b32  	%r98, %r97, 248;
	mov.u32 	%r99, _ZZN3cub18CUB_300001_SM_10006detail6reduce28DeviceReduceSingleTileKernelINS2_10policy_hubIdjN4cuda3std3__44plusIdEEE10Policy1000EPdSC_iS9_ddNS7_10__identityEEEvT0_T1_T2_T3_T4_T6_E12temp_storage;
	add.s32 	%r100, %r99, %r98;
	st.shared.f64 	[%r100+24], %fd26;
$L__BB6_35:
	bar.sync 	0;
	setp.ne.s32 	%p18, %r14, 0;
	@%p18 bra 	$L__BB6_37;
	ld.shared.f64 	%fd82, [_ZZN3cub18CUB_300001_SM_10006detail6reduce28DeviceReduceSingleTileKernelINS2_10policy_hubIdjN4cuda3std3__44plusIdEEE10Policy1000EPdSC_iS9_ddNS7_10__identityEEEvT0_T1_T2_T3_T4_T6_E12temp_storage+32];
	add.f64 	%fd83, %fd263, %fd82;
	ld.shared.f64 	%fd84, [_ZZN3cub18CUB_300001_SM_10006detail6reduce28DeviceReduceSingleTileKernelINS2_10policy_hubIdjN4cuda3std3__44plusIdEEE10Policy1000EPdSC_iS9_ddNS7_10__identityEEEvT0_T1_T2_T3_T4_T6_E12temp_storage+40];
	add.f64 	%fd85, %fd83, %fd84;
	ld.shared.f64 	%fd86, [_ZZN3cub18CUB_300001_SM_10006detail6reduce28DeviceReduceSingleTileKernelINS2_10policy_hubIdjN4cuda3std3__44plusIdEEE10Policy1000EPdSC_iS9_ddNS7_10__identityEEEvT0_T1_T2_T3_T4_T6_E12temp_storage+48];
	add.f64 	%fd87, %fd85, %fd86;
	ld.shared.f64 	%fd88, [_ZZN3cub18CUB_300001_SM_10006detail6reduce28DeviceReduceSingleTileKernelINS2_10policy_hubIdjN4cuda3std3__44plusIdEEE10Policy1000EPdSC_iS9_ddNS7_10__identityEEEvT0_T1_T2_T3_T4_T6_E12temp_storage+56];
	add.f64 	%fd89, %fd87, %fd88;
	ld.shared.f64 	%fd90, [_ZZN3cub18CUB_300001_SM_10006detail6reduce28DeviceReduceSingleTileKernelINS2_10policy_hubIdjN4cuda3std3__44plusIdEEE10Policy1000EPdSC_iS9_ddNS7_10__identityEEEvT0_T1_T2_T3_T4_T6_E12temp_storage+64];
	add.f64 	%fd91, %fd89, %fd90;
	ld.shared.f64 	%fd92, [_ZZN3cub18CUB_300001_SM_10006detail6reduce28DeviceReduceSingleTileKernelINS2_10policy_hubIdjN4cuda3std3__44plusIdEEE10Policy1000EPdSC_iS9_ddNS7_10__identityEEEvT0_T1_T2_T3_T4_T6_E12temp_storage+72];
	add.f64 	%fd93, %fd91, %fd92;
	ld.shared.f64 	%fd94, [_ZZN3cub18CUB_300001_SM_10006detail6reduce28DeviceReduceSingleTileKernelINS2_10policy_hubIdjN4cuda3std3__44plusIdEEE10Policy1000EPdSC_iS9_ddNS7_10__identityEEEvT0_T1_T2_T3_T4_T6_E12temp_storage+80];
	add.f64 	%fd95, %fd93, %fd94;
	ld.shared.f64 	%fd96, [_ZZN3cub18CUB_300001_SM_10006detail6reduce28DeviceReduceSingleTileKernelINS2_10policy_hubIdjN4cuda3std3__44plusIdEEE10Policy1000EPdSC_iS9_ddNS7_10__identityEEEvT0_T1_T2_T3_T4_T6_E12temp_storage+88];
	add.f64 	%fd97, %fd95, %fd96;
	ld.shared.f64 	%fd98, [_ZZN3cub18CUB_300001_SM_10006detail6reduce28DeviceReduceSingleTileKernelINS2_10policy_hubIdjN4cuda3std3__44plusIdEEE10Policy1000EPdSC_iS9_ddNS7_10__identityEEEvT0_T1_T2_T3_T4_T6_E12temp_storage+96];
	add.f64 	%fd99, %fd97, %fd98;
	ld.shared.f64 	%fd100, [_ZZN3cub18CUB_300001_SM_10006detail6reduce28DeviceReduceSingleTileKernelINS2_10policy_hubIdjN4cuda3std3__44plusIdEEE10Policy1000EPdSC_iS9_ddNS7_10__identityEEEvT0_T1_T2_T3_T4_T6_E12temp_storage+104];
	add.f64 	%fd101, %fd99, %fd100;
	ld.shared.f64 	%fd102, [_ZZN3cub18CUB_300001_SM_10006detail6reduce28DeviceReduceSingleTileKernelINS2_10policy_hubIdjN4cuda3std3__44plusIdEEE10Policy1000EPdSC_iS9_ddNS7_10__identityEEEvT0_T1_T2_T3_T4_T6_E12temp_storage+112];
	add.f64 	%fd103, %fd101, %fd102;
	ld.shared.f64 	%fd104, [_ZZN3cub18CUB_300001_SM_10006detail6reduce28DeviceReduceSingleTileKernelINS2_10policy_hubIdjN4cuda3std3__44plusIdEEE10Policy1000EPdSC_iS9_ddNS7_10__identityEEEvT0_T1_T2_T3_T4_T6_E12temp_storage+120];
	add.f64 	%fd105, %fd103, %fd104;
	ld.shared.f64 	%fd106, [_ZZN3cub18CUB_300001_SM_10006detail6reduce28DeviceReduceSingleTileKernelINS2_10policy_hubIdjN4cuda3std3__44plusIdEEE10Policy1000EPdSC_iS9_ddNS7_10__identityEEEvT0_T1_T2_T3_T4_T6_E12temp_storage+128];
	add.f64 	%fd107, %fd105, %fd106;
	ld.shared.f64 	%fd108, [_ZZN3cub18CUB_300001_SM_10006detail6reduce28DeviceReduceSingleTileKernelINS2_10policy_hubIdjN4cuda3std3__44plusIdEEE10Policy1000EPdSC_iS9_ddNS7_10__identityEEEvT0_T1_T2_T3_T4_T6_E12temp_storage+136];
	add.f64 	%fd109, %fd107, %fd108;
	ld.shared.f64 	%fd110, [_ZZN3cub18CUB_300001_SM_10006detail6reduce28DeviceReduceSingleTileKernelINS2_10policy_hubIdjN4cuda3std3__44plusIdEEE10Policy1000EPdSC_iS9_ddNS7_10__identityEEEvT0_T1_T2_T3_T4_T6_E12temp_storage+144];
	add.f64 	%fd111, %fd109, %fd110;
	ld.shared.f64 	%fd112, [_ZZN3cub18CUB_300001_SM_10006detail6reduce28DeviceReduceSingleTileKernelINS2_10policy_hubIdjN4cuda3std3__44plusIdEEE10Policy1000EPdSC_iS9_ddNS7_10__identityEEEvT0_T1_T2_T3_T4_T6_E12temp_storage+152];
	add.f64 	%fd113, %fd111, %fd112;
	ld.shared.f64 	%fd114, [_ZZN3cub18CUB_300001_SM_10006detail6reduce28DeviceReduceSingleTileKernelINS2_10policy_hubIdjN4cuda3std3__44plusIdEEE10Policy1000EPdSC_iS9_ddNS7_10__identityEEEvT0_T1_T2_T3_T4_T6_E12temp_storage+160];
	add.f64 	%fd115, %fd113, %fd114;
	ld.shared.f64 	%fd116, [_ZZN3cub18CUB_300001_SM_10006detail6reduce28DeviceReduceSingleTileKernelINS2_10policy_hubIdjN4cuda3std3__44plusIdEEE10Policy1000EPdSC_iS9_ddNS7_10__identityEEEvT0_T1_T2_T3_T4_T6_E12temp_storage+168];
	add.f64 	%fd117, %fd115, %fd116;
	ld.shared.f64 	%fd118, [_ZZN3cub18CUB_300001_SM_10006detail6reduce28DeviceReduceSingleTileKernelINS2_10policy_hubIdjN4cuda3std3__44plusIdEEE10Policy1000EPdSC_iS9_ddNS7_10__identityEEEvT0_T1_T2_T3_T4_T6_E12temp_storage+176];
	add.f64 	%fd263, %fd117, %fd118;
$L__BB6_37:
	mov.u32 	%r224, %tid.x;
	setp.ne.s32 	%p60, %r224, 0;
	@%p60 bra 	$L__BB6_39;
	add.f64 	%fd249, %fd30, %fd263;
	st.global.f64 	[%rd1], %fd249;
$L__BB6_39:
	ret;

}
	// .globl	_ZN3cub18CUB_300001_SM_10006detail6reduce28DeviceReduceSingleTileKernelINS2_10policy_hubIdyN4cuda3std3__44plusIdEEE10Policy1000EN6thrust24THRUST_300001_SM_1000_NS6detail15normal_iteratorINSD_10device_ptrIdEEEEPdyS9_ddNS7_10__identityEEEvT0_T1_T2_T3_T4_T6_
.visible .entry _ZN3cub18CUB_300001_SM_10006detail6reduce28DeviceReduceSingleTileKernelINS2_10policy_hubIdyN4cuda3std3__44plusIdEEE10Policy1000EN6thrust24THRUST_300001_SM_1000_NS6detail15normal_iteratorINSD_10device_ptrIdEEEEPdyS9_ddNS7_10__identityEEEvT0_T1_T2_T3_T4_T6_(
	.param .align 8 .b8 _ZN3cub18CUB_300001_SM_10006detail6reduce28DeviceReduceSingleTileKernelINS2_10policy_hubIdyN4cuda3std3__44plusIdEEE10Policy1000EN6thrust24THRUST_300001_SM_1000_NS6detail15normal_iteratorINSD_10device_ptrIdEEEEPdyS9_ddNS7_10__identityEEEvT0_T1_T2_T3_T4_T6__param_0[8],
	.param .u64 .ptr .align 1 _ZN3cub18CUB_300001_SM_10006detail6reduce28DeviceReduceSingleTileKernelINS2_10policy_hubIdyN4cuda3std3__44plusIdEEE10Policy1000EN6thrust24THRUST_300001_SM_1000_NS6detail15normal_iteratorINSD_10device_ptrIdEEEEPdyS9_ddNS7_10__identityEEEvT0_T1_T2_T3_T4_T6__param_1,
	.param .u64 _ZN3cub18CUB_300001_SM_10006detail6reduce28DeviceReduceSingleTileKernelINS2_10policy_hubIdyN4cuda3std3__44plusIdEEE10Policy1000EN6thrust24THRUST_300001_SM_1000_NS6detail15normal_iteratorINSD_10device_ptrIdEEEEPdyS9_ddNS7_10__identityEEEvT0_T1_T2_T3_T4_T6__param_2,
	.param .align 1 .b8 _ZN3cub18CUB_300001_SM_10006detail6reduce28DeviceReduceSingleTileKernelINS2_10policy_hubIdyN4cuda3std3__44plusIdEEE10Policy1000EN6thrust24THRUST_300001_SM_1000_NS6detail15normal_iteratorINSD_10device_ptrIdEEEEPdyS9_ddNS7_10__identityEEEvT0_T1_T2_T3_T4_T6__param_3[1],
	.param .f64 _ZN3cub18CUB_300001_SM_10006detail6reduce28DeviceReduceSingleTileKernelINS2_10policy_hubIdyN4cuda3std3__44plusIdEEE10Policy1000EN6thrust24THRUST_300001_SM_1000_NS6detail15normal_iteratorINSD_10device_ptrIdEEEEPdyS9_ddNS7_10__identityEEEvT0_T1_T2_T3_T4_T6__param_4,
	.param .align 1 .b8 _ZN3cub18CUB_300001_SM_10006detail6reduce28DeviceReduceSingleTileKernelINS2_10policy_hubIdyN4cuda3std3__44plusIdEEE10Policy1000EN6thrust24THRUST_300001_SM_1000_NS6detail15normal_iteratorINSD_10device_ptrIdEEEEPdyS9_ddNS7_10__identityEEEvT0_T1_T2_T3_T4_T6__param_5[1]
)
.maxntid 512
.minnctapersm 1
{
	.reg .pred 	%p<67>;
	.reg .b32 	%r<246>;
	.reg .b64 	%rd<86>;
	.reg .b64 	%fd<348>;
	// demoted variable
	.shared .align 8 .b8 _ZZN3cub18CUB_300001_SM_10006detail6reduce28DeviceReduceSingleTileKernelINS2_10policy_hubIdyN4cuda3std3__44plusIdEEE10Policy1000EN6thrust24THRUST_300001_SM_1000_NS6detail15normal_iteratorINSD_10device_ptrIdEEEEPdyS9_ddNS7_10__identityEEEvT0_T1_T2_T3_T4_T6_E12temp_storage[152];
	ld.param.u64 	%rd18, [_ZN3cub18CUB_300001_SM_10006detail6reduce28DeviceReduceSingleTileKernelINS2_10policy_hubIdyN4cuda3std3__44plusIdEEE10Policy1000EN6thrust24THRUST_300001_SM_1000_NS6detail15normal_iteratorINSD_10device_ptrIdEEEEPdyS9_ddNS7_10__identityEEEvT0_T1_T2_T3_T4_T6__param_0];
	ld.param.u64 	%rd20, [_ZN3cub18CUB_300001_SM_10006detail6reduce28DeviceReduceSingleTileKernelINS2_10policy_hubIdyN4cuda3std3__44plusIdEEE10Policy1000EN6thrust24THRUST_300001_SM_1000_NS6detail15normal_iteratorINSD_10device_ptrIdEEEEPdyS9_ddNS7_10__identityEEEvT0_T1_T2_T3_T4_T6__param_1];
	ld.param.u64 	%rd19, [_ZN3cub18CUB_300001_SM_10006detail6reduce28DeviceReduceSingleTileKernelINS2_10policy_hubIdyN4cuda3std3__44plusIdEEE10Policy1000EN6thrust24THRUST_300001_SM_1000_NS6detail15normal_iteratorINSD_10device_ptrIdEEEEPdyS9_ddNS7_10__identityEEEvT0_T1_T2_T3_T4_T6__param_2];
	ld.param.f64 	%fd42, [_ZN3cub18CUB_300001_SM_10006detail6reduce28DeviceReduceSingleTileKernelINS2_10policy_hubIdyN4cuda3std3__44plusIdEEE10Policy1000EN6thrust24THRUST_300001_SM_1000_NS6detail15normal_iteratorINSD_10device_ptrIdEEEEPdyS9_ddNS7_10__identityEEEvT0_T1_T2_T3_T4_T6__param_4];
	cvta.to.global.u64 	%rd1, %rd20;
	setp.ne.s64 	%p1, %rd19, 0;
	@%p1 bra 	$L__BB7_3;
	mov.u32 	%r231, %tid.x;
	setp.ne.s32 	%p66, %r231, 0;
	@%p66 bra 	$L__BB7_51;
	st.global.f64 	[%rd1], %fd42;
	bra.uni 	$L__BB7_51;
$L__BB7_3:
	cvta.to.global.u64 	%rd2, %rd18;
	setp.gt.u64 	%p2, %rd19, 3583;
	@%p2 bra 	$L__BB7_28;
	cvt.u32.u64 	%r1, %rd19;
	mov.u32 	%r2, %tid.x;
	setp.ge.u32 	%p24, %r2, %r1;
	mov.f64 	%fd335, 0d0000000000000000;
	mov.u32 	%r235, %r2;
	@%p24 bra 	$L__BB7_6;
	mul.wide.u32 	%rd51, %r2, 8;
	add.s64 	%rd52, %rd2, %rd51;
	ld.global.f64 	%fd335, [%rd52];
	add.s32 	%r235, %r2, 512;
$L__BB7_6:
	setp.ge.u32 	%p25, %r235, %r1;
	@%p25 bra 	$L__BB7_19;
	not.b32 	%r108, %r235;
	add.s32 	%r109, %r108, %r1;
	shr.u32 	%r110, %r109, 9;
	add.s32 	%r5, %r110, 1;
	and.b32  	%r6, %r5, 15;
	setp.lt.u32 	%p26, %r109, 7680;
	@%p26 bra 	$L__BB7_10;
	and.b32  	%r111, %r5, 16777200;
	neg.s32 	%r233, %r111;
	mul.wide.u32 	%rd53, %r235, 8;
	add.s64 	%rd54, %rd53, %rd2;
	add.s64 	%rd81, %rd54, 32768;
$L__BB7_9:
	.pragma "nounroll";
	ld.global.f64 	%fd169, [%rd81+-32768];
	add.f64 	%fd170, %fd335, %fd169;
	ld.global.f64 	%fd171, [%rd81+-28672];
	add.f64 	%fd172, %fd170, %fd171;
	ld.global.f64 	%fd173, [%rd81+-24576];
	add.f64 	%fd174, %fd172, %fd173;
	ld.global.f64 	%fd175, [%rd81+-20480];
	add.f64 	%fd176, %fd174, %fd175;
	ld.global.f64 	%fd177, [%rd81+-16384];
	add.f64 	%fd178, %fd176, %fd177;
	ld.global.f64 	%fd179, [%rd81+-12288];
	add.f64 	%fd180, %fd178, %fd179;
	ld.global.f64 	%fd181, [%rd81+-8192];
	add.f64 	%fd182, %fd180, %fd181;
	ld.global.f64 	%fd183, [%rd81+-4096];
	add.f64 	%fd184, %fd182, %fd183;
	ld.global.f64 	%fd185, [%rd81];
	add.f64 	%fd186, %fd184, %fd185;
	ld.global.f64 	%fd187, [%rd81+4096];
	add.f64 	%fd188, %fd186, %fd187;
	ld.global.f64 	%fd189, [%rd81+8192];
	add.f64 	%fd190, %fd188, %fd189;
	ld.global.f64 	%fd191, [%rd81+12288];
	add.f64 	%fd192, %fd190, %fd191;
	ld.global.f64 	%fd193, [%rd81+16384];
	add.f64 	%fd194, %fd192, %fd193;
	ld.global.f64 	%fd195, [%rd81+20480];
	add.f64 	%fd196, %fd194, %fd195;
	ld.global.f64 	%fd197, [%rd81+24576];
	add.f64 	%fd198, %fd196, %fd197;
	ld.global.f64 	%fd199, [%rd81+28672];
	add.f64 	%fd335, %fd198, %fd199;
	add.s32 	%r235, %r235, 8192;
	add.s32 	%r233, %r233, 16;
	add.s64 	%rd81, %rd81, 65536;
	setp.ne.s32 	%p27, %r233, 0;
	@%p27 bra 	$L__BB7_9;
$L__BB7_10:
	setp.eq.s32 	%p28, %r6, 0;
	@%p28 bra 	$L__BB7_19;
	and.b32  	%r13, %r5, 7;
	setp.lt.u32 	%p29, %r6, 8;
	@%p29 bra 	$L__BB7_13;
	mul.wide.s32 	%rd55, %r235, 8;
	add.s64 	%rd56, %rd2, %rd55;
	ld.global.f64 	%fd201, [%rd56];
	add.f64 	%fd202, %fd335, %fd201;
	ld.global.f64 	%fd203, [%rd56+4096];
	add.f64 	%fd204, %fd202, %fd203;
	ld.global.f64 	%fd205, [%rd56+8192];
	add.f64 	%fd206, %fd204, %fd205;
	ld.global.f64 	%fd207, [%rd56+12288];
	add.f64 	%fd208, %fd206, %fd207;
	ld.global.f64 	%fd209, [%rd56+16384];
	add.f64 	%fd210, %fd208, %fd209;
	ld.global.f64 	%fd211, [%rd56+20480];
	add.f64 	%fd212, %fd210, %fd211;
	ld.global.f64 	%fd213, [%rd56+24576];
	add.f64 	%fd214, %fd212, %fd213;
	ld.global.f64 	%fd215, [%rd56+28672];
	add.f64 	%fd335, %fd214, %fd215;
	add.s32 	%r235, %r235, 4096;
$L__BB7_13:
	setp.eq.s32 	%p30, %r13, 0;
	@%p30 bra 	$L__BB7_19;
	and.b32  	%r16, %r5, 3;
	setp.lt.u32 	%p31, %r13, 4;
	@%p31 bra 	$L__BB7_16;
	mul.wide.s32 	%rd57, %r235, 8;
	add.s64 	%rd58, %rd2, %rd57;
	ld.global.f64 	%fd217, [%rd58];
	add.f64 	%fd218, %fd335, %fd217;
	ld.global.f64 	%fd219, [%rd58+4096];
	add.f64 	%fd220, %fd218, %fd219;
	ld.global.f64 	%fd221, [%rd58+8192];
	add.f64 	%fd222, %fd220, %fd221;
	ld.global.f64 	%fd223, [%rd58+12288];
	add.f64 	%fd335, %fd222, %fd223;
	add.s32 	%r235, %r235, 2048;
$L__BB7_16:
	setp.eq.s32 	%p32, %r16, 0;
	@%p32 bra 	$L__BB7_19;
	neg.s32 	%r238, %r16;
$L__BB7_18:
	.pragma "nounroll";
	mul.wide.s32 	%rd59, %r235, 8;
	add.s64 	%rd60, %rd2, %rd59;
	ld.global.f64 	%fd224, [%rd60];
	add.f64 	%fd335, %fd335, %fd224;
	add.s32 	%r235, %r235, 512;
	add.s32 	%r238, %r238, 1;
	setp.ne.s32 	%p33, %r238, 0;
	@%p33 bra 	$L__BB7_18;
$L__BB7_19:
	setp.lt.u64 	%p34, %rd19, 512;
	@%p34 bra 	$L__BB7_24;
	// begin inline asm
	mov.u32 %r175, %laneid;
	// end inline asm
	mov.b64 	%rd71, %fd335;
	mov.b64 	{%r177, %r182}, %rd71;
	mov.b32 	%r183, 1;
	mov.b32 	%r224, 31;
	mov.b32 	%r225, -1;
	// begin inline asm
	shfl.sync.down.b32 %r176, %r177, %r183, %r224, %r225;
	// end inline asm
	// begin inline asm
	shfl.sync.down.b32 %r181, %r182, %r183, %r224, %r225;
	// end inline asm
	mov.b64 	%rd72, {%r176, %r181};
	mov.b64 	%fd283, %rd72;
	setp.gt.s32 	%p58, %r175, 30;
	add.f64 	%fd284, %fd335, %fd283;
	selp.f64 	%fd285, %fd335, %fd284, %p58;
	mov.b64 	%rd73, %fd285;
	mov.b64 	{%r187, %r192}, %rd73;
	mov.b32 	%r193, 2;
	// begin inline asm
	shfl.sync.down.b32 %r186, %r187, %r193, %r224, %r225;
	// end inline asm
	// begin inline asm
	shfl.sync.down.b32 %r191, %r192, %r193, %r224, %r225;
	// end inline asm
	mov.b64 	%rd74, {%r186, %r191};
	mov.b64 	%fd286, %rd74;
	setp.gt.s32 	%p59, %r175, 29;
	add.f64 	%fd287, %fd285, %fd286;
	selp.f64 	%fd288, %fd285, %fd287, %p59;
	mov.b64 	%rd75, %fd288;
	mov.b64 	{%r197, %r202}, %rd75;
	mov.b32 	%r203, 4;
	// begin inline asm
	shfl.sync.down.b32 %r196, %r197, %r203, %r224, %r225;
	// end inline asm
	// begin inline asm
	shfl.sync.down.b32 %r201, %r202, %r203, %r224, %r225;
	// end inline asm
	mov.b64 	%rd76, {%r196, %r201};
	mov.b64 	%fd289, %rd76;
	setp.gt.s32 	%p60, %r175, 27;
	add.f64 	%fd290, %fd288, %fd289;
	selp.f64 	%fd291, %fd288, %fd290, %p60;
	mov.b64 	%rd77, %fd291;
	mov.b64 	{%r207, %r212}, %rd77;
	mov.b32 	%r213, 8;
	// begin inline asm
	shfl.sync.down.b32 %r206, %r207, %r213, %r224, %r225;
	// end inline asm
	// begin inline asm
	shfl.sync.down.b32 %r211, %r212, %r213, %r224, %r225;
	// end inline asm
	mov.b64 	%rd78, {%r206, %r211};
	mov.b64 	%fd292, %rd78;
	setp.gt.s32 	%p61, %r175, 23;
	add.f64 	%fd293, %fd291, %fd292;
	selp.f64 	%fd294, %fd291, %fd293, %p61;
	mov.b64 	%rd79, %fd294;
	mov.b64 	{%r217, %r222}, %rd79;
	mov.b32 	%r223, 16;
	// begin inline asm
	shfl.sync.down.b32 %r216, %r217, %r223, %r224, %r225;
	// end inline asm
	// begin inline asm
	shfl.sync.down.b32 %r221, %r222, %r223, %r224, %r225;
	// end inline asm
	mov.b64 	%rd80, {%r216, %r221};
	mov.b64 	%fd295, %rd80;
	setp.gt.s32 	%p62, %r175, 15;
	add.f64 	%fd16, %fd294, %fd295;
	selp.f64 	%fd347, %fd294, %fd16, %p62;
	setp.ne.s32 	%p63, %r175, 0;
	@%p63 bra 	$L__BB7_22;
	shr.u32 	%r226, %r2, 2;
	and.b32  	%r227, %r226, 248;
	mov.u32 	%r228, _ZZN3cub18CUB_300001_SM_10006detail6reduce28DeviceReduceSingleTileKernelINS2_10policy_hubIdyN4cuda3std3__44plusIdEEE10Policy1000EN6thrust24THRUST_300001_SM_1000_NS6detail15normal_iteratorINSD_10device_ptrIdEEEEPdyS9_ddNS7_10__identityEEEvT0_T1_T2_T3_T4_T6_E12temp_storage;
	add.s32 	%r229, %r228, %r227;
	st.shared.f64 	[%r229+16], %fd16;
$L__BB7_22:
	bar.sync 	0;
	setp.ne.s32 	%p64, %r2, 0;
	@%p64 bra 	$L__BB7_49;
	ld.shared.f64 	%fd296, [_ZZN3cub18CUB_300001_SM_10006detail6reduce28DeviceReduceSingleTileKernelINS2_10policy_hubIdyN4cuda3std3__44plusIdEEE10Policy1000EN6thrust24THRUST_300001_SM_1000_NS6detail15normal_iteratorINSD_10device_ptrIdEEEEPdyS9_ddNS7_10__identityEEEvT0_T1_T2_T3_T4_T6_E12temp_storage+24];
	add.f64 	%fd297, %fd347, %fd296;
	ld.shared.f64 	%fd298, [_ZZN3cub18CUB_300001_SM_10006detail6reduce28DeviceReduceSingleTileKernelINS2_10policy_hubIdyN4cuda3std3__44plusIdEEE10Policy1000EN6thrust24THRUST_300001_SM_1000_NS6detail15normal_iteratorINSD_10device_ptrIdEEEEPdyS9_ddNS7_10__identityEEEvT0_T1_T2_T3_T4_T6_E12temp_storage+32];
	add.f64 	%fd299, %fd297, %fd298;
	ld.shared.f64 	%fd300, [_ZZN3cub18CUB_300001_SM_10006detail6reduce28DeviceReduceSingleTileKernelINS2_10policy_hubIdyN4cuda3std3__44plusIdEEE10Policy1000EN6thrust24THRUST_300001_SM_1000_NS6detail15normal_iteratorINSD_10device_ptrIdEEEEPdyS9_ddNS7_10__identityEEEvT0_T1_T2_T3_T4_T6_E12temp_storage+40];
	add.f64 	%fd301, %fd299, %fd300;
	ld.shared.f64 	%fd302, [_ZZN3cub18CUB_300001_SM_10006detail6reduce28DeviceReduceSingleTileKernelINS2_10policy_hubIdyN4cuda3std3__44plusIdEEE10Policy1000EN6thrust24THRUST_300001_SM_1000_NS6detail15normal_iteratorINSD_10device_ptrIdEEEEPdyS9_ddNS7_10__identityEEEvT0_T1_T2_T3_T4_T6_E12temp_storage+48];
	add.f64 	%fd303, %fd301, %fd302;
	ld.shared.f64 	%fd304, [_ZZN3cub18CUB_300001_SM_10006detail6reduce28DeviceReduceSingleTileKernelINS2_10policy_hubIdyN4cuda3std3__44plusIdEEE10Policy1000EN6thrust24THRUST_300001_SM_1000_NS6detail15normal_iteratorINSD_10device_ptrIdEEEEPdyS9_ddNS7_10__identityEEEvT0_T1_T2_T3_T4_T6_E12temp_storage+56];
	add.f64 	%fd305, %fd303, %fd304;
	ld.shared.f64 	%fd306, [_ZZN3cub18CUB_300001_SM_10006detail6reduce28DeviceReduceSingleTileKernelINS2_10policy_hubIdyN4cuda3std3__44plusIdEEE10Policy1000EN6thrust24THRUST_300001_SM_1000_NS6detail15normal_iteratorINSD_10device_ptrIdEEEEPdyS9_ddNS7_10__identityEEEvT0_T1_T2_T3_T4_T6_E12temp_storage+64];
	add.f64 	%fd307, %fd305, %fd306;
	ld.shared.f64 	%fd308, [_ZZN3cub18CUB_300001_SM_10006detail6reduce28DeviceReduceSingleTileKernelINS2_10policy_hubIdyN4cuda3std3__44plusIdEEE10Policy1000EN6thrust24THRUST_300001_SM_1000_NS6detail15normal_iteratorINSD_10device_ptrIdEEEEPdyS9_ddNS7_10__identityEEEvT0_T1_T2_T3_T4_T6_E12temp_storage+72];
	add.f64 	%fd309, %fd307, %fd308;
	ld.shared.f64 	%fd310, [_ZZN3cub18CUB_300001_SM_10006detail6reduce28DeviceReduceSingleTileKernelINS2_10policy_hubIdyN4cuda3std3__44plusIdEEE10Policy1000EN6thrust24THRUST_300001_SM_1000_NS6detail15normal_iteratorINSD_10device_ptrIdEEEEPdyS9_ddNS7_10__identityEEEvT0_T1_T2_T3_T4_T6_E12temp_storage+80];
	add.f64 	%fd311, %fd309, %fd310;
	ld.shared.f64 	%fd312, [_ZZN3cub18CUB_300001_SM_10006detail6reduce28DeviceReduceSingleTileKernelINS2_10policy_hubIdyN4cuda3std3__44plusIdEEE10Policy1000EN6thrust24THRUST_300001_SM_1000_NS6detail15normal_iteratorINSD_10device_ptrIdEEEEPdyS9_ddNS7_10__identityEEEvT0_T1_T2_T3_T4_T6_E12temp_storage+88];
	add.f64 	%fd313, %fd311, %fd312;
	ld.shared.f64 	%fd314, [_ZZN3cub18CUB_300001_SM_10006detail6reduce28DeviceReduceSingleTileKernelINS2_10policy_hubIdyN4cuda3std3__44plusIdEEE10Policy1000EN6thrust24THRUST_300001_SM_1000_NS6detail15normal_iteratorINSD_10device_ptrIdEEEEPdyS9_ddNS7_10__identityEEEvT0_T1_T2_T3_T4_T6_E12temp_storage+96];
	add.f64 	%fd315, %fd313, %fd314;
	ld.shared.f64 	%fd316, [_ZZN3cub18CUB_300001_SM_10006detail6reduce28DeviceReduceSingleTileKernelINS2_10policy_hubIdyN4cuda3std3__44plusIdEEE10Policy1000EN6thrust24THRUST_300001_SM_1000_NS6detail15normal_iteratorINSD_10device_ptrIdEEEEPdyS9_ddNS7_10__identityEEEvT0_T1_T2_T3_T4_T6_E12temp_storage+104];
	add.f64 	%fd317, %fd315, %fd316;
	ld.shared.f64 	%fd318, [_ZZN3cub18CUB_300001_SM_10006detail6reduce28DeviceReduceSingleTileKernelINS2_10policy_hubIdyN4cuda3std3__44plusIdEEE10Policy1000EN6thrust24THRUST_300001_SM_1000_NS6detail15normal_iteratorINSD_10device_ptrIdEEEEPdyS9_ddNS7_10__identityEEEvT0_T1_T2_T3_T4_T6_E12temp_storage+112];
	add.f64 	%fd319, %fd317, %fd318;
	ld.shared.f64 	%fd320, [_ZZN3cub18CUB_300001_SM_10006detail6reduce28DeviceReduceSingleTileKernelINS2_10policy_hubIdyN4cuda3std3__44plusIdEEE10Policy1000EN6thrust24THRUST_300001_SM_1000_NS6detail15normal_iteratorINSD_10device_ptrIdEEEEPdyS9_ddNS7_10__identityEEEvT0_T1_T2_T3_T4_T6_E12temp_storage+120];
	add.f64 	%fd321, %fd319, %fd320;
	ld.shared.f64 	%fd322, [_ZZN3cub18CUB_300001_SM_10006detail6reduce28DeviceReduceSingleTileKernelINS2_10policy_hubIdyN4cuda3std3__44plusIdEEE10Policy1000EN6thrust24THRUST_300001_SM_1000_NS6detail15normal_iteratorINSD_10device_ptrIdEEEEPdyS9_ddNS7_10__identityEEEvT0_T1_T2_T3_T4_T6_E12temp_storage+128];
	add.f64 	%fd323, %fd321, %fd322;
	ld.shared.f64 	%fd324, [_ZZN3cub18CUB_300001_SM_10006detail6reduce28DeviceReduceSingleTileKernelINS2_10policy_hubIdyN4cuda3std3__44plusIdEEE10Policy1000EN6thrust24THRUST_300001_SM_1000_NS6detail15normal_iteratorINSD_10device_ptrIdEEEEPdyS9_ddNS7_10__identityEEEvT0_T1_T2_T3_T4_T6_E12temp_storage+136];
	add.f64 	%fd347, %fd323, %fd324;
	bra.uni 	$L__BB7_49;
$L__BB7_24:
	// begin inline asm
	mov.u32 %r112, %laneid;
	// end inline asm
	and.b32  	%r163, %r2, 992;
	add.s32 	%r164, %r163, 32;
	setp.gt.u32 	%p35, %r164, %r1;
	not.b32 	%r165, %r163;
	add.s32 	%r166, %r1, %r165;
	selp.b32 	%r161, %r166, 31, %p35;
	mov.b64 	%rd61, %fd335;
	mov.b64 	{%r114, %r119}, %rd61;
	mov.b32 	%r120, 1;
	mov.b32 	%r162, -1;
	// begin inline asm
	shfl.sync.down.b32 %r113, %r114, %r120, %r161, %r162;
	// end inline asm
	// begin inline asm
	shfl.sync.down.b32 %r118, %r119, %r120, %r161, %r162;
	// end inline asm
	mov.b64 	%rd62, {%r113, %r118};
	mov.b64 	%fd225, %rd62;
	setp.lt.s32 	%p36, %r112, %r161;
	add.f64 	%fd226, %fd335, %fd225;
	selp.f64 	%fd227, %fd226, %fd335, %p36;
	mov.b64 	%rd63, %fd227;
	mov.b64 	{%r124, %r129}, %rd63;
	mov.b32 	%r130, 2;
	// begin inline asm
	shfl.sync.down.b32 %r123, %r124, %r130, %r161, %r162;
	// end inline asm
	// begin inline asm
	shfl.sync.down.b32 %r128, %r129, %r130, %r161, %r162;
	// end inline asm
	mov.b64 	%rd64, {%r123, %r128};
	mov.b64 	%fd228, %rd64;
	add.s32 	%r167, %r112, 2;
	setp.gt.s32 	%p37, %r167, %r161;
	add.f64 	%fd229, %fd227, %fd228;
	selp.f64 	%fd230, %fd227, %fd229, %p37;
	mov.b64 	%rd65, %fd230;
	mov.b64 	{%r134, %r139}, %rd65;
	mov.b32 	%r140, 4;
	// begin inline asm
	shfl.sync.down.b32 %r133, %r134, %r140, %r161, %r162;
	// end inline asm
	// begin inline asm
	shfl.sync.down.b32 %r138, %r139, %r140, %r161, %r162;
	// end inline asm
	mov.b64 	%rd66, {%r133, %r138};
	mov.b64 	%fd231, %rd66;
	add.s32 	%r168, %r112, 4;
	setp.gt.s32 	%p38, %r168, %r161;
	add.f64 	%fd232, %fd230, %fd231;
	selp.f64 	%fd233, %fd230, %fd232, %p38;
	mov.b64 	%rd67, %fd233;
	mov.b64 	{%r144, %r149}, %rd67;
	mov.b32 	%r150, 8;
	// begin inline asm
	shfl.sync.down.b32 %r143, %r144, %r150, %r161, %r162;
	// end inline asm
	// begin inline asm
	shfl.sync.down.b32 %r148, %r149, %r150, %r161, %r162;
	// end inline asm
	mov.b64 	%rd68, {%r143, %r148};
	mov.b64 	%fd234, %rd68;
	add.s32 	%r169, %r112, 8;
	setp.gt.s32 	%p39, %r169, %r161;
	add.f64 	%fd235, %fd233, %fd234;
	selp.f64 	%fd236, %fd233, %fd235, %p39;
	mov.b64 	%rd69, %fd236;
	mov.b64 	{%r154, %r159}, %rd69;
	mov.b32 	%r160, 16;
	// begin inline asm
	shfl.sync.down.b32 %r153, %r154, %r160, %r161, %r162;
	// end inline asm
	// begin inline asm
	shfl.sync.down.b32 %r158, %r159, %r160, %r161, %r162;
	// end inline asm
	mov.b64 	%rd70, {%r153, %r158};
	mov.b64 	%fd237, %rd70;
	add.s32 	%r170, %r112, 16;
	setp.gt.s32 	%p40, %r170, %r161;
	add.f64 	%fd238, %fd236, %fd237;
	selp.f64 	%fd347, %fd236, %fd238, %p40;
	setp.ne.s32 	%p41, %r112, 0;
	@%p41 bra 	$L__BB7_26;
	shr.u32 	%r171, %r2, 2;
	and.b32  	%r172, %r171, 248;
	mov.u32 	%r173, _ZZN3cub18CUB_300001_SM_10006detail6reduce28DeviceReduceSingleTileKernelINS2_10policy_hubIdyN4cuda3std3__44plusIdEEE10Policy1000EN6thrust24THRUST_300001_SM_1000_NS6detail15normal_iteratorINSD_10device_ptrIdEEEEPdyS9_ddNS7_10__identityEEEvT0_T1_T2_T3_T4_T6_E12temp_storage;
	add.s32 	%r174, %r173, %r172;
	st.shared.f64 	[%r174+16], %fd347;
$L__BB7_26:
	bar.sync 	0;
	setp.ne.s32 	%p42, %r2, 0;
	@%p42 bra 	$L__BB7_49;
	setp.gt.u64 	%p43, %rd19, 32;
	ld.shared.f64 	%fd239, [_ZZN3cub18CUB_300001_SM_10006detail6reduce28DeviceReduceSingleTileKernelINS2_10policy_hubIdyN4cuda3std3__44plusIdEEE10Policy1000EN6thrust24THRUST_300001_SM_1000_NS6detail15normal_iteratorINSD_10device_ptrIdEEEEPdyS9_ddNS7_10__identityEEEvT0_T1_T2_T3_T4_T6_E12temp_storage+24];
	add.f64 	%fd240, %fd347, %fd239;
	selp.f64 	%fd241, %fd240, %fd347, %p43;
	setp.gt.u64 	%p44, %rd19, 64;
	ld.shared.f64 	%fd242, [_ZZN3cub18CUB_300001_SM_10006detail6reduce28DeviceReduceSingleTileKernelINS2_10policy_hubIdyN4cuda3std3__44plusIdEEE10Policy1000EN6thrust24THRUST_300001_SM_1000_NS6detail15normal_iteratorINSD_10device_ptrIdEEEEPdyS9_ddNS7_10__identityEEEvT0_T1_T2_T3_T4_T6_E12temp_storage+32];
	add.f64 	%fd243, %fd242, %fd241;
	selp.f64 	%fd244, %fd243, %fd241, %p44;
	setp.gt.u64 	%p45, %rd19, 96;
	ld.shared.f64 	%fd245, [_ZZN3cub18CUB_300001_SM_10006detail6reduce28DeviceReduceSingleTileKernelINS2_10policy_hubIdyN4cuda3std3__44plusIdEEE10Policy1000EN6thrust24THRUST_300001_SM_1000_NS6detail15normal_iteratorINSD_10device_ptrIdEEEEPdyS9_ddNS7_10__identityEEEvT0_T1_T2_T3_T4_T6_E12temp_storage+40];
	add.f64 	%fd246, %fd245, %fd244;
	selp.f64 	%fd247, %fd246, %fd244, %p45;
	setp.gt.u64 	%p46, %rd19, 128;
	ld.shared.f64 	%fd248, [_ZZN3cub18CUB_300001_SM_10006detail6reduce28DeviceReduceSingleTileKernelINS2_10policy_hubIdyN4cuda3std3__44plusIdEEE10Policy1000EN6thrust24THRUST_300001_SM_1000_NS6detail15normal_iteratorINSD_10device_ptrIdEEEEPdyS9_ddNS7_10__identityEEEvT0_T1_T2_T3_T4_T6_E12temp_storage+48];
	add.f64 	%fd249, %fd248, %fd247;
	selp.f64 	%fd250, %fd249, %fd247, %p46;
	setp.gt.u64 	%p47, %rd19, 160;
	ld.shared.f64 	%fd251, [_ZZN3cub18CUB_300001_SM_10006detail6reduce28DeviceReduceSingleTileKernelINS2_10policy_hubIdyN4cuda3std3__44plusIdEEE10Policy1000EN6thrust24THRUST_300001_SM_1000_NS6detail15normal_iteratorINSD_10device_ptrIdEEEEPdyS9_ddNS7_10__identityEEEvT0_T1_T2_T3_T4_T6_E12temp_storage+56];
	add.f64 	%fd252, %fd251, %fd250;
	selp.f64 	%fd253, %fd252, %fd250, %p47;
	setp.gt.u64 	%p48, %rd19, 192;
	ld.shared.f64 	%fd254, [_ZZN3cub18CUB_300001_SM_10006detail6reduce28DeviceReduceSingleTileKernelINS2_10policy_hubIdyN4cuda3std3__44plusIdEEE10Policy1000EN6thrust24THRUST_300001_SM_1000_NS6detail15normal_iteratorINSD_10device_ptrIdEEEEPdyS9_ddNS7_10__identityEEEvT0_T1_T2_T3_T4_T6_E12temp_storage+64];
	add.f64 	%fd255, %fd254, %fd253;
	selp.f64 	%fd256, %fd255, %fd253, %p48;
	setp.gt.u64 	%p49, %rd19, 224;
	ld.shared.f64 	%fd257, [_ZZN3cub18CUB_300001_SM_10006detail6reduce28DeviceReduceSingleTileKernelINS2_10policy_hubIdyN4cuda3std3__44plusIdEEE10Policy1000EN6thrust24THRUST_300001_SM_1000_NS6detail15normal_iteratorINSD_10device_ptrIdEEEEPdyS9_ddNS7_10__identityEEEvT0_T1_T2_T3_T4_T6_E12temp_storage+72];
	add.f64 	%fd258, %fd257, %fd256;
	selp.f64 	%fd259, %fd258, %fd256, %p49;
	setp.gt.u64 	%p50, %rd19, 256;
	ld.shared.f64 	%fd260, [_ZZN3cub18CUB_300001_SM_10006detail6reduce28DeviceReduceSingleTileKernelINS2_10policy_hubIdyN4cuda3std3__44plusIdEEE10Policy1000EN6thrust24THRUST_300001_SM_1000_NS6detail15normal_iteratorINSD_10device_ptrIdEEEEPdyS9_ddNS7_10__identityEEEvT0_T1_T2_T3_T4_T6_E12temp_storage+80];
	add.f64 	%fd261, %fd260, %fd259;
	selp.f64 	%fd262, %fd261, %fd259, %p50;
	setp.gt.u64 	%p51, %rd19, 288;
	ld.shared.f64 	%fd263, [_ZZN3cub18CUB_300001_SM_10006detail6reduce28DeviceReduceSingleTileKernelINS2_10policy_hubIdyN4cuda3std3__44plusIdEEE10Policy1000EN6thrust24THRUST_300001_SM_1000_NS6detail15normal_iteratorINSD_10device_ptrIdEEEEPdyS9_ddNS7_10__identityEEEvT0_T1_T2_T3_T4_T6_E12temp_storage+88];
	add.f64 	%fd264, %fd263, %fd262;
	selp.f64 	%fd265, %fd264, %fd262, %p51;
	setp.gt.u64 	%p52, %rd19, 320;
	ld.shared.f64 	%fd266, [_ZZN3cub18CUB_300001_SM_10006detail6reduce28DeviceReduceSingleTileKernelINS2_10policy_hubIdyN4cuda3std3__44plusIdEEE10Policy1000EN6thrust24THRUST_300001_SM_1000_NS6detail15normal_iteratorINSD_10device_ptrIdEEEEPdyS9_ddNS7_10__identityEEEvT0_T1_T2_T3_T4_T6_E12temp_storage+96];
	add.f64 	%fd267, %fd266, %fd265;
	selp.f64 	%fd268, %fd267, %fd265, %p52;
	setp.gt.u64 	%p53, %rd19, 352;
	ld.shared.f64 	%fd269, [_ZZN3cub18CUB_300001_SM_10006detail6reduce28DeviceReduceSingleTileKernelINS2_10policy_hubIdyN4cuda3std3__44plusIdEEE10Policy1000EN6thrust24THRUST_300001_SM_1000_NS6detail15normal_iteratorINSD_10device_ptrIdEEEEPdyS9_ddNS7_10__identityEEEvT0_T1_T2_T3_T4_T6_E12temp_storage+104];
	add.f64 	%fd270, %fd269, %fd268;
	selp.f64 	%fd271, %fd270, %fd268, %p53;
	setp.gt.u64 	%p54, %rd19, 384;
	ld.shared.f64 	%fd272, [_ZZN3cub18CUB_300001_SM_10006detail6reduce28DeviceReduceSingleTileKernelINS2_10policy_hubIdyN4cuda3std3__44plusIdEEE10Policy1000EN6thrust24THRUST_300001_SM_1000_NS6detail15normal_iteratorINSD_10device_ptrIdEEEEPdyS9_ddNS7_10__identityEEEvT0_T1_T2_T3_T4_T6_E12temp_storage+112];
	add.f64 	%fd273, %fd272, %fd271;
	selp.f64 	%fd274, %fd273, %fd271, %p54;
	setp.gt.u64 	%p55, %rd19, 416;
	ld.shared.f64 	%fd275, [_ZZN3cub18CUB_300001_SM_10006detail6reduce28DeviceReduceSingleTileKernelINS2_10policy_hubIdyN4cuda3std3__44plusIdEEE10Policy1000EN6thrust24THRUST_300001_SM_1000_NS6detail15normal_iteratorINSD_10device_ptrIdEEEEPdyS9_ddNS7_10__identityEEEvT0_T1_T2_T3_T4_T6_E12temp_storage+120];
	add.f64 	%fd276, %fd275, %fd274;
	selp.f64 	%fd277, %fd276, %fd274, %p55;
	setp.gt.u64 	%p56, %rd19, 448;
	ld.shared.f64 	%fd278, [_ZZN3cub18CUB_300001_SM_10006detail6reduce28DeviceReduceSingleTileKernelINS2_10policy_hubIdyN4cuda3std3__44plusIdEEE10Policy1000EN6thrust24THRUST_300001_SM_1000_NS6detail15normal_iteratorINSD_10device_ptrIdEEEEPdyS9_ddNS7_10__identityEEEvT0_T1_T2_T3_T4_T6_E12temp_storage+128];
	add.f64 	%fd279, %fd278, %fd277;
	selp.f64 	%fd280, %fd279, %fd277, %p56;
	setp.gt.u64 	%p57, %rd19, 480;
	ld.shared.f64 	%fd281, [_ZZN3cub18CUB_300001_SM_10006detail6reduce28DeviceReduceSingleTileKernelINS2_10policy_hubIdyN4cuda3std3__44plusIdEEE10Policy1000EN6thrust24THRUST_300001_SM_1000_NS6detail15normal_iteratorINSD_10device_ptrIdEEEEPdyS9_ddNS7_10__identityEEEvT0_T1_T2_T3_T4_T6_E12temp_storage+136];
	add.f64 	%fd282, %fd281, %fd280;
	selp.f64 	%fd347, %fd282, %fd280, %p57;
	bra.uni 	$L__BB7_49;
$L__BB7_28:
	mov.u32 	%r24, %tid.x;
	cvt.u64.u32 	%rd6, %r24;
	mul.wide.u32 	%rd22, %r24, 8;
	add.s64 	%rd7, %rd2, %rd22;
	ld.global.f64 	%fd43, [%rd7];
	ld.global.f64 	%fd44, [%rd7+4096];
	ld.global.f64 	%fd45, [%rd7+8192];
	ld.global.f64 	%fd46, [%rd7+12288];
	ld.global.f64 	%fd47, [%rd7+16384];
	ld.global.f64 	%fd48, [%rd7+20480];
	ld.global.f64 	%fd49, [%rd7+24576];
	add.f64 	%fd50, %fd43, %fd44;
	add.f64 	%fd51, %fd50, %fd45;
	add.f64 	%fd52, %fd51, %fd46;
	add.f64 	%fd53, %fd52, %fd47;
	add.f64 	%fd54, %fd53, %fd48;
	add.f64 	%fd346, %fd54, %fd49;
	add.s64 	%rd8, %rd19, -3584;
	setp.lt.u64 	%p3, %rd8, 3584;
	mov.b64 	%rd83, 3584;
	@%p3 bra 	$L__BB7_32;
	mov.b64 	%rd83, 3584;
$L__BB7_30:
	shl.b64 	%rd24, %rd83, 3;
	add.s64 	%rd25, %rd7, %rd24;
	ld.global.f64 	%fd55, [%rd25];
	ld.global.f64 	%fd56, [%rd25+4096];
	ld.global.f64 	%fd57, [%rd25+8192];
	ld.global.f64 	%fd58, [%rd25+12288];
	ld.global.f64 	%fd59, [%rd25+16384];
	ld.global.f64 	%fd60, [%rd25+20480];
	ld.global.f64 	%fd61, [%rd25+24576];
	add.f64 	%fd62, %fd346, %fd55;
	add.f64 	%fd63, %fd62, %fd56;
	add.f64 	%fd64, %fd63, %fd57;
	add.f64 	%fd65, %fd64, %fd58;
	add.f64 	%fd66, %fd65, %fd59;
	add.f64 	%fd67, %fd66, %fd60;
	add.f64 	%fd346, %fd67, %fd61;
	sub.s64 	%rd26, %rd19, %rd83;
	setp.lt.u64 	%p4, %rd26, 3584;
	@%p4 bra 	$L__BB7_45;
	add.s64 	%rd83, %rd83, 3584;
	setp.le.u64 	%p5, %rd83, %rd8;
	@%p5 bra 	$L__BB7_30;
$L__BB7_32:
	setp.le.u64 	%p6, %rd19, %rd83;
	cvt.u32.u64 	%r42, %rd83;
	cvt.u32.u64 	%r43, %rd19;
	sub.s32 	%r44, %r43, %r42;
	setp.ge.s32 	%p7, %r24, %r44;
	or.pred  	%p8, %p6, %p7;
	@%p8 bra 	$L__BB7_45;
	not.b32 	%r47, %r24;
	add.s32 	%r48, %r47, %r43;
	sub.s32 	%r50, %r48, %r42;
	shr.u32 	%r51, %r50, 9;
	add.s32 	%r25, %r51, 1;
	and.b32  	%r26, %r25, 15;
	setp.lt.u32 	%p9, %r50, 7680;
	mov.u32 	%r242, %r24;
	@%p9 bra 	$L__BB7_36;
	and.b32  	%r52, %r25, 16777200;
	neg.s32 	%r240, %r52;
	add.s64 	%rd27, %rd83, %rd6;
	shl.b64 	%rd28, %rd27, 3;
	add.s64 	%rd29, %rd28, %rd2;
	add.s64 	%rd84, %rd29, 32768;
	mov.u32 	%r242, %r24;
$L__BB7_35:
	.pragma "nounroll";
	ld.global.f64 	%fd69, [%rd84+-32768];
	add.f64 	%fd70, %fd346, %fd69;
	ld.global.f64 	%fd71, [%rd84+-28672];
	add.f64 	%fd72, %fd70, %fd71;
	ld.global.f64 	%fd73, [%rd84+-24576];
	add.f64 	%fd74, %fd72, %fd73;
	ld.global.f64 	%fd75, [%rd84+-20480];
	add.f64 	%fd76, %fd74, %fd75;
	ld.global.f64 	%fd77, [%rd84+-16384];
	add.f64 	%fd78, %fd76, %fd77;
	ld.global.f64 	%fd79, [%rd84+-12288];
	add.f64 	%fd80, %fd78, %fd79;
	ld.global.f64 	%fd81, [%rd84+-8192];
	add.f64 	%fd82, %fd80, %fd81;
	ld.global.f64 	%fd83, [%rd84+-4096];
	add.f64 	%fd84, %fd82, %fd83;
	ld.global.f64 	%fd85, [%rd84];
	add.f64 	%fd86, %fd84, %fd85;
	ld.global.f64 	%fd87, [%rd84+4096];
	add.f64 	%fd88, %fd86, %fd87;
	ld.global.f64 	%fd89, [%rd84+8192];
	add.f64 	%fd90, %fd88, %fd89;
	ld.global.f64 	%fd91, [%rd84+12288];
	add.f64 	%fd92, %fd90, %fd91;
	ld.global.f64 	%fd93, [%rd84+16384];
	add.f64 	%fd94, %fd92, %fd93;
	ld.global.f64 	%fd95, [%rd84+20480];
	add.f64 	%fd96, %fd94, %fd95;
	ld.global.f64 	%fd97, [%rd84+24576];
	add.f64 	%fd98, %fd96, %fd97;
	ld.global.f64 	%fd99, [%rd84+28672];
	add.f64 	%fd346, %fd98, %fd99;
	add.s32 	%r242, %r242, 8192;
	add.s32 	%r240, %r240, 16;
	add.s64 	%rd84, %rd84, 65536;
	setp.ne.s32 	%p10, %r240, 0;
	@%p10 bra 	$L__BB7_35;
$L__BB7_36:
	setp.eq.s32 	%p11, %r26, 0;
	@%p11 bra 	$L__BB7_45;
	and.b32  	%r33, %r25, 7;
	setp.lt.u32 	%p12, %r26, 8;
	@%p12 bra 	$L__BB7_39;
	cvt.u64.u32 	%rd30, %r242;
	add.s64 	%rd31, %rd83, %rd30;
	shl.b64 	%rd32, %rd31, 3;
	add.s64 	%rd33, %rd2, %rd32;
	ld.global.f64 	%fd101, [%rd33];
	add.f64 	%fd102, %fd346, %fd101;
	ld.global.f64 	%fd103, [%rd33+4096];
	add.f64 	%fd104, %fd102, %fd103;
	ld.global.f64 	%fd105, [%rd33+8192];
	add.f64 	%fd106, %fd104, %fd105;
	ld.global.f64 	%fd107, [%rd33+12288];
	add.f64 	%fd108, %fd106, %fd107;
	ld.global.f64 	%fd109, [%rd33+16384];
	add.f64 	%fd110, %fd108, %fd109;
	ld.global.f64 	%fd111, [%rd33+20480];
	add.f64 	%fd112, %fd110, %fd111;
	ld.global.f64 	%fd113, [%rd33+24576];
	add.f64 	%fd114, %fd112, %fd113;
	ld.global.f64 	%fd115, [%rd33+28672];
	add.f64 	%fd346, %fd114, %fd115;
	add.s32 	%r242, %r242, 4096;
$L__BB7_39:
	setp.eq.s32 	%p13, %r33, 0;
	@%p13 bra 	$L__BB7_45;
	and.b32  	%r36, %r25, 3;
	setp.lt.u32 	%p14, %r33, 4;
	@%p14 bra 	$L__BB7_42;
	cvt.u64.u32 	%rd34, %r242;
	add.s64 	%rd35, %rd83, %rd34;
	shl.b64 	%rd36, %rd35, 3;
	add.s64 	%rd37, %rd2, %rd36;
	ld.global.f64 	%fd117, [%rd37];
	add.f64 	%fd118, %fd346, %fd117;
	ld.global.f64 	%fd119, [%rd37+4096];
	add.f64 	%fd120, %fd118, %fd119;
	ld.global.f64 	%fd121, [%rd37+8192];
	add.f64 	%fd122, %fd120, %fd121;
	ld.global.f64 	%fd123, [%rd37+12288];
	add.f64 	%fd346, %fd122, %fd123;
	add.s32 	%r242, %r242, 2048;
$L__BB7_42:
	setp.eq.s32 	%p15, %r36, 0;
	@%p15 bra 	$L__BB7_45;
	cvt.u64.u32 	%rd38, %r242;
	add.s64 	%rd39, %rd83, %rd38;
	shl.b64 	%rd40, %rd39, 3;
	add.s64 	%rd85, %rd2, %rd40;
	neg.s32 	%r245, %r36;
$L__BB7_44:
	.pragma "nounroll";
	ld.global.f64 	%fd124, [%rd85];
	add.f64 	%fd346, %fd346, %fd124;
	add.s64 	%rd85, %rd85, 4096;
	add.s32 	%r245, %r245, 1;
	setp.ne.s32 	%p16, %r245, 0;
	@%p16 bra 	$L__BB7_44;
$L__BB7_45:
	// begin inline asm
	mov.u32 %r53, %laneid;
	// end inline asm
	mov.b64 	%rd41, %fd346;
	mov.b64 	{%r55, %r60}, %rd41;
	mov.b32 	%r61, 1;
	mov.b32 	%r102, 31;
	mov.b32 	%r103, -1;
	// begin inline asm
	shfl.sync.down.b32 %r54, %r55, %r61, %r102, %r103;
	// end inline asm
	// begin inline asm
	shfl.sync.down.b32 %r59, %r60, %r61, %r102, %r103;
	// end inline asm
	mov.b64 	%rd42, {%r54, %r59};
	mov.b64 	%fd125, %rd42;
	setp.gt.s32 	%p17, %r53, 30;
	add.f64 	%fd126, %fd346, %fd125;
	selp.f64 	%fd127, %fd346, %fd126, %p17;
	mov.b64 	%rd43, %fd127;
	mov.b64 	{%r65, %r70}, %rd43;
	mov.b32 	%r71, 2;
	// begin inline asm
	shfl.sync.down.b32 %r64, %r65, %r71, %r102, %r103;
	// end inline asm
	// begin inline asm
	shfl.sync.down.b32 %r69, %r70, %r71, %r102, %r103;
	// end inline asm
	mov.b64 	%rd44, {%r64, %r69};
	mov.b64 	%fd128, %rd44;
	setp.gt.s32 	%p18, %r53, 29;
	add.f64 	%fd129, %fd127, %fd128;
	selp.f64 	%fd130, %fd127, %fd129, %p18;
	mov.b64 	%rd45, %fd130;
	mov.b64 	{%r75, %r80}, %rd45;
	mov.b32 	%r81, 4;
	// begin inline asm
	shfl.sync.down.b32 %r74, %r75, %r81, %r102, %r103;
	// end inline asm
	// begin inline asm
	shfl.sync.down.b32 %r79, %r80, %r81, %r102, %r103;
	// end inline asm
	mov.b64 	%rd46, {%r74, %r79};
	mov.b64 	%fd131, %rd46;
	setp.gt.s32 	%p19, %r53, 27;
	add.f64 	%fd132, %fd130, %fd131;
	selp.f64 	%fd133, %fd130, %fd132, %p19;
	mov.b64 	%rd47, %fd133;
	mov.b64 	{%r85, %r90}, %rd47;
	mov.b32 	%r91, 8;
	// begin inline asm
	shfl.sync.down.b32 %r84, %r85, %r91, %r102, %r103;
	// end inline asm
	// begin inline asm
	shfl.sync.down.b32 %r89, %r90, %r91, %r102, %r103;
	// end inline asm
	mov.b64 	%rd48, {%r84, %r89};
	mov.b64 	%fd134, %rd48;
	setp.gt.s32 	%p20, %r53, 23;
	add.f64 	%fd135, %fd133, %fd134;
	selp.f64 	%fd136, %fd133, %fd135, %p20;
	mov.b64 	%rd49, %fd136;
	mov.b64 	{%r95, %r100}, %rd49;
	mov.b32 	%r101, 16;
	// begin inline asm
	shfl.sync.down.b32 %r94, %r95, %r101, %r102, %r103;
	// end inline asm
	// begin inline asm
	shfl.sync.down.b32 %r99, %r100, %r101, %r102, %r103;
	// end inline asm
	mov.b64 	%rd50, {%r94, %r99};
	mov.b64 	%fd137, %rd50;
	setp.gt.s32 	%p21, %r53, 15;
	add.f64 	%fd38, %fd136, %fd137;
	selp.f64 	%fd347, %fd136, %fd38, %p21;
	setp.ne.s32 	%p22, %r53, 0;
	@%p22 bra 	$L__BB7_47;
	shr.u32 	%r104, %r24, 2;
	and.b32  	%r105, %r104, 248;
	mov.u32 	%r106, _ZZN3cub18CUB_300001_SM_10006detail6reduce28DeviceReduceSingleTileKernelINS2_10policy_hubIdyN4cuda3std3__44plusIdEEE10Policy1000EN6thrust24THRUST_300001_SM_1000_NS6detail15normal_iteratorINSD_10device_ptrIdEEEEPdyS9_ddNS7_10__identityEEEvT0_T1_T2_T3_T4_T6_E12temp_storage;
	add.s32 	%r107, %r106, %r105;
	st.shared.f64 	[%r107+16], %fd38;
$L__BB7_47:
	bar.sync 	0;
	setp.ne.s32 	%p23, %r24, 0;
	@%p23 bra 	$L__BB7_49;
	ld.shared.f64 	%fd138, [_ZZN3cub18CUB_300001_SM_10006detail6reduce28DeviceReduceSingleTileKernelINS2_10policy_hubIdyN4cuda3std3__44plusIdEEE10Policy1000EN6thrust24THRUST_300001_SM_1000_NS6detail15normal_iteratorINSD_10device_ptrIdEEEEPdyS9_ddNS7_10__identityEEEvT0_T1_T2_T3_T4_T6_E12temp_storage+24];
	add.f64 	%fd139, %fd347, %fd138;
	ld.shared.f64 	%fd140, [_ZZN3cub18CUB_300001_SM_10006detail6reduce28DeviceReduceSingleTileKernelINS2_10policy_hubIdyN4cuda3std3__44plusIdEEE10Policy1000EN6thrust24THRUST_300001_SM_1000_NS6detail15normal_iteratorINSD_10device_ptrIdEEEEPdyS9_ddNS7_10__identityEEEvT0_T1_T2_T3_T4_T6_E12temp_storage+32];
	add.f64 	%fd141, %fd139, %fd140;
	ld.shared.f64 	%fd142, [_ZZN3cub18CUB_300001_SM_10006detail6reduce28DeviceReduceSingleTileKernelINS2_10policy_hubIdyN4cuda3std3__44plusIdEEE10Policy1000EN6thrust24THRUST_300001_SM_1000_NS6detail15normal_iteratorINSD_10device_ptrIdEEEEPdyS9_ddNS7_10__identityEEEvT0_T1_T2_T3_T4_T6_E12temp_storage+40];
	add.f64 	%fd143, %fd141, %fd142;
	ld.shared.f64 	%fd144, [_ZZN3cub18CUB_300001_SM_10006detail6reduce28DeviceReduceSingleTileKernelINS2_10policy_hubIdyN4cuda3std3__44plusIdEEE10Policy1000EN6thrust24THRUST_300001_SM_1000_NS6detail15normal_iteratorINSD_10device_ptrIdEEEEPdyS9_ddNS7_10__identityEEEvT0_T1_T2_T3_T4_T6_E12temp_storage+48];
	add.f64 	%fd145, %fd143, %fd144;
	ld.shared.f64 	%fd146, [_ZZN3cub18CUB_300001_SM_10006detail6reduce28DeviceReduceSingleTileKernelINS2_10policy_hubIdyN4cuda3std3__44plusIdEEE10Policy1000EN6thrust24THRUST_300001_SM_1000_NS6detail15normal_iteratorINSD_10device_ptrIdEEEEPdyS9_ddNS7_10__identityEEEvT0_T1_T2_T3_T4_T6_E12temp_storage+56];
	add.f64 	%fd147, %fd145, %fd146;
	ld.shared.f64 	%fd148, [_ZZN3cub18CUB_300001_SM_10006detail6reduce28DeviceReduceSingleTileKernelINS2_10policy_hubIdyN4cuda3std3__44plusIdEEE10Policy1000EN6thrust24THRUST_300001_SM_1000_NS6detail15normal_iteratorINSD_10device_ptrIdEEEEPdyS9_ddNS7_10__identityEEEvT0_T1_T2_T3_T4_T6_E12temp_storage+64];
	add.f64 	%fd149, %fd147, %fd148;
	ld.shared.f64 	%fd150, [_ZZN3cub18CUB_300001_SM_10006detail6reduce28DeviceReduceSingleTileKernelINS2_10policy_hubIdyN4cuda3std3__44plusIdEEE10Policy1000EN6thrust24THRUST_300001_SM_1000_NS6detail15normal_iteratorINSD_10device_ptrIdEEEEPdyS9_ddNS7_10__identityEEEvT0_T1_T2_T3_T4_T6_E12temp_storage+72];
	add.f64 	%fd151, %fd149, %fd150;
	ld.shared.f64 	%fd152, [_ZZN3cub18CUB_300001_SM_10006detail6reduce28DeviceReduceSingleTileKernelINS2_10policy_hubIdyN4cuda3std3__44plusIdEEE10Policy1000EN6thrust24THRUST_300001_SM_1000_NS6detail15normal_iteratorINSD_10device_ptrIdEEEEPdyS9_ddNS7_10__identityEEEvT0_T1_T2_T3_T4_T6_E12temp_storage+80];
	add.f64 	%fd153, %fd151, %fd152;
	ld.shared.f64 	%fd154, [_ZZN3cub18CUB_300001_SM_10006detail6reduce28DeviceReduceSingleTileKernelINS2_10policy_hubIdyN4cuda3std3__44plusIdEEE10Policy1000EN6thrust24THRUST_300001_SM_1000_NS6detail15normal_iteratorINSD_10device_ptrIdEEEEPdyS9_ddNS7_10__identityEEEvT0_T1_T2_T3_T4_T6_E12temp_storage+88];
	add.f64 	%fd155, %fd153, %fd154;
	ld.shared.f64 	%fd156, [_ZZN3cub18CUB_300001_SM_10006detail6reduce28DeviceReduceSingleTileKernelINS2_10policy_hubIdyN4cuda3std3__44plusIdEEE10Policy1000EN6thrust24THRUST_300001_SM_1000_NS6detail15normal_iteratorINSD_10device_ptrIdEEEEPdyS9_ddNS7_10__identityEEEvT0_T1_T2_T3_T4_T6_E12temp_storage+96];
	add.f64 	%fd157, %fd155, %fd156;
	ld.shared.f64 	%fd158, [_ZZN3cub18CUB_300001_SM_10006detail6reduce28DeviceReduceSingleTileKernelINS2_10policy_hubIdyN4cuda3std3__44plusIdEEE10Policy1000EN6thrust24THRUST_300001_SM_1000_NS6detail15normal_iteratorINSD_10device_ptrIdEEEEPdyS9_ddNS7_10__identityEEEvT0_T1_T2_T3_T4_T6_E12temp_storage+104];
	add.f64 	%fd159, %fd157, %fd158;
	ld.shared.f64 	%fd160, [_ZZN3cub18CUB_300001_SM_10006detail6reduce28DeviceReduceSingleTileKernelINS2_10policy_hubIdyN4cuda3std3__44plusIdEEE10Policy1000EN6thrust24THRUST_300001_SM_1000_NS6detail15normal_iteratorINSD_10device_ptrIdEEEEPdyS9_ddNS7_10__identityEEEvT0_T1_T2_T3_T4_T6_E12temp_storage+112];
	add.f64 	%fd161, %fd159, %fd160;
	ld.shared.f64 	%fd162, [_ZZN3cub18CUB_300001_SM_10006detail6reduce28DeviceReduceSingleTileKernelINS2_10policy_hubIdyN4cuda3std3__44plusIdEEE10Policy1000EN6thrust24THRUST_300001_SM_1000_NS6detail15normal_iteratorINSD_10device_ptrIdEEEEPdyS9_ddNS7_10__identityEEEvT0_T1_T2_T3_T4_T6_E12temp_storage+120];
	add.f64 	%fd163, %fd161, %fd162;
	ld.shared.f64 	%fd164, [_ZZN3cub18CUB_300001_SM_10006detail6reduce28DeviceReduceSingleTileKernelINS2_10policy_hubIdyN4cuda3std3__44plusIdEEE10Policy1000EN6thrust24THRUST_300001_SM_1000_NS6detail15normal_iteratorINSD_10device_ptrIdEEEEPdyS9_ddNS7_10__identityEEEvT0_T1_T2_T3_T4_T6_E12temp_storage+128];
	add.f64 	%fd165, %fd163, %fd164;
	ld.shared.f64 	%fd166, [_ZZN3cub18CUB_300001_SM_10006detail6reduce28DeviceReduceSingleTileKernelINS2_10policy_hubIdyN4cuda3std3__44plusIdEEE10Policy1000EN6thrust24THRUST_300001_SM_1000_NS6detail15normal_iteratorINSD_10device_ptrIdEEEEPdyS9_ddNS7_10__identityEEEvT0_T1_T2_T3_T4_T6_E12temp_storage+136];
	add.f64 	%fd347, %fd165, %fd166;
$L__BB7_49:
	mov.u32 	%r230, %tid.x;
	setp.ne.s32 	%p65, %r230, 0;
	@%p65 bra 	$L__BB7_51;
	add.f64 	%fd325, %fd42, %fd347;
	st.global.f64 	[%rd1], %fd325;
$L__BB7_51:
	ret;

}
	// .globl	_ZN3cub18CUB_300001_SM_10006detail6reduce18DeviceReduceKernelINS2_10policy_hubIdyN4cuda3std3__44plusIdEEE10Policy1000EN6thrust24THRUST_300001_SM_1000_NS6detail15normal_iteratorINSD_10device_ptrIdEEEEyS9_dNS7_10__identityEEEvT0_PT3_T1_NS0_13GridEvenShareISN_EET2_T4_
.visible .entry _ZN3cub18CUB_300001_SM_10006detail6reduce18DeviceReduceKernelINS2_10policy_hubIdyN4cuda3std3__44plusIdEEE10Policy1000EN6thrust24THRUST_300001_SM_1000_NS6detail15normal_iteratorINSD_10device_ptrIdEEEEyS9_dNS7_10__identityEEEvT0_PT3_T1_NS0_13GridEvenShareISN_EET2_T4_(
	.param .align 8 .b8 _ZN3cub18CUB_300001_SM_10006detail6reduce18DeviceReduceKernelINS2_10policy_hubIdyN4cuda3std3__44plusIdEEE10Policy1000EN6thrust24THRUST_300001_SM_1000_NS6detail15normal_iteratorINSD_10device_ptrIdEEEEyS9_dNS7_10__identityEEEvT0_PT3_T1_NS0_13GridEvenShareISN_EET2_T4__param_0[8],
	.param .u64 .ptr .align 1 _ZN3cub18CUB_300001_SM_10006detail6reduce18DeviceReduceKernelINS2_10policy_hubIdyN4cuda3std3__44plusIdEEE10Policy1000EN6thrust24THRUST_300001_SM_1000_NS6detail15normal_iteratorINSD_10device_ptrIdEEEEyS9_dNS7_10__identityEEEvT0_PT3_T1_NS0_13GridEvenShareISN_EET2_T4__param_1,
	.param .u64 _ZN3cub18CUB_300001_SM_10006detail6reduce18DeviceReduceKernelINS2_10policy_hubIdyN4cuda3std3__44plusIdEEE10Policy1000EN6thrust24THRUST_300001_SM_1000_NS6detail15normal_iteratorINSD_10device_ptrIdEEEEyS9_dNS7_10__identityEEEvT0_PT3_T1_NS0_13GridEvenShareISN_EET2_T4__param_2,
	.param .align 8 .b8 _ZN3cub18CUB_300001_SM_10006detail6reduce18DeviceReduceKernelINS2_10policy_hubIdyN4cuda3std3__44plusIdEEE10Policy1000EN6thrust24THRUST_300001_SM_1000_NS6detail15normal_iteratorINSD_10device_ptrIdEEEEyS9_dNS7_10__identityEEEvT0_PT3_T1_NS0_13GridEvenShareISN_EET2_T4__param_3[72],
	.param .align 1 .b8 _ZN3cub18CUB_300001_SM_10006detail6reduce18DeviceReduceKernelINS2_10policy_hubIdyN4cuda3std3__44plusIdEEE10Policy1000EN6thrust24THRUST_300001_SM_1000_NS6detail15normal_iteratorINSD_10device_ptrIdEEEEyS9_dNS7_10__identityEEEvT0_PT3_T1_NS0_13GridEvenShareISN_EET2_T4__param_4[1],
	.param .align 1 .b8 _ZN3cub18CUB_300001_SM_10006detail6reduce18DeviceReduceKernelINS2_10policy_hubIdyN4cuda3std3__44plusIdEEE10Policy1000EN6thrust24THRUST_300001_SM_1000_NS6detail15normal_iteratorINSD_10device_ptrIdEEEEyS9_dNS7_10__identityEEEvT0_PT3_T1_NS0_13GridEvenShareISN_EET2_T4__param_5[1]
)
.maxntid 512
{
	.reg .pred 	%p<65>;
	.reg .b16 	%rs<4>;
	.reg .b32 	%r<280>;
	.reg .b64 	%rd<107>;
	.reg .b64 	%fd<344>;
	// demoted variable
	.shared .align 8 .b8 _ZZN3cub18CUB_300001_SM_10006detail6reduce18DeviceReduceKernelINS2_10policy_hubIdyN4cuda3std3__44plusIdEEE10Policy1000EN6thrust24THRUST_300001_SM_1000_NS6detail15normal_iteratorINSD_10device_ptrIdEEEEyS9_dNS7_10__identityEEEvT0_PT3_T1_NS0_13GridEvenShareISN_EET2_T4_E12temp_storage[152];
	ld.param.u64 	%rd1, [_ZN3cub18CUB_300001_SM_10006detail6reduce18DeviceReduceKernelINS2_10policy_hubIdyN4cuda3std3__44plusIdEEE10Policy1000EN6thrust24THRUST_300001_SM_1000_NS6detail15normal_iteratorINSD_10device_ptrIdEEEEyS9_dNS7_10__identityEEEvT0_PT3_T1_NS0_13GridEvenShareISN_EET2_T4__param_3+32];
	ld.param.u32 	%r1, [_ZN3cub18CUB_300001_SM_10006detail6reduce18DeviceReduceKernelINS2_10policy_hubIdyN4cuda3std3__44plusIdEEE10Policy1000EN6thrust24THRUST_300001_SM_1000_NS6detail15normal_iteratorINSD_10device_ptrIdEEEEyS9_dNS7_10__identityEEEvT0_PT3_T1_NS0_13GridEvenShareISN_EET2_T4__param_3+40];
	ld.param.u64 	%rd26, [_ZN3cub18CUB_300001_SM_10006detail6reduce18DeviceReduceKernelINS2_10policy_hubIdyN4cuda3std3__44plusIdEEE10Policy1000EN6thrust24THRUST_300001_SM_1000_NS6detail15normal_iteratorINSD_10device_ptrIdEEEEyS9_dNS7_10__identityEEEvT0_PT3_T1_NS0_13GridEvenShareISN_EET2_T4__param_0];
	cvta.to.global.u64 	%rd2, %rd26;
	mov.u32 	%r2, %ctaid.x;
	mul.lo.s32 	%r50, %r1, 3584;
	cvt.s64.s32 	%rd3, %r50;
	mul.lo.s32 	%r51, %r2, 3584;
	cvt.u64.u32 	%rd4, %r51;
	sub.s64 	%rd5, %rd1, %rd4;
	setp.gt.u64 	%p1, %rd5, 3583;
	@%p1 bra 	$L__BB8_25;
	cvt.u32.u64 	%r136, %rd4;
	cvt.u32.u64 	%r3, %rd1;
	sub.s32 	%r4, %r3, %r136;
	mov.u32 	%r5, %tid.x;
	setp.ge.s32 	%p23, %r5, %r4;
	mov.f64 	%fd332, 0d0000000000000000;
	mov.u32 	%r267, %r5;
	@%p23 bra 	$L__BB8_3;
	add.s32 	%r138, %r136, %r5;
	mul.wide.u32 	%rd60, %r138, 8;
	add.s64 	%rd61, %rd2, %rd60;
	ld.global.f64 	%fd332, [%rd61];
	add.s32 	%r267, %r5, 512;
$L__BB8_3:
	setp.ge.s32 	%p24, %r267, %r4;
	@%p24 bra 	$L__BB8_16;
	not.b32 	%r140, %r267;
	add.s32 	%r141, %r140, %r3;
	sub.s32 	%r142, %r141, %r136;
	shr.u32 	%r143, %r142, 9;
	add.s32 	%r8, %r143, 1;
	and.b32  	%r9, %r8, 15;
	setp.lt.u32 	%p25, %r142, 7680;
	@%p25 bra 	$L__BB8_7;
	and.b32  	%r144, %r8, 16777200;
	neg.s32 	%r265, %r144;
	mul.wide.u32 	%rd62, %r2, 28672;
	mul.wide.u32 	%rd63, %r267, 8;
	add.s64 	%rd64, %rd62, %rd63;
	add.s64 	%rd65, %rd64, %rd2;
	add.s64 	%rd101, %rd65, 32768;
$L__BB8_6:
	.pragma "nounroll";
	ld.global.f64 	%fd167, [%rd101+-32768];
	add.f64 	%fd168, %fd332, %fd167;
	ld.global.f64 	%fd169, [%rd101+-28672];
	add.f64 	%fd170, %fd168, %fd169;
	ld.global.f64 	%fd171, [%rd101+-24576];
	add.f64 	%fd172, %fd170, %fd171;
	ld.global.f64 	%fd173, [%rd101+-20480];
	add.f64 	%fd174, %fd172, %fd173;
	ld.global.f64 	%fd175, [%rd101+-16384];
	add.f64 	%fd176, %fd174, %fd175;
	ld.global.f64 	%fd177, [%rd101+-12288];
	add.f64 	%fd178, %fd176, %fd177;
	ld.global.f64 	%fd179, [%rd101+-8192];
	add.f64 	%fd180, %fd178, %fd179;
	ld.global.f64 	%fd181, [%rd101+-4096];
	add.f64 	%fd182, %fd180, %fd181;
	ld.global.f64 	%fd183, [%rd101];
	add.f64 	%fd184, %fd182, %fd183;
	ld.global.f64 	%fd185, [%rd101+4096];
	add.f64 	%fd186, %fd184, %fd185;
	ld.global.f64 	%fd187, [%rd101+8192];
	add.f64 	%fd188, %fd186, %fd187;
	ld.global.f64 	%fd189, [%rd101+12288];
	add.f64 	%fd190, %fd188, %fd189;
	ld.global.f64 	%fd191, [%rd101+16384];
	add.f64 	%fd192, %fd190, %fd191;
	ld.global.f64 	%fd193, [%rd101+20480];
	add.f64 	%fd194, %fd192, %fd193;
	ld.global.f64 	%fd195, [%rd101+24576];
	add.f64 	%fd196, %fd194, %fd195;
	ld.global.f64 	%fd197, [%rd101+28672];
	add.f64 	%fd332, %fd196, %fd197;
	add.s32 	%r267, %r267, 8192;
	add.s32 	%r265, %r265, 16;
	add.s64 	%rd101, %rd101, 65536;
	setp.ne.s32 	%p26, %r265, 0;
	@%p26 bra 	$L__BB8_6;
$L__BB8_7:
	setp.eq.s32 	%p27, %r9, 0;
	@%p27 bra 	$L__BB8_16;
	and.b32  	%r16, %r8, 7;
	setp.lt.u32 	%p28, %r9, 8;
	@%p28 bra 	$L__BB8_10;
	cvt.s64.s32 	%rd66, %r267;
	add.s64 	%rd67, %rd66, %rd4;
	shl.b64 	%rd68, %rd67, 3;
	add.s64 	%rd69, %rd2, %rd68;
	ld.global.f64 	%fd199, [%rd69];
	add.f64 	%fd200, %fd332, %fd199;
	ld.global.f64 	%fd201, [%rd69+4096];
	add.f64 	%fd202, %fd200, %fd201;
	ld.global.f64 	%fd203, [%rd69+8192];
	add.f64 	%fd204, %fd202, %fd203;
	ld.global.f64 	%fd205, [%rd69+12288];
	add.f64 	%fd206, %fd204, %fd205;
	ld.global.f64 	%fd207, [%rd69+16384];
	add.f64 	%fd208, %fd206, %fd207;
	ld.global.f64 	%fd209, [%rd69+20480];
	add.f64 	%fd210, %fd208, %fd209;
	ld.global.f64 	%fd211, [%rd69+24576];
	add.f64 	%fd212, %fd210, %fd211;
	ld.global.f64 	%fd213, [%rd69+28672];
	add.f64 	%fd332, %fd212, %fd213;
	add.s32 	%r267, %r267, 4096;
$L__BB8_10:
	setp.eq.s32 	%p29, %r16, 0;
	@%p29 bra 	$L__BB8_16;
	and.b32  	%r19, %r8, 3;
	setp.lt.u32 	%p30, %r16, 4;
	@%p30 bra 	$L__BB8_13;
	cvt.s64.s32 	%rd70, %r267;
	add.s64 	%rd71, %rd70, %rd4;
	shl.b64 	%rd72, %rd71, 3;
	add.s64 	%rd73, %rd2, %rd72;
	ld.global.f64 	%fd215, [%rd73];
	add.f64 	%fd216, %fd332, %fd215;
	ld.global.f64 	%fd217, [%rd73+4096];
	add.f64 	%fd218, %fd216, %fd217;
	ld.global.f64 	%fd219, [%rd73+8192];
	add.f64 	%fd220, %fd218, %fd219;
	ld.global.f64 	%fd221, [%rd73+12288];
	add.f64 	%fd332, %fd220, %fd221;
	add.s32 	%r267, %r267, 2048;
$L__BB8_13:
	setp.eq.s32 	%p31, %r19, 0;
	@%p31 bra 	$L__BB8_16;
	mul.wide.u32 	%rd74, %r2, 28672;
	add.s64 	%rd9, %rd2, %rd74;
	neg.s32 	%r270, %r19;
$L__BB8_15:
	.pragma "nounroll";
	mul.wide.s32 	%rd75, %r267, 8;
	add.s64 	%rd76, %rd9, %rd75;
	ld.global.f64 	%fd222, [%rd76];
	add.f64 	%fd332, %fd332, %fd222;
	add.s32 	%r267, %r267, 512;
	add.s32 	%r270, %r270, 1;
	setp.ne.s32 	%p32, %r270, 0;
	@%p32 bra 	$L__BB8_15;
$L__BB8_16:
	setp.lt.s32 	%p33, %r4, 512;
	@%p33 bra 	$L__BB8_21;
	// begin inline asm
	mov.u32 %r208, %laneid;
	// end inline asm
	mov.b64 	%rd87, %fd332;
	mov.b64 	{%r210, %r215}, %rd87;
	mov.b32 	%r216, 1;
	mov.b32 	%r257, 31;
	mov.b32 	%r258, -1;
	// begin inline asm
	shfl.sync.down.b32 %r209, %r210, %r216, %r257, %r258;
	// end inline asm
	// begin inline asm
	shfl.sync.down.b32 %r214, %r215, %r216, %r257, %r258;
	// end inline asm
	mov.b64 	%rd88, {%r209, %r214};
	mov.b64 	%fd281, %rd88;
	setp.gt.s32 	%p57, %r208, 30;
	add.f64 	%fd282, %fd332, %fd281;
	selp.f64 	%fd283, %fd332, %fd282, %p57;
	mov.b64 	%rd89, %fd283;
	mov.b64 	{%r220, %r225}, %rd89;
	mov.b32 	%r226, 2;
	// begin inline asm
	shfl.sync.down.b32 %r219, %r220, %r226, %r257, %r258;
	// end inline asm
	// begin inline asm
	shfl.sync.down.b32 %r224, %r225, %r226, %r257, %r258;
	// end inline asm
	mov.b64 	%rd90, {%r219, %r224};
	mov.b64 	%fd284, %rd90;
	setp.gt.s32 	%p58, %r208, 29;
	add.f64 	%fd285, %fd283, %fd284;
	selp.f64 	%fd286, %fd283, %fd285, %p58;
	mov.b64 	%rd91, %fd286;
	mov.b64 	{%r230, %r235}, %rd91;
	mov.b32 	%r236, 4;
	// begin inline asm
	shfl.sync.down.b32 %r229, %r230, %r236, %r257, %r258;
	// end inline asm
	// begin inline asm
	shfl.sync.down.b32 %r234, %r235, %r236, %r257, %r258;
	// end inline asm
	mov.b64 	%rd92, {%r229, %r234};
	mov.b64 	%fd287, %rd92;
	setp.gt.s32 	%p59, %r208, 27;
	add.f64 	%fd288, %fd286, %fd287;
	selp.f64 	%fd289, %fd286, %fd288, %p59;
	mov.b64 	%rd93, %fd289;
	mov.b64 	{%r240, %r245}, %rd93;
	mov.b32 	%r246, 8;
	// begin inline asm
	shfl.sync.down.b32 %r239, %r240, %r246, %r257, %r258;
	// end inline asm
	// begin inline asm
	shfl.sync.down.b32 %r244, %r245, %r246, %r257, %r258;
	// end inline asm
	mov.b64 	%rd94, {%r239, %r244};
	mov.b64 	%fd290, %rd94;
	setp.gt.s32 	%p60, %r208, 23;
	add.f64 	%fd291, %fd289, %fd290;
	selp.f64 	%fd292, %fd289, %fd291, %p60;
	mov.b64 	%rd95, %fd292;
	mov.b64 	{%r250, %r255}, %rd95;
	mov.b32 	%r256, 16;
	// begin inline asm
	shfl.sync.down.b32 %r249, %r250, %r256, %r257, %r258;
	// end inline asm
	// begin inline asm
	shfl.sync.down.b32 %r254, %r255, %r256, %r257, %r258;
	// end inline asm
	mov.b64 	%rd96, {%r249, %r254};
	mov.b64 	%fd293, %rd96;
	setp.gt.s32 	%p61, %r208, 15;
	add.f64 	%fd16, %fd292, %fd293;
	selp.f64 	%fd343, %fd292, %fd16, %p61;
	setp.ne.s32 	%p62, %r208, 0;
	@%p62 bra 	$L__BB8_19;
	shr.u32 	%r259, %r5, 2;
	and.b32  	%r260, %r259, 248;
	mov.u32 	%r261, _ZZN3cub18CUB_300001_SM_10006detail6reduce18DeviceReduceKernelINS2_10policy_hubIdyN4cuda3std3__44plusIdEEE10Policy1000EN6thrust24THRUST_300001_SM_1000_NS6detail15normal_iteratorINSD_10device_ptrIdEEEEyS9_dNS7_10__identityEEEvT0_PT3_T1_NS0_13GridEvenShareISN_EET2_T4_E12temp_storage;
	add.s32 	%r262, %r261, %r260;
	st.shared.f64 	[%r262+16], %fd16;
$L__BB8_19:
	bar.sync 	0;
	setp.ne.s32 	%p63, %r5, 0;
	@%p63 bra 	$L__BB8_46;
	ld.shared.f64 	%fd294, [_ZZN3cub18CUB_300001_SM_10006detail6reduce18DeviceReduceKernelINS2_10policy_hubIdyN4cuda3std3__44plusIdEEE10Policy1000EN6thrust24THRUST_300001_SM_1000_NS6detail15normal_iteratorINSD_10device_ptrIdEEEEyS9_dNS7_10__identityEEEvT0_PT3_T1_NS0_13GridEvenShareISN_EET2_T4_E12temp_storage+24];
	add.f64 	%fd295, %fd343, %fd294;
	ld.shared.f64 	%fd296, [_ZZN3cub18CUB_300001_SM_10006detail6reduce18DeviceReduceKernelINS2_10policy_hubIdyN4cuda3std3__44plusIdEEE10Policy1000EN6thrust24THRUST_300001_SM_1000_NS6detail15normal_iteratorINSD_10device_ptrIdEEEEyS9_dNS7_10__identityEEEvT0_PT3_T1_NS0_13GridEvenShareISN_EET2_T4_E12temp_storage+32];
	add.f64 	%fd297, %fd295, %fd296;
	ld.shared.f64 	%fd298, [_ZZN3cub18CUB_300001_SM_10006detail6reduce18DeviceReduceKernelINS2_10policy_hubIdyN4cuda3std3__44plusIdEEE10Policy1000EN6thrust24THRUST_300001_SM_1000_NS6detail15normal_iteratorINSD_10device_ptrIdEEEEyS9_dNS7_10__identityEEEvT0_PT3_T1_NS0_13GridEvenShareISN_EET2_T4_E12temp_storage+40];
	add.f64 	%fd299, %fd297, %fd298;
	ld.shared.f64 	%fd300, [_ZZN3cub18CUB_300001_SM_10006detail6reduce18DeviceReduceKernelINS2_10policy_hubIdyN4cuda3std3__44plusIdEEE10Policy1000EN6thrust24THRUST_300001_SM_1000_NS6detail15normal_iteratorINSD_10device_ptrIdEEEEyS9_dNS7_10__identityEEEvT0_PT3_T1_NS0_13GridEvenShareISN_EET2_T4_E12temp_storage+48];
	add.f64 	%fd301, %fd299, %fd300;
	ld.shared.f64 	%fd302, [_ZZN3cub18CUB_300001_SM_10006detail6reduce18DeviceReduceKernelINS2_10policy_hubIdyN4cuda3std3__44plusIdEEE10Policy1000EN6thrust24THRUST_300001_SM_1000_NS6detail15normal_iteratorINSD_10device_ptrIdEEEEyS9_dNS7_10__identityEEEvT0_PT3_T1_NS0_13GridEvenShareISN_EET2_T4_E12temp_storage+56];
	add.f64 	%fd303, %fd301, %fd302;
	ld.shared.f64 	%fd304, [_ZZN3cub18CUB_300001_SM_10006detail6reduce18DeviceReduceKernelINS2_10policy_hubIdyN4cuda3std3__44plusIdEEE10Policy1000EN6thrust24THRUST_300001_SM_1000_NS6detail15normal_iteratorINSD_10device_ptrIdEEEEyS9_dNS7_10__identityEEEvT0_PT3_T1_NS0_13GridEvenShareISN_EET2_T4_E12temp_storage+64];
	add.f64 	%fd305, %fd303, %fd304;
	ld.shared.f64 	%fd306, [_ZZN3cub18CUB_300001_SM_10006detail6reduce18DeviceReduceKernelINS2_10policy_hubIdyN4cuda3std3__44plusIdEEE10Policy1000EN6thrust24THRUST_300001_SM_1000_NS6detail15normal_iteratorINSD_10device_ptrIdEEEEyS9_dNS7_10__identityEEEvT0_PT3_T1_NS0_13GridEvenShareISN_EET2_T4_E12temp_storage+72];
	add.f64 	%fd307, %fd305, %fd306;
	ld.shared.f64 	%fd308, [_ZZN3cub18CUB_300001_SM_10006detail6reduce18DeviceReduceKernelINS2_10policy_hubIdyN4cuda3std3__44plusIdEEE10Policy1000EN6thrust24THRUST_300001_SM_1000_NS6detail15normal_iteratorINSD_10device_ptrIdEEEEyS9_dNS7_10__identityEEEvT0_PT3_T1_NS0_13GridEvenShareISN_EET2_T4_E12temp_storage+80];
	add.f64 	%fd309, %fd307, %fd308;
	ld.shared.f64 	%fd310, [_ZZN3cub18CUB_300001_SM_10006detail6reduce18DeviceReduceKernelINS2_10policy_hubIdyN4cuda3std3__44plusIdEEE10Policy1000EN6thrust24THRUST_300001_SM_1000_NS6detail15normal_iteratorINSD_10device_ptrIdEEEEyS9_dNS7_10__identityEEEvT0_PT3_T1_NS0_13GridEvenShareISN_EET2_T4_E12temp_storage+88];
	add.f64 	%fd311, %fd309, %fd310;
	ld.shared.f64 	%fd312, [_ZZN3cub18CUB_300001_SM_10006detail6reduce18DeviceReduceKernelINS2_10policy_hubIdyN4cuda3std3__44plusIdEEE10Policy1000EN6thrust24THRUST_300001_SM_1000_NS6detail15normal_iteratorINSD_10device_ptrIdEEEEyS9_dNS7_10__identityEEEvT0_PT3_T1_NS0_13GridEvenShareISN_EET2_T4_E12temp_storage+96];
	add.f64 	%fd313, %fd311, %fd312;
	ld.shared.f64 	%fd314, [_ZZN3cub18CUB_300001_SM_10006detail6reduce18DeviceReduceKernelINS2_10policy_hubIdyN4cuda3std3__44plusIdEEE10Policy1000EN6thrust24THRUST_300001_SM_1000_NS6detail15normal_iteratorINSD_10device_ptrIdEEEEyS9_dNS7_10__identityEEEvT0_PT3_T1_NS0_13GridEvenShareISN_EET2_T4_E12temp_storage+104];
	add.f64 	%fd315, %fd313, %fd314;
	ld.shared.f64 	%fd316, [_ZZN3cub18CUB_300001_SM_10006detail6reduce18DeviceReduceKernelINS2_10policy_hubIdyN4cuda3std3__44plusIdEEE10Policy1000EN6thrust24THRUST_300001_SM_1000_NS6detail15normal_iteratorINSD_10device_ptrIdEEEEyS9_dNS7_10__identityEEEvT0_PT3_T1_NS0_13GridEvenShareISN_EET2_T4_E12temp_storage+112];
	add.f64 	%fd317, %fd315, %fd316;
	ld.shared.f64 	%fd318, [_ZZN3cub18CUB_300001_SM_10006detail6reduce18DeviceReduceKernelINS2_10policy_hubIdyN4cuda3std3__44plusIdEEE10Policy1000EN6thrust24THRUST_300001_SM_1000_NS6detail15normal_iteratorINSD_10device_ptrIdEEEEyS9_dNS7_10__identityEEEvT0_PT3_T1_NS0_13GridEvenShareISN_EET2_T4_E12temp_storage+120];
	add.f64 	%fd319, %fd317, %fd318;
	ld.shared.f64 	%fd320, [_ZZN3cub18CUB_300001_SM_10006detail6reduce18DeviceReduceKernelINS2_10policy_hubIdyN4cuda3std3__44plusIdEEE10Policy1000EN6thrust24THRUST_300001_SM_1000_NS6detail15normal_iteratorINSD_10device_ptrIdEEEEyS9_dNS7_10__identityEEEvT0_PT3_T1_NS0_13GridEvenShareISN_EET2_T4_E12temp_storage+128];
	add.f64 	%fd321, %fd319, %fd320;
	ld.shared.f64 	%fd322, [_ZZN3cub18CUB_300001_SM_10006detail6reduce18DeviceReduceKernelINS2_10policy_hubIdyN4cuda3std3__44plusIdEEE10Policy1000EN6thrust24THRUST_300001_SM_1000_NS6detail15normal_iteratorINSD_10device_ptrIdEEEEyS9_dNS7_10__identityEEEvT0_PT3_T1_NS0_13GridEvenShareISN_EET2_T4_E12temp_storage+136];
	add.f64 	%fd343, %fd321, %fd322;
	bra.uni 	$L__BB8_46;
$L__BB8_21:
	// begin inline asm
	mov.u32 %r145, %laneid;
	// end inline asm
	and.b32  	%r196, %r5, 992;
	add.s32 	%r197, %r196, 32;
	setp.gt.s32 	%p34, %r197, %r4;
	not.b32 	%r198, %r196;
	add.s32 	%r199, %r4, %r198;
	selp.b32 	%r194, %r199, 31, %p34;
	mov.b64 	%rd77, %fd332;
	mov.b64 	{%r147, %r152}, %rd77;
	mov.b32 	%r153, 1;
	mov.b32 	%r195, -1;
	// begin inline asm
	shfl.sync.down.b32 %r146, %r147, %r153, %r194, %r195;
	// end inline asm
	// begin inline asm
	shfl.sync.down.b32 %r151, %r152, %r153, %r194, %r195;
	// end inline asm
	mov.b64 	%rd78, {%r146, %r151};
	mov.b64 	%fd223, %rd78;
	setp.lt.s32 	%p35, %r145, %r194;
	add.f64 	%fd224, %fd332, %fd223;
	selp.f64 	%fd225, %fd224, %fd332, %p35;
	mov.b64 	%rd79, %fd225;
	mov.b64 	{%r157, %r162}, %rd79;
	mov.b32 	%r163, 2;
	// begin inline asm
	shfl.sync.down.b32 %r156, %r157, %r163, %r194, %r195;
	// end inline asm
	// begin inline asm
	shfl.sync.down.b32 %r161, %r162, %r163, %r194, %r195;
	// end inline asm
	mov.b64 	%rd80, {%r156, %r161};
	mov.b64 	%fd226, %rd80;
	add.s32 	%r200, %r145, 2;
	setp.gt.s32 	%p36, %r200, %r194;
	add.f64 	%fd227, %fd225, %fd226;
	selp.f64 	%fd228, %fd225, %fd227, %p36;
	mov.b64 	%rd81, %fd228;
	mov.b64 	{%r167, %r172}, %rd81;
	mov.b32 	%r173, 4;
	// begin inline asm
	shfl.sync.down.b32 %r166, %r167, %r173, %r194, %r195;
	// end inline asm
	// begin inline asm
	shfl.sync.down.b32 %r171, %r172, %r173, %r194, %r195;
	// end inline asm
	mov.b64 	%rd82, {%r166, %r171};
	mov.b64 	%fd229, %rd82;
	add.s32 	%r201, %r145, 4;
	setp.gt.s32 	%p37, %r201, %r194;
	add.f64 	%fd230, %fd228, %fd229;
	selp.f64 	%fd231, %fd228, %fd230, %p37;
	mov.b64 	%rd83, %fd231;
	mov.b64 	{%r177, %r182}, %rd83;
	mov.b32 	%r183, 8;
	// begin inline asm
	shfl.sync.down.b32 %r176, %r177, %r183, %r194, %r195;
	// end inline asm
	// begin inline asm
	shfl.sync.down.b32 %r181, %r182, %r183, %r194, %r195;
	// end inline asm
	mov.b64 	%rd84, {%r176, %r181};
	mov.b64 	%fd232, %rd84;
	add.s32 	%r202, %r145, 8;
	setp.gt.s32 	%p38, %r202, %r194;
	add.f64 	%fd233, %fd231, %fd232;
	selp.f64 	%fd234, %fd231, %fd233, %p38;
	mov.b64 	%rd85, %fd234;
	mov.b64 	{%r187, %r192}, %rd85;
	mov.b32 	%r193, 16;
	// begin inline asm
	shfl.sync.down.b32 %r186, %r187, %r193, %r194, %r195;
	// end inline asm
	// begin inline asm
	shfl.sync.down.b32 %r191, %r192, %r193, %r194, %r195;
	// end inline asm
	mov.b64 	%rd86, {%r186, %r191};
	mov.b64 	%fd235, %rd86;
	add.s32 	%r203, %r145, 16;
	setp.gt.s32 	%p39, %r203, %r194;
	add.f64 	%fd236, %fd234, %fd235;
	selp.f64 	%fd343, %fd234, %fd236, %p39;
	setp.ne.s32 	%p40, %r145, 0;
	@%p40 bra 	$L__BB8_23;
	shr.u32 	%r204, %r5, 2;
	and.b32  	%r205, %r204, 248;
	mov.u32 	%r206, _ZZN3cub18CUB_300001_SM_10006detail6reduce18DeviceReduceKernelINS2_10policy_hubIdyN4cuda3std3__44plusIdEEE10Policy1000EN6thrust24THRUST_300001_SM_1000_NS6detail15normal_iteratorINSD_10device_ptrIdEEEEyS9_dNS7_10__identityEEEvT0_PT3_T1_NS0_13GridEvenShareISN_EET2_T4_E12temp_storage;
	add.s32 	%r207, %r206, %r205;
	st.shared.f64 	[%r207+16], %fd343;
$L__BB8_23:
	bar.sync 	0;
	setp.ne.s32 	%p41, %r5, 0;
	@%p41 bra 	$L__BB8_46;
	setp.gt.s32 	%p42, %r4, 32;
	ld.shared.f64 	%fd237, [_ZZN3cub18CUB_300001_SM_10006detail6reduce18DeviceReduceKernelINS2_10policy_hubIdyN4cuda3std3__44plusIdEEE10Policy1000EN6thrust24THRUST_300001_SM_1000_NS6detail15normal_iteratorINSD_10device_ptrIdEEEEyS9_dNS7_10__identityEEEvT0_PT3_T1_NS0_13GridEvenShareISN_EET2_T4_E12temp_storage+24];
	add.f64 	%fd238, %fd343, %fd237;
	selp.f64 	%fd239, %fd238, %fd343, %p42;
	setp.gt.s32 	%p43, %r4, 64;
	ld.shared.f64 	%fd240, [_ZZN3cub18CUB_300001_SM_10006detail6reduce18DeviceReduceKernelINS2_10policy_hubIdyN4cuda3std3__44plusIdEEE10Policy1000EN6thrust24THRUST_300001_SM_1000_NS6detail15normal_iteratorINSD_10device_ptrIdEEEEyS9_dNS7_10__identityEEEvT0_PT3_T1_NS0_13GridEvenShareISN_EET2_T4_E12temp_storage+32];
	add.f64 	%fd241, %fd240, %fd239;
	selp.f64 	%fd242, %fd241, %fd239, %p43;
	setp.gt.s32 	%p44, %r4, 96;
	ld.shared.f64 	%fd243, [_ZZN3cub18CUB_300001_SM_10006detail6reduce18DeviceReduceKernelINS2_10policy_hubIdyN4cuda3std3__44plusIdEEE10Policy1000EN6thrust24THRUST_300001_SM_1000_NS6detail15normal_iteratorINSD_10device_ptrIdEEEEyS9_dNS7_10__identityEEEvT0_PT3_T1_NS0_13GridEvenShareISN_EET2_T4_E12temp_storage+40];
	add.f64 	%fd244, %fd243, %fd242;
	selp.f64 	%fd245, %fd244, %fd242, %p44;
	setp.gt.s32 	%p45, %r4, 128;
	ld.shared.f64 	%fd246, [_ZZN3cub18CUB_300001_SM_10006detail6reduce18DeviceReduceKernelINS2_10policy_hubIdyN4cuda3std3__44plusIdEEE10Policy1000EN6thrust24THRUST_300001_SM_1000_NS6detail15normal_iteratorINSD_10device_ptrIdEEEEyS9_dNS7_10__identityEEEvT0_PT3_T1_NS0_13GridEvenShareISN_EET2_T4_E12temp_storage+48];
	add.f64 	%fd247, %fd246, %fd245;
	selp.f64 	%fd248, %fd247, %fd245, %p45;
	setp.gt.s32 	%p46, %r4, 160;
	ld.shared.f64 	%fd249, [_ZZN3cub18CUB_300001_SM_10006detail6reduce18DeviceReduceKernelINS2_10policy_hubIdyN4cuda3std3__44plusIdEEE10Policy1000EN6thrust24THRUST_300001_SM_1000_NS6detail15normal_iteratorINSD_10device_ptrIdEEEEyS9_dNS7_10__identityEEEvT0_PT3_T1_NS0_13GridEvenShareISN_EET2_T4_E12temp_storage+56];
	add.f64 	%fd250, %fd249, %fd248;
	selp.f64 	%fd251, %fd250, %fd248, %p46;
	setp.gt.s32 	%p47, %r4, 192;
	ld.shared.f64 	%fd252, [_ZZN3cub18CUB_300001_SM_10006detail6reduce18DeviceReduceKernelINS2_10policy_hubIdyN4cuda3std3__44plusIdEEE10Policy1000EN6thrust24THRUST_300001_SM_1000_NS6detail15normal_iteratorINSD_10device_ptrIdEEEEyS9_dNS7_10__identityEEEvT0_PT3_T1_NS0_13GridEvenShareISN_EET2_T4_E12temp_storage+64];
	add.f64 	%fd253, %fd252, %fd251;
	selp.f64 	%fd254, %fd253, %fd251, %p47;
	setp.gt.s32 	%p48, %r4, 224;
	ld.shared.f64 	%fd255, [_ZZN3cub18CUB_300001_SM_10006detail6reduce18DeviceReduceKernelINS2_10policy_hubIdyN4cuda3std3__44plusIdEEE10Policy1000EN6thrust24THRUST_300001_SM_1000_NS6detail15normal_iteratorINSD_10device_ptrIdEEEEyS9_dNS7_10__identityEEEvT0_PT3_T1_NS0_13GridEvenShareISN_EET2_T4_E12temp_storage+72];
	add.f64 	%fd256, %fd255, %fd254;
	selp.f64 	%fd257, %fd256, %fd254, %p48;
	setp.gt.s32 	%p49, %r4, 256;
	ld.shared.f64 	%fd258, [_ZZN3cub18CUB_300001_SM_10006detail6reduce18DeviceReduceKernelINS2_10policy_hubIdyN4cuda3std3__44plusIdEEE10Policy1000EN6thrust24THRUST_300001_SM_1000_NS6detail15normal_iteratorINSD_10device_ptrIdEEEEyS9_dNS7_10__identityEEEvT0_PT3_T1_NS0_13GridEvenShareISN_EET2_T4_E12temp_storage+80];
	add.f64 	%fd259, %fd258, %fd257;
	selp.f64 	%fd260, %fd259, %fd257, %p49;
	setp.gt.s32 	%p50, %r4, 288;
	ld.shared.f64 	%fd261, [_ZZN3cub18CUB_300001_SM_10006detail6reduce18DeviceReduceKernelINS2_10policy_hubIdyN4cuda3std3__44plusIdEEE10Policy1000EN6thrust24THRUST_300001_SM_1000_NS6detail15normal_iteratorINSD_10device_ptrIdEEEEyS9_dNS7_10__identityEEEvT0_PT3_T1_NS0_13GridEvenShareISN_EET2_T4_E12temp_storage+88];
	add.f64 	%fd262, %fd261, %fd260;
	selp.f64 	%fd263, %fd262, %fd260, %p50;
	setp.gt.s32 	%p51, %r4, 320;
	ld.shared.f64 	%fd264, [_ZZN3cub18CUB_300001_SM_10006detail6reduce18DeviceReduceKernelINS2_10policy_hubIdyN4cuda3std3__44plusIdEEE10Policy1000EN6thrust24THRUST_300001_SM_1000_NS6detail15normal_iteratorINSD_10device_ptrIdEEEEyS9_dNS7_10__identityEEEvT0_PT3_T1_NS0_13GridEvenShareISN_EET2_T4_E12temp_storage+96];
	add.f64 	%fd265, %fd264, %fd263;
	selp.f64 	%fd266, %fd265, %fd263, %p51;
	setp.gt.s32 	%p52, %r4, 352;
	ld.shared.f64 	%fd267, [_ZZN3cub18CUB_300001_SM_10006detail6reduce18DeviceReduceKernelINS2_10policy_hubIdyN4cuda3std3__44plusIdEEE10Policy1000EN6thrust24THRUST_300001_SM_1000_NS6detail15normal_iteratorINSD_10device_ptrIdEEEEyS9_dNS7_10__identityEEEvT0_PT3_T1_NS0_13GridEvenShareISN_EET2_T4_E12temp_storage+104];
	add.f64 	%fd268, %fd267, %fd266;
	selp.f64 	%fd269, %fd268, %fd266, %p52;
	setp.gt.s32 	%p53, %r4, 384;
	ld.shared.f64 	%fd270, [_ZZN3cub18CUB_300001_SM_10006detail6reduce18DeviceReduceKernelINS2_10policy_hubIdyN4cuda3std3__44plusIdEEE10Policy1000EN6thrust24THRUST_300001_SM_1000_NS6detail15normal_iteratorINSD_10device_ptrIdEEEEyS9_dNS7_10__identityEEEvT0_PT3_T1_NS0_13GridEvenShareISN_EET2_T4_E12temp_storage+112];
	add.f64 	%fd271, %fd270, %fd269;
	selp.f64 	%fd272, %fd271, %fd269, %p53;
	setp.gt.s32 	%p54, %r4, 416;
	ld.shared.f64 	%fd273, [_ZZN3cub18CUB_300001_SM_10006detail6reduce18DeviceReduceKernelINS2_10policy_hubIdyN4cuda3std3__44plusIdEEE10Policy1000EN6thrust24THRUST_300001_SM_1000_NS6detail15normal_iteratorINSD_10device_ptrIdEEEEyS9_dNS7_10__identityEEEvT0_PT3_T1_NS0_13GridEvenShareISN_EET2_T4_E12temp_storage+120];
	add.f64 	%fd274, %fd273, %fd272;
	selp.f64 	%fd275, %fd274, %fd272, %p54;
	setp.gt.s32 	%p55, %r4, 448;
	ld.shared.f64 	%fd276, [_ZZN3cub18CUB_300001_SM_10006detail6reduce18DeviceReduceKernelINS2_10policy_hubIdyN4cuda3std3__44plusIdEEE10Policy1000EN6thrust24THRUST_300001_SM_1000_NS6detail15normal_iteratorINSD_10device_ptrIdEEEEyS9_dNS7_10__identityEEEvT0_PT3_T1_NS0_13GridEvenShareISN_EET2_T4_E12temp_storage+128];
	add.f64 	%fd277, %fd276, %fd275;
	selp.f64 	%fd278, %fd277, %fd275, %p55;
	setp.gt.s32 	%p56, %r4, 480;
	ld.shared.f64 	%fd279, [_ZZN3cub18CUB_300001_SM_10006detail6reduce18DeviceReduceKernelINS2_10policy_hubIdyN4cuda3std3__44plusIdEEE10Policy1000EN6thrust24THRUST_300001_SM_1000_NS6detail15normal_iteratorINSD_10device_ptrIdEEEEyS9_dNS7_10__identityEEEvT0_PT3_T1_NS0_13GridEvenShareISN_EET2_T4_E12temp_storage+136];
	add.f64 	%fd280, %fd279, %fd278;
	selp.f64 	%fd343, %fd280, %fd278, %p56;
	bra.uni 	$L__BB8_46;
$L__BB8_25:
	cvt.u32.u64 	%r52, %rd4;
	mov.u32 	%r27, %tid.x;
	add.s32 	%r53, %r52, %r27;
	mul.wide.u32 	%rd27, %r53, 8;
	add.s64 	%rd28, %rd2, %rd27;
	ld.global.f64 	%fd41, [%rd28];
	ld.global.f64 	%fd42, [%rd28+4096];
	ld.global.f64 	%fd43, [%rd28+8192];
	ld.global.f64 	%fd44, [%rd28+12288];
	ld.global.f64 	%fd45, [%rd28+16384];
	ld.global.f64 	%fd46, [%rd28+20480];
	ld.global.f64 	%fd47, [%rd28+24576];
	add.f64 	%fd48, %fd41, %fd42;
	add.f64 	%fd49, %fd48, %fd43;
	add.f64 	%fd50, %fd49, %fd44;
	add.f64 	%fd51, %fd50, %fd45;
	add.f64 	%fd52, %fd51, %fd46;
	add.f64 	%fd342, %fd52, %fd47;
	setp.lt.u64 	%p2, %rd5, %rd3;
	@%p2 bra 	$L__BB8_42;
	cvt.u32.u64 	%r55, %rd3;
	cvt.u64.u32 	%rd10, %r27;
	add.s64 	%rd103, %rd4, %rd3;
	cvt.u32.u64 	%r28, %rd1;
	not.b32 	%r57, %r27;
	add.s32 	%r58, %r57, %r28;
	sub.s32 	%r59, %r58, %r55;
	sub.s32 	%r272, %r59, %r52;
	add.s64 	%rd29, %rd103, %rd10;
	shl.b64 	%rd30, %rd29, 3;
	add.s64 	%rd31, %rd30, %rd2;
	add.s64 	%rd102, %rd31, 32768;
	mov.b32 	%r273, 0;
	mov.u64 	%rd104, %rd4;
$L__BB8_27:
	cvt.s64.s32 	%rd16, %r50;
	add.s64 	%rd104, %rd104, %rd16;
	add.s64 	%rd32, %rd1, -3584;
	setp.gt.u64 	%p3, %rd104, %rd32;
	@%p3 bra 	$L__BB8_29;
	mul.lo.s32 	%r61, %r1, 3584;
	cvt.s64.s32 	%rd33, %r61;
	add.s64 	%rd34, %rd104, %rd10;
	shl.b64 	%rd35, %rd34, 3;
	add.s64 	%rd36, %rd2, %rd35;
	ld.global.f64 	%fd53, [%rd36];
	ld.global.f64 	%fd54, [%rd36+4096];
	ld.global.f64 	%fd55, [%rd36+8192];
	ld.global.f64 	%fd56, [%rd36+12288];
	ld.global.f64 	%fd57, [%rd36+16384];
	ld.global.f64 	%fd58, [%rd36+20480];
	ld.global.f64 	%fd59, [%rd36+24576];
	add.f64 	%fd60, %fd342, %fd53;
	add.f64 	%fd61, %fd60, %fd54;
	add.f64 	%fd62, %fd61, %fd55;
	add.f64 	%fd63, %fd62, %fd56;
	add.f64 	%fd64, %fd63, %fd57;
	add.f64 	%fd65, %fd64, %fd58;
	add.f64 	%fd342, %fd65, %fd59;
	sub.s64 	%rd37, %rd1, %rd104;
	setp.lt.u64 	%p4, %rd37, %rd33;
	add.s32 	%r273, %r273, 1;
	add.s64 	%rd103, %rd103, %rd33;
	sub.s32 	%r272, %r272, %r61;
	mul.wide.s32 	%rd38, %r61, 8;
	add.s64 	%rd102, %rd102, %rd38;
	@%p4 bra 	$L__BB8_42;
	bra.uni 	$L__BB8_27;
$L__BB8_29:
	setp.le.u64 	%p5, %rd1, %rd104;
	cvt.u32.u64 	%r62, %rd104;
	cvt.u32.u64 	%r63, %rd1;
	sub.s32 	%r64, %r63, %r62;
	setp.ge.s32 	%p6, %r27, %r64;
	or.pred  	%p7, %p5, %p6;
	@%p7 bra 	$L__BB8_42;
	cvt.u32.u64 	%r66, %rd16;
	cvt.u32.u64 	%r67, %rd4;
	not.b32 	%r68, %r27;
	add.s32 	%r69, %r68, %r28;
	add.s32 	%r70, %r66, %r67;
	sub.s32 	%r71, %r69, %r70;
	mul.lo.s32 	%r72, %r1, %r273;
	mad.lo.s32 	%r73, %r72, -3584, %r71;
	shr.u32 	%r74, %r73, 9;
	add.s32 	%r34, %r74, 1;
	and.b32  	%r35, %r34, 15;
	setp.lt.u32 	%p8, %r73, 7680;
	mov.u32 	%r276, %r27;
	@%p8 bra 	$L__BB8_33;
	shr.u32 	%r75, %r272, 9;
	add.s32 	%r76, %r75, 1;
	and.b32  	%r77, %r76, 16777200;
	neg.s32 	%r274, %r77;
	mov.u32 	%r276, %r27;
$L__BB8_32:
	.pragma "nounroll";
	ld.global.f64 	%fd67, [%rd102+-32768];
	add.f64 	%fd68, %fd342, %fd67;
	ld.global.f64 	%fd69, [%rd102+-28672];
	add.f64 	%fd70, %fd68, %fd69;
	ld.global.f64 	%fd71, [%rd102+-24576];
	add.f64 	%fd72, %fd70, %fd71;
	ld.global.f64 	%fd73, [%rd102+-20480];
	add.f64 	%fd74, %fd72, %fd73;
	ld.global.f64 	%fd75, [%rd102+-16384];
	add.f64 	%fd76, %fd74, %fd75;
	ld.global.f64 	%fd77, [%rd102+-12288];
	add.f64 	%fd78, %fd76, %fd77;
	ld.global.f64 	%fd79, [%rd102+-8192];
	add.f64 	%fd80, %fd78, %fd79;
	ld.global.f64 	%fd81, [%rd102+-4096];
	add.f64 	%fd82, %fd80, %fd81;
	ld.global.f64 	%fd83, [%rd102];
	add.f64 	%fd84, %fd82, %fd83;
	ld.global.f64 	%fd85, [%rd102+4096];
	add.f64 	%fd86, %fd84, %fd85;
	ld.global.f64 	%fd87, [%rd102+8192];
	add.f64 	%fd88, %fd86, %fd87;
	ld.global.f64 	%fd89, [%rd102+12288];
	add.f64 	%fd90, %fd88, %fd89;
	ld.global.f64 	%fd91, [%rd102+16384];
	add.f64 	%fd92, %fd90, %fd91;
	ld.global.f64 	%fd93, [%rd102+20480];
	add.f64 	%fd94, %fd92, %fd93;
	ld.global.f64 	%fd95, [%rd102+24576];
	add.f64 	%fd96, %fd94, %fd95;
	ld.global.f64 	%fd97, [%rd102+28672];
	add.f64 	%fd342, %fd96, %fd97;
	add.s32 	%r276, %r276, 8192;
	add.s32 	%r274, %r274, 16;
	add.s64 	%rd102, %rd102, 65536;
	setp.ne.s32 	%p9, %r274, 0;
	@%p9 bra 	$L__BB8_32;
$L__BB8_33:
	setp.eq.s32 	%p10, %r35, 0;
	@%p10 bra 	$L__BB8_42;
	and.b32  	%r42, %r34, 7;
	setp.lt.u32 	%p11, %r35, 8;
	@%p11 bra 	$L__BB8_36;
	cvt.u64.u32 	%rd39, %r276;
	add.s64 	%rd40, %rd104, %rd39;
	shl.b64 	%rd41, %rd40, 3;
	add.s64 	%rd42, %rd2, %rd41;
	ld.global.f64 	%fd99, [%rd42];
	add.f64 	%fd100, %fd342, %fd99;
	ld.global.f64 	%fd101, [%rd42+4096];
	add.f64 	%fd102, %fd100, %fd101;
	ld.global.f64 	%fd103, [%rd42+8192];
	add.f64 	%fd104, %fd102, %fd103;
	ld.global.f64 	%fd105, [%rd42+12288];
	add.f64 	%fd106, %fd104, %fd105;
	ld.global.f64 	%fd107, [%rd42+16384];
	add.f64 	%fd108, %fd106, %fd107;
	ld.global.f64 	%fd109, [%rd42+20480];
	add.f64 	%fd110, %fd108, %fd109;
	ld.global.f64 	%fd111, [%rd42+24576];
	add.f64 	%fd112, %fd110, %fd111;
	ld.global.f64 	%fd113, [%rd42+28672];
	add.f64 	%fd342, %fd112, %fd113;
	add.s32 	%r276, %r276, 4096;
$L__BB8_36:
	setp.eq.s32 	%p12, %r42, 0;
	@%p12 bra 	$L__BB8_42;
	setp.lt.u32 	%p13, %r42, 4;
	@%p13 bra 	$L__BB8_39;
	cvt.u64.u32 	%rd43, %r276;
	add.s64 	%rd44, %rd104, %rd43;
	shl.b64 	%rd45, %rd44, 3;
	add.s64 	%rd46, %rd2, %rd45;
	ld.global.f64 	%fd115, [%rd46];
	add.f64 	%fd116, %fd342, %fd115;
	ld.global.f64 	%fd117, [%rd46+4096];
	add.f64 	%fd118, %fd116, %fd117;
	ld.global.f64 	%fd119, [%rd46+8192];
	add.f64 	%fd120, %fd118, %fd119;
	ld.global.f64 	%fd121, [%rd46+12288];
	add.f64 	%fd342, %fd120, %fd121;
	add.s32 	%r276, %r276, 2048;
$L__BB8_39:
	and.b32  	%r78, %r34, 3;
	setp.eq.s32 	%p14, %r78, 0;
	@%p14 bra 	$L__BB8_42;
	cvt.u64.u32 	%rd47, %r276;
	add.s64 	%rd48, %rd47, %rd103;
	shl.b64 	%rd49, %rd48, 3;
	add.s64 	%rd106, %rd2, %rd49;
	cvt.u16.u32 	%rs1, %r272;
	shr.u16 	%rs2, %rs1, 9;
	add.s16 	%rs3, %rs2, 1;
	cvt.u32.u16 	%r79, %rs3;
	and.b32  	%r80, %r79, 3;
	neg.s32 	%r279, %r80;
$L__BB8_41:
	.pragma "nounroll";
	ld.global.f64 	%fd122, [%rd106];
	add.f64 	%fd342, %fd342, %fd122;
	add.s64 	%rd106, %rd106, 4096;
	add.s32 	%r279, %r279, 1;
	setp.ne.s32 	%p15, %r279, 0;
	@%p15 bra 	$L__BB8_41;
$L__BB8_42:
	// begin inline asm
	mov.u32 %r81, %laneid;
	// end inline asm
	mov.b64 	%rd50, %fd342;
	mov.b64 	{%r83, %r88}, %rd50;
	mov.b32 	%r89, 1;
	mov.b32 	%r130, 31;
	mov.b32 	%r131, -1;
	// begin inline asm
	shfl.sync.down.b32 %r82, %r83, %r89, %r130, %r131;
	// end inline asm
	// begin inline asm
	shfl.sync.down.b32 %r87, %r88, %r89, %r130, %r131;
	// end inline asm
	mov.b64 	%rd51, {%r82, %r87};
	mov.b64 	%fd123, %rd51;
	setp.gt.s32 	%p16, %r81, 30;
	add.f64 	%fd124, %fd342, %fd123;
	selp.f64 	%fd125, %fd342, %fd124, %p16;
	mov.b64 	%rd52, %fd125;
	mov.b64 	{%r93, %r98}, %rd52;
	mov.b32 	%r99, 2;
	// begin inline asm
	shfl.sync.down.b32 %r92, %r93, %r99, %r130, %r131;
	// end inline asm
	// begin inline asm
	shfl.sync.down.b32 %r97, %r98, %r99, %r130, %r131;
	// end inline asm
	mov.b64 	%rd53, {%r92, %r97};
	mov.b64 	%fd126, %rd53;
	setp.gt.s32 	%p17, %r81, 29;
	add.f64 	%fd127, %fd125, %fd126;
	selp.f64 	%fd128, %fd125, %fd127, %p17;
	mov.b64 	%rd54, %fd128;
	mov.b64 	{%r103, %r108}, %rd54;
	mov.b32 	%r109, 4;
	// begin inline asm
	shfl.sync.down.b32 %r102, %r103, %r109, %r130, %r131;
	// end inline asm
	// begin inline asm
	shfl.sync.down.b32 %r107, %r108, %r109, %r130, %r131;
	// end inline asm
	mov.b64 	%rd55, {%r102, %r107};
	mov.b64 	%fd129, %rd55;
	setp.gt.s32 	%p18, %r81, 27;
	add.f64 	%fd130, %fd128, %fd129;
	selp.f64 	%fd131, %fd128, %fd130, %p18;
	mov.b64 	%rd56, %fd131;
	mov.b64 	{%r113, %r118}, %rd56;
	mov.b32 	%r119, 8;
	// begin inline asm
	shfl.sync.down.b32 %r112, %r113, %r119, %r130, %r131;
	// end inline asm
	// begin inline asm
	shfl.sync.down.b32 %r117, %r118, %r119, %r130, %r131;
	// end inline asm
	mov.b64 	%rd57, {%r112, %r117};
	mov.b64 	%fd132, %rd57;
	setp.gt.s32 	%p19, %r81, 23;
	add.f64 	%fd133, %fd131, %fd132;
	selp.f64 	%fd134, %fd131, %fd133, %p19;
	mov.b64 	%rd58, %fd134;
	mov.b64 	{%r123, %r128}, %rd58;
	mov.b32 	%r129, 16;
	// begin inline asm
	shfl.sync.down.b32 %r122, %r123, %r129, %r130, %r131;
	// end inline asm
	// begin inline asm
	shfl.sync.down.b32 %r127, %r128, %r129, %r130, %r131;
	// end inline asm
	mov.b64 	%rd59, {%r122, %r127};
	mov.b64 	%fd135, %rd59;
	setp.gt.s32 	%p20, %r81, 15;
	add.f64 	%fd37, %fd134, %fd135;
	selp.f64 	%fd343, %fd134, %fd37, %p20;
	setp.ne.s32 	%p21, %r81, 0;
	@%p21 bra 	$L__BB8_44;
	shr.u32 	%r132, %r27, 2;
	and.b32  	%r133, %r132, 248;
	mov.u32 	%r134, _ZZN3cub18CUB_300001_SM_10006detail6reduce18DeviceReduceKernelINS2_10policy_hubIdyN4cuda3std3__44plusIdEEE10Policy1000EN6thrust24THRUST_300001_SM_1000_NS6detail15normal_iteratorINSD_10device_ptrIdEEEEyS9_dNS7_10__identityEEEvT0_PT3_T1_NS0_13GridEvenShareISN_EET2_T4_E12temp_storage;
	add.s32 	%r135, %r134, %r133;
	st.shared.f64 	[%r135+16], %fd37;
$L__BB8_44:
	bar.sync 	0;
	setp.ne.s32 	%p22, %r27, 0;
	@%p22 bra 	$L__BB8_46;
	ld.shared.f64 	%fd136, [_ZZN3cub18CUB_300001_SM_10006detail6reduce18DeviceReduceKernelINS2_10policy_hubIdyN4cuda3std3__44plusIdEEE10Policy1000EN6thrust24THRUST_300001_SM_1000_NS6detail15normal_iteratorINSD_10device_ptrIdEEEEyS9_dNS7_10__identityEEEvT0_PT3_T1_NS0_13GridEvenShareISN_EET2_T4_E12temp_storage+24];
	add.f64 	%fd137, %fd343, %fd136;
	ld.shared.f64 	%fd138, [_ZZN3cub18CUB_300001_SM_10006detail6reduce18DeviceReduceKernelINS2_10policy_hubIdyN4cuda3std3__44plusIdEEE10Policy1000EN6thrust24THRUST_300001_SM_1000_NS6detail15normal_iteratorINSD_10device_ptrIdEEEEyS9_dNS7_10__identityEEEvT0_PT3_T1_NS0_13GridEvenShareISN_EET2_T4_E12temp_storage+32];
	add.f64 	%fd139, %fd137, %fd138;
	ld.shared.f64 	%fd140, [_ZZN3cub18CUB_300001_SM_10006detail6reduce18DeviceReduceKernelINS2_10policy_hubIdyN4cuda3std3__44plusIdEEE10Policy1000EN6thrust24THRUST_300001_SM_1000_NS6detail15normal_iteratorINSD_10device_ptrIdEEEEyS9_dNS7_10__identityEEEvT0_PT3_T1_NS0_13GridEvenShareISN_EET2_T4_E12temp_storage+40];
	add.f64 	%fd141, %fd139, %fd140;
	ld.shared.f64 	%fd142, [_ZZN3cub18CUB_300001_SM_10006detail6reduce18DeviceReduceKernelINS2_10policy_hubIdyN4cuda3std3__44plusIdEEE10Policy1000EN6thrust24THRUST_300001_SM_1000_NS6detail15normal_iteratorINSD_10device_ptrIdEEEEyS9_dNS7_10__identityEEEvT0_PT3_T1_NS0_13GridEvenShareISN_EET2_T4_E12temp_storage+48];
	add.f64 	%fd143, %fd141, %fd142;
	ld.shared.f64 	%fd144, [_ZZN3cub18CUB_300001_SM_10006detail6reduce18DeviceReduceKernelINS2_10policy_hubIdyN4cuda3std3__44plusIdEEE10Policy1000EN6thrust24THRUST_300001_SM_1000_NS6detail15normal_iteratorINSD_10device_ptrIdEEEEyS9_dNS7_10__identityEEEvT0_PT3_T1_NS0_13GridEvenShareISN_EET2_T4_E12temp_storage+56];
	add.f64 	%fd145, %fd143, %fd144;
	ld.shared.f64 	%fd146, [_ZZN3cub18CUB_300001_SM_10006detail6reduce18DeviceReduceKernelINS2_10policy_hubIdyN4cuda3std3__44plusIdEEE10Policy1000EN6thrust24THRUST_300001_SM_1000_NS6detail15normal_iteratorINSD_10device_ptrIdEEEEyS9_dNS7_10__identityEEEvT0_PT3_T1_NS0_13GridEvenShareISN_EET2_T4_E12temp_storage+64];
	add.f64 	%fd147, %fd145, %fd146;
	ld.shared.f64 	%fd148, [_ZZN3cub18CUB_300001_SM_10006detail6reduce18DeviceReduceKernelINS2_10policy_hubIdyN4cuda3std3__44plusIdEEE10Policy1000EN6thrust24THRUST_300001_SM_1000_NS6detail15normal_iteratorINSD_10device_ptrIdEEEEyS9_dNS7_10__identityEEEvT0_PT3_T1_NS0_13GridEvenShareISN_EET2_T4_E12temp_storage+72];
	add.f64 	%fd149, %fd147, %fd148;
	ld.shared.f64 	%fd150, [_ZZN3cub18CUB_300001_SM_10006detail6reduce18DeviceReduceKernelINS2_10policy_hubIdyN4cuda3std3__44plusIdEEE10Policy1000EN6thrust24THRUST_300001_SM_1000_NS6detail15normal_iteratorINSD_10device_ptrIdEEEEyS9_dNS7_10__identityEEEvT0_PT3_T1_NS0_13GridEvenShareISN_EET2_T4_E12temp_storage+80];
	add.f64 	%fd151, %fd149, %fd150;
	ld.shared.f64 	%fd152, [_ZZN3cub18CUB_300001_SM_10006detail6reduce18DeviceReduceKernelINS2_10policy_hubIdyN4cuda3std3__44plusIdEEE10Policy1000EN6thrust24THRUST_300001_SM_1000_NS6detail15normal_iteratorINSD_10device_ptrIdEEEEyS9_dNS7_10__identityEEEvT0_PT3_T1_NS0_13GridEvenShareISN_EET2_T4_E12temp_storage+88];
	add.f64 	%fd153, %fd151, %fd152;
	ld.shared.f64 	%fd154, [_ZZN3cub18CUB_300001_SM_10006detail6reduce18DeviceReduceKernelINS2_10policy_hubIdyN4cuda3std3__44plusIdEEE10Policy1000EN6thrust24THRUST_300001_SM_1000_NS6detail15normal_iteratorINSD_10device_ptrIdEEEEyS9_dNS7_10__identityEEEvT0_PT3_T1_NS0_13GridEvenShareISN_EET2_T4_E12temp_storage+96];
	add.f64 	%fd155, %fd153, %fd154;
	ld.shared.f64 	%fd156, [_ZZN3cub18CUB_300001_SM_10006detail6reduce18DeviceReduceKernelINS2_10policy_hubIdyN4cuda3std3__44plusIdEEE10Policy1000EN6thrust24THRUST_300001_SM_1000_NS6detail15normal_iteratorINSD_10device_ptrIdEEEEyS9_dNS7_10__identityEEEvT0_PT3_T1_NS0_13GridEvenShareISN_EET2_T4_E12temp_storage+104];
	add.f64 	%fd157, %fd155, %fd156;
	ld.shared.f64 	%fd158, [_ZZN3cub18CUB_300001_SM_10006detail6reduce18DeviceReduceKernelINS2_10policy_hubIdyN4cuda3std3__44plusIdEEE10Policy1000EN6thrust24THRUST_300001_SM_1000_NS6detail15normal_iteratorINSD_10device_ptrIdEEEEyS9_dNS7_10__identityEEEvT0_PT3_T1_NS0_13GridEvenShareISN_EET2_T4_E12temp_storage+112];
	add.f64 	%fd159, %fd157, %fd158;
	ld.shared.f64 	%fd160, [_ZZN3cub18CUB_300001_SM_10006detail6reduce18DeviceReduceKernelINS2_10policy_hubIdyN4cuda3std3__44plusIdEEE10Policy1000EN6thrust24THRUST_300001_SM_1000_NS6detail15normal_iteratorINSD_10device_ptrIdEEEEyS9_dNS7_10__identityEEEvT0_PT3_T1_NS0_13GridEvenShareISN_EET2_T4_E12temp_storage+120];
	add.f64 	%fd161, %fd159, %fd160;
	ld.shared.f64 	%fd162, [_ZZN3cub18CUB_300001_SM_10006detail6reduce18DeviceReduceKernelINS2_10policy_hubIdyN4cuda3std3__44plusIdEEE10Policy1000EN6thrust24THRUST_300001_SM_1000_NS6detail15normal_iteratorINSD_10device_ptrIdEEEEyS9_dNS7_10__identityEEEvT0_PT3_T1_NS0_13GridEvenShareISN_EET2_T4_E12temp_storage+128];
	add.f64 	%fd163, %fd161, %fd162;
	ld.shared.f64 	%fd164, [_ZZN3cub18CUB_300001_SM_10006detail6reduce18DeviceReduceKernelINS2_10policy_hubIdyN4cuda3std3__44plusIdEEE10Policy1000EN6thrust24THRUST_300001_SM_1000_NS6detail15normal_iteratorINSD_10device_ptrIdEEEEyS9_dNS7_10__identityEEEvT0_PT3_T1_NS0_13GridEvenShareISN_EET2_T4_E12temp_storage+136];
	add.f64 	%fd343, %fd163, %fd164;
$L__BB8_46:
	mov.u32 	%r263, %tid.x;
	setp.ne.s32 	%p64, %r263, 0;
	@%p64 bra 	$L__BB8_48;
	ld.param.u64 	%rd100, [_ZN3cub18CUB_300001_SM_10006detail6reduce18DeviceReduceKernelINS2_10policy_hubIdyN4cuda3std3__44plusIdEEE10Policy1000EN6thrust24THRUST_300001_SM_1000_NS6detail15normal_iteratorINSD_10device_ptrIdEEEEyS9_dNS7_10__identityEEEvT0_PT3_T1_NS0_13GridEvenShareISN_EET2_T4__param_1];
	cvta.to.global.u64 	%rd97, %rd100;
	mul.wide.u32 	%rd98, %r2, 8;
	add.s64 	%rd99, %rd97, %rd98;
	st.global.f64 	[%rd99], %fd343;
$L__BB8_48:
	ret;

}
	// .globl	_ZN3cub18CUB_300001_SM_10006detail6reduce28DeviceReduceSingleTileKernelINS2_10policy_hubIdyN4cuda3std3__44plusIdEEE10Policy1000EPdSC_iS9_ddNS7_10__identityEEEvT0_T1_T2_T3_T4_T6_
.visible .entry _ZN3cub18CUB_300001_SM_10006detail6reduce28DeviceReduceSingleTileKernelINS2_10policy_hubIdyN4cuda3std3__44plusIdEEE10Policy1000EPdSC_iS9_ddNS7_10__identityEEEvT0_T1_T2_T3_T4_T6_(
	.param .u64 .ptr .align 1 _ZN3cub18CUB_300001_SM_10006detail6reduce28DeviceReduceSingleTileKernelINS2_10policy_hubIdyN4cuda3std3__44plusIdEEE10Policy1000EPdSC_iS9_ddNS7_10__identityEEEvT0_T1_T2_T3_T4_T6__param_0,
	.param .u64 .ptr .align 1 _ZN3cub18CUB_300001_SM_10006detail6reduce28DeviceReduceSingleTileKernelINS2_10policy_hubIdyN4cuda3std3__44plusIdEEE10Policy1000EPdSC_iS9_ddNS7_10__identityEEEvT0_T1_T2_T3_T4_T6__param_1,
	.param .u32 _ZN3cub18CUB_300001_SM_10006detail6reduce28DeviceReduceSingleTileKernelINS2_10policy_hubIdyN4cuda3std3__44plusIdEEE10Policy1000EPdSC_iS9_ddNS7_10__identityEEEvT0_T1_T2_T3_T4_T6__param_2,
	.param .align 1 .b8 _ZN3cub18CUB_300001_SM_10006detail6reduce28DeviceReduceSingleTileKernelINS2_10policy_hubIdyN4cuda3std3__44plusIdEEE10Policy1000EPdSC_iS9_ddNS7_10__identityEEEvT0_T1_T2_T3_T4_T6__param_3[1],
	.param .f64 _ZN3cub18CUB_300001_SM_10006detail6reduce28DeviceReduceSingleTileKernelINS2_10policy_hubIdyN4cuda3std3__44plusIdEEE10Policy1000EPdSC_iS9_ddNS7_10__identityEEEvT0_T1_T2_T3_T4_T6__param_4,
	.param .align 1 .b8 _ZN3cub18CUB_300001_SM_10006detail6reduce28DeviceReduceSingleTileKernelINS2_10policy_hubIdyN4cuda3std3__44plusIdEEE10Policy1000EPdSC_iS9_ddNS7_10__identityEEEvT0_T1_T2_T3_T4_T6__param_5[1]
)
.maxntid 512
.minnctapersm 1
{
	.reg .pred 	%p<58>;
	.reg .b32 	%r<238>;
	.reg .b64 	%rd<104>;
	.reg .b64 	%fd<232>;
	// demoted variable
	.shared .align 8 .b8 _ZZN3cub18CUB_300001_SM_10006detail6reduce28DeviceReduceSingleTileKernelINS2_10policy_hubIdyN4cuda3std3__44plusIdEEE10Policy1000EPdSC_iS9_ddNS7_10__identityEEEvT0_T1_T2_T3_T4_T6_E12temp_storage[152];
	ld.param.u64 	%rd8, [_ZN3cub18CUB_300001_SM_10006detail6reduce28DeviceReduceSingleTileKernelINS2_10policy_hubIdyN4cuda3std3__44plusIdEEE10Policy1000EPdSC_iS9_ddNS7_10__identityEEEvT0_T1_T2_T3_T4_T6__param_0];
	ld.param.u64 	%rd9, [_ZN3cub18CUB_300001_SM_10006detail6reduce28DeviceReduceSingleTileKernelINS2_10policy_hubIdyN4cuda3std3__44plusIdEEE10Policy1000EPdSC_iS9_ddNS7_10__identityEEEvT0_T1_T2_T3_T4_T6__param_1];
	ld.param.u32 	%r34, [_ZN3cub18CUB_300001_SM_10006detail6reduce28DeviceReduceSingleTileKernelINS2_10policy_hubIdyN4cuda3std3__44plusIdEEE10Policy1000EPdSC_iS9_ddNS7_10__identityEEEvT0_T1_T2_T3_T4_T6__param_2];
	ld.param.f64 	%fd30, [_ZN3cub18CUB_300001_SM_10006detail6reduce28DeviceReduceSingleTileKernelINS2_10policy_hubIdyN4cuda3std3__44plusIdEEE10Policy1000EPdSC_iS9_ddNS7_10__identityEEEvT0_T1_T2_T3_T4_T6__param_4];
	cvta.to.global.u64 	%rd1, %rd9;
	setp.ne.s32 	%p1, %r34, 0;
	@%p1 bra 	$L__BB9_3;
	mov.u32 	%r224, %tid.x;
	setp.ne.s32 	%p57, %r224, 0;
	@%p57 bra 	$L__BB9_39;
	st.global.f64 	[%rd1], %fd30;
	bra.uni 	$L__BB9_39;
$L__BB9_3:
	setp.gt.s32 	%p2, %r34, 3583;
	@%p2 bra 	$L__BB9_21;
	mov.u32 	%r1, %tid.x;
	setp.ge.s32 	%p19, %r1, %r34;
	mov.f64 	%fd223, 0d0000000000000000;
	mov.u32 	%r228, %r1;
	@%p19 bra 	$L__BB9_6;
	mul.wide.u32 	%rd69, %r1, 8;
	add.s64 	%rd68, %rd8, %rd69;
	// begin inline asm
	ld.global.nc.u64 %rd67, [%rd68];
	// end inline asm
	mov.b64 	%fd223, %rd67;
	add.s32 	%r228, %r1, 512;
$L__BB9_6:
	setp.ge.s32 	%p20, %r228, %r34;
	@%p20 bra 	$L__BB9_12;
	not.b32 	%r100, %r228;
	add.s32 	%r4, %r34, %r100;
	and.b32  	%r101, %r4, 1536;
	setp.eq.s32 	%p21, %r101, 1536;
	@%p21 bra 	$L__BB9_10;
	mul.wide.u32 	%rd70, %r228, 8;
	add.s64 	%rd102, %rd8, %rd70;
	shr.u32 	%r102, %r4, 9;
	add.s32 	%r103, %r102, 1;
	and.b32  	%r104, %r103, 3;
	neg.s32 	%r226, %r104;
$L__BB9_9:
	.pragma "nounroll";
	// begin inline asm
	ld.global.nc.u64 %rd71, [%rd102];
	// end inline asm
	mov.b64 	%fd109, %rd71;
	add.f64 	%fd223, %fd223, %fd109;
	add.s32 	%r228, %r228, 512;
	add.s64 	%rd102, %rd102, 4096;
	add.s32 	%r226, %r226, 1;
	setp.ne.s32 	%p22, %r226, 0;
	@%p22 bra 	$L__BB9_9;
$L__BB9_10:
	setp.lt.u32 	%p23, %r4, 1536;
	@%p23 bra 	$L__BB9_12;
$L__BB9_11:
	mul.wide.s32 	%rd81, %r228, 8;
	add.s64 	%rd74, %rd8, %rd81;
	// begin inline asm
	ld.global.nc.u64 %rd73, [%rd74];
	// end inline asm
	mov.b64 	%fd110, %rd73;
	add.f64 	%fd111, %fd223, %fd110;
	add.s64 	%rd76, %rd74, 4096;
	// begin inline asm
	ld.global.nc.u64 %rd75, [%rd76];
	// end inline asm
	mov.b64 	%fd112, %rd75;
	add.f64 	%fd113, %fd111, %fd112;
	add.s64 	%rd78, %rd74, 8192;
	// begin inline asm
	ld.global.nc.u64 %rd77, [%rd78];
	// end inline asm
	mov.b64 	%fd114, %rd77;
	add.f64 	%fd115, %fd113, %fd114;
	add.s64 	%rd80, %rd74, 12288;
	// begin inline asm
	ld.global.nc.u64 %rd79, [%rd80];
	// end inline asm
	mov.b64 	%fd116, %rd79;
	add.f64 	%fd223, %fd115, %fd116;
	add.s32 	%r228, %r228, 2048;
	setp.lt.s32 	%p24, %r228, %r34;
	@%p24 bra 	$L__BB9_11;
$L__BB9_12:
	setp.lt.s32 	%p25, %r34, 512;
	@%p25 bra 	$L__BB9_17;
	// begin inline asm
	mov.u32 %r168, %laneid;
	// end inline asm
	mov.b64 	%rd92, %fd223;
	mov.b64 	{%r170, %r175}, %rd92;
	mov.b32 	%r176, 1;
	mov.b32 	%r217, 31;
	mov.b32 	%r218, -1;
	// begin inline asm
	shfl.sync.down.b32 %r169, %r170, %r176, %r217, %r218;
	// end inline asm
	// begin inline asm
	shfl.sync.down.b32 %r174, %r175, %r176, %r217, %r218;
	// end inline asm
	mov.b64 	%rd93, {%r169, %r174};
	mov.b64 	%fd175, %rd93;
	setp.gt.s32 	%p49, %r168, 30;
	add.f64 	%fd176, %fd223, %fd175;
	selp.f64 	%fd177, %fd223, %fd176, %p49;
	mov.b64 	%rd94, %fd177;
	mov.b64 	{%r180, %r185}, %rd94;
	mov.b32 	%r186, 2;
	// begin inline asm
	shfl.sync.down.b32 %r179, %r180, %r186, %r217, %r218;
	// end inline asm
	// begin inline asm
	shfl.sync.down.b32 %r184, %r185, %r186, %r217, %r218;
	// end inline asm
	mov.b64 	%rd95, {%r179, %r184};
	mov.b64 	%fd178, %rd95;
	setp.gt.s32 	%p50, %r168, 29;
	add.f64 	%fd179, %fd177, %fd178;
	selp.f64 	%fd180, %fd177, %fd179, %p50;
	mov.b64 	%rd96, %fd180;
	mov.b64 	{%r190, %r195}, %rd96;
	mov.b32 	%r196, 4;
	// begin inline asm
	shfl.sync.down.b32 %r189, %r190, %r196, %r217, %r218;
	// end inline asm
	// begin inline asm
	shfl.sync.down.b32 %r194, %r195, %r196, %r217, %r218;
	// end inline asm
	mov.b64 	%rd97, {%r189, %r194};
	mov.b64 	%fd181, %rd97;
	setp.gt.s32 	%p51, %r168, 27;
	add.f64 	%fd182, %fd180, %fd181;
	selp.f64 	%fd183, %fd180, %fd182, %p51;
	mov.b64 	%rd98, %fd183;
	mov.b64 	{%r200, %r205}, %rd98;
	mov.b32 	%r206, 8;
	// begin inline asm
	shfl.sync.down.b32 %r199, %r200, %r206, %r217, %r218;
	// end inline asm
	// begin inline asm
	shfl.sync.down.b32 %r204, %r205, %r206, %r217, %r218;
	// end inline asm
	mov.b64 	%rd99, {%r199, %r204};
	mov.b64 	%fd184, %rd99;
	setp.gt.s32 	%p52, %r168, 23;
	add.f64 	%fd185, %fd183, %fd184;
	selp.f64 	%fd186, %fd183, %fd185, %p52;
	mov.b64 	%rd100, %fd186;
	mov.b64 	{%r210, %r215}, %rd100;
	mov.b32 	%r216, 16;
	// begin inline asm
	shfl.sync.down.b32 %r209, %r210, %r216, %r217, %r218;
	// end inline asm
	// begin inline asm
	shfl.sync.down.b32 %r214, %r215, %r216, %r217, %r218;
	// end inline asm
	mov.b64 	%rd101, {%r209, %r214};
	mov.b64 	%fd187, %rd101;
	setp.gt.s32 	%p53, %r168, 15;
	add.f64 	%fd10, %fd186, %fd187;
	selp.f64 	%fd231, %fd186, %fd10, %p53;
	setp.ne.s32 	%p54, %r168, 0;
	@%p54 bra 	$L__BB9_15;
	shr.u32 	%r219, %r1, 2;
	and.b32  	%r220, %r219, 248;
	mov.u32 	%r221, _ZZN3cub18CUB_300001_SM_10006detail6reduce28DeviceReduceSingleTileKernelINS2_10policy_hubIdyN4cuda3std3__44plusIdEEE10Policy1000EPdSC_iS9_ddNS7_10__identityEEEvT0_T1_T2_T3_T4_T6_E12temp_storage;
	add.s32 	%r222, %r221, %r220;
	st.shared.f64 	[%r222+16], %fd10;
$L__BB9_15:
	bar.sync 	0;
	setp.ne.s32 	%p55, %r1, 0;
	@%p55 bra 	$L__BB9_37;
	ld.shared.f64 	%fd188, [_ZZN3cub18CUB_300001_SM_10006detail6reduce28DeviceReduceSingleTileKernelINS2_10policy_hubIdyN4cuda3std3__44plusIdEEE10Policy1000EPdSC_iS9_ddNS7_10__identityEEEvT0_T1_T2_T3_T4_T6_E12temp_storage+24];
	add.f64 	%fd189, %fd231, %fd188;
	ld.shared.f64 	%fd190, [_ZZN3cub18CUB_300001_SM_10006detail6reduce28DeviceReduceSingleTileKernelINS2_10policy_hubIdyN4cuda3std3__44plusIdEEE10Policy1000EPdSC_iS9_ddNS7_10__identityEEEvT0_T1_T2_T3_T4_T6_E12temp_storage+32];
	add.f64 	%fd191, %fd189, %fd190;
	ld.shared.f64 	%fd192, [_ZZN3cub18CUB_300001_SM_10006detail6reduce28DeviceReduceSingleTileKernelINS2_10policy_hubIdyN4cuda3std3__44plusIdEEE10Policy1000EPdSC_iS9_ddNS7_10__identityEEEvT0_T1_T2_T3_T4_T6_E12temp_storage+40];
	add.f64 	%fd193, %fd191, %fd192;
	ld.shared.f64 	%fd194, [_ZZN3cub18CUB_300001_SM_10006detail6reduce28DeviceReduceSingleTileKernelINS2_10policy_hubIdyN4cuda3std3__44plusIdEEE10Policy1000EPdSC_iS9_ddNS7_10__identityEEEvT0_T1_T2_T3_T4_T6_E12temp_storage+48];
	add.f64 	%fd195, %fd193, %fd194;
	ld.shared.f64 	%fd196, [_ZZN3cub18CUB_300001_SM_10006detail6reduce28DeviceReduceSingleTileKernelINS2_10policy_hubIdyN4cuda3std3__44plusIdEEE10Policy1000EPdSC_iS9_ddNS7_10__identityEEEvT0_T1_T2_T3_T4_T6_E12temp_storage+56];
	add.f64 	%fd197, %fd195, %fd196;
	ld.shared.f64 	%fd198, [_ZZN3cub18CUB_300001_SM_10006detail6reduce28DeviceReduceSingleTileKernelINS2_10policy_hubIdyN4cuda3std3__44plusIdEEE10Policy1000EPdSC_iS9_ddNS7_10__identityEEEvT0_T1_T2_T3_T4_T6_E12temp_storage+64];
	add.f64 	%fd199, %fd197, %fd198;
	ld.shared.f64 	%fd200, [_ZZN3cub18CUB_300001_SM_10006detail6reduce28DeviceReduceSingleTileKernelINS2_10policy_hubIdyN4cuda3std3__44plusIdEEE10Policy1000EPdSC_iS9_ddNS7_10__identityEEEvT0_T1_T2_T3_T4_T6_E12temp_storage+72];
	add.f64 	%fd201, %fd199, %fd200;
	ld.shared.f64 	%fd202, [_ZZN3cub18CUB_300001_SM_10006detail6reduce28DeviceReduceSingleTileKernelINS2_10policy_hubIdyN4cuda3std3__44plusIdEEE10Policy1000EPdSC_iS9_ddNS7_10__identityEEEvT0_T1_T2_T3_T4_T6_E12temp_storage+80];
	add.f64 	%fd203, %fd201, %fd202;
	ld.shared.f64 	%fd204, [_ZZN3cub18CUB_300001_SM_10006detail6reduce28DeviceReduceSingleTileKernelINS2_10policy_hubIdyN4cuda3std3__44plusIdEEE10Policy1000EPdSC_iS9_ddNS7_10__identityEEEvT0_T1_T2_T3_T4_T6_E12temp_storage+88];
	add.f64 	%fd205, %fd203, %fd204;
	ld.shared.f64 	%fd206, [_ZZN3cub18CUB_300001_SM_10006detail6reduce28DeviceReduceSingleTileKernelINS2_10policy_hubIdyN4cuda3std3__44plusIdEEE10Policy1000EPdSC_iS9_ddNS7_10__identityEEEvT0_T1_T2_T3_T4_T6_E12temp_storage+96];
	add.f64 	%fd207, %fd205, %fd206;
	ld.shared.f64 	%fd208, [_ZZN3cub18CUB_300001_SM_10006detail6reduce28DeviceReduceSingleTileKernelINS2_10policy_hubIdyN4cuda3std3__44plusIdEEE10Policy1000EPdSC_iS9_ddNS7_10__identityEEEvT0_T1_T2_T3_T4_T6_E12temp_storage+104];
	add.f64 	%fd209, %fd207, %fd208;
	ld.shared.f64 	%fd210, [_ZZN3cub18CUB_300001_SM_10006detail6reduce28DeviceReduceSingleTileKernelINS2_10policy_hubIdyN4cuda3std3__44plusIdEEE10Policy1000EPdSC_iS9_ddNS7_10__identityEEEvT0_T1_T2_T3_T4_T6_E12temp_storage+112];
	add.f64 	%fd211, %fd209, %fd210;
	ld.shared.f64 	%fd212, [_ZZN3cub18CUB_300001_SM_10006detail6reduce28DeviceReduceSingleTileKernelINS2_10policy_hubIdyN4cuda3std3__44plusIdEEE10Policy1000EPdSC_iS9_ddNS7_10__identityEEEvT0_T1_T2_T3_T4_T6_E12temp_storage+120];
	add.f64 	%fd213, %fd211, %fd212;
	ld.shared.f64 	%fd214, [_ZZN3cub18CUB_300001_SM_10006detail6reduce28DeviceReduceSingleTileKernelINS2_10policy_hubIdyN4cuda3std3__44plusIdEEE10Policy1000EPdSC_iS9_ddNS7_10__identityEEEvT0_T1_T2_T3_T4_T6_E12temp_storage+128];
	add.f64 	%fd215, %fd213, %fd214;
	ld.shared.f64 	%fd216, [_ZZN3cub18CUB_300001_SM_10006detail6reduce28DeviceReduceSingleTileKernelINS2_10policy_hubIdyN4cuda3std3__44plusIdEEE10Policy1000EPdSC_iS9_ddNS7_10__identityEEEvT0_T1_T2_T3_T4_T6_E12temp_storage+136];
	add.f64 	%fd231, %fd215, %fd216;
	bra.uni 	$L__BB9_37;
$L__BB9_17:
	// begin inline asm
	mov.u32 %r105, %laneid;
	// end inline asm
	and.b32  	%r156, %r1, 992;
	add.s32 	%r157, %r156, 32;
	setp.gt.s32 	%p26, %r157, %r34;
	not.b32 	%r158, %r156;
	add.s32 	%r159, %r34, %r158;
	selp.b32 	%r154, %r159, 31, %p26;
	mov.b64 	%rd82, %fd223;
	mov.b64 	{%r107, %r112}, %rd82;
	mov.b32 	%r113, 1;
	mov.b32 	%r155, -1;
	// begin inline asm
	shfl.sync.down.b32 %r106, %r107, %r113, %r154, %r155;
	// end inline asm
	// begin inline asm
	shfl.sync.down.b32 %r111, %r112, %r113, %r154, %r155;
	// end inline asm
	mov.b64 	%rd83, {%r106, %r111};
	mov.b64 	%fd117, %rd83;
	setp.lt.s32 	%p27, %r105, %r154;
	add.f64 	%fd118, %fd223, %fd117;
	selp.f64 	%fd119, %fd118, %fd223, %p27;
	mov.b64 	%rd84, %fd119;
	mov.b64 	{%r117, %r122}, %rd84;
	mov.b32 	%r123, 2;
	// begin inline asm
	shfl.sync.down.b32 %r116, %r117, %r123, %r154, %r155;
	// end inline asm
	// begin inline asm
	shfl.sync.down.b32 %r121, %r122, %r123, %r154, %r155;
	// end inline asm
	mov.b64 	%rd85, {%r116, %r121};
	mov.b64 	%fd120, %rd85;
	add.s32 	%r160, %r105, 2;
	setp.gt.s32 	%p28, %r160, %r154;
	add.f64 	%fd121, %fd119, %fd120;
	selp.f64 	%fd122, %fd119, %fd121, %p28;
	mov.b64 	%rd86, %fd122;
	mov.b64 	{%r127, %r132}, %rd86;
	mov.b32 	%r133, 4;
	// begin inline asm
	shfl.sync.down.b32 %r126, %r127, %r133, %r154, %r155;
	// end inline asm
	// begin inline asm
	shfl.sync.down.b32 %r131, %r132, %r133, %r154, %r155;
	// end inline asm
	mov.b64 	%rd87, {%r126, %r131};
	mov.b64 	%fd123, %rd87;
	add.s32 	%r161, %r105, 4;
	setp.gt.s32 	%p29, %r161, %r154;
	add.f64 	%fd124, %fd122, %fd123;
	selp.f64 	%fd125, %fd122, %fd124, %p29;
	mov.b64 	%rd88, %fd125;
	mov.b64 	{%r137, %r142}, %rd88;
	mov.b32 	%r143, 8;
	// begin inline asm
	shfl.sync.down.b32 %r136, %r137, %r143, %r154, %r155;
	// end inline asm
	// begin inline asm
	shfl.sync.down.b32 %r141, %r142, %r143, %r154, %r155;
	// end inline asm
	mov.b64 	%rd89, {%r136, %r141};
	mov.b64 	%fd126, %rd89;
	add.s32 	%r162, %r105, 8;
	setp.gt.s32 	%p30, %r162, %r154;
	add.f64 	%fd127, %fd125, %fd126;
	selp.f64 	%fd128, %fd125, %fd127, %p30;
	mov.b64 	%rd90, %fd128;
	mov.b64 	{%r147, %r152}, %rd90;
	mov.b32 	%r153, 16;
	// begin inline asm
	shfl.sync.down.b32 %r146, %r147, %r153, %r154, %r155;
	// end inline asm
	// begin inline asm
	shfl.sync.down.b32 %r151, %r152, %r153, %r154, %r155;
	// end inline asm
	mov.b64 	%rd91, {%r146, %r151};
	mov.b64 	%fd129, %rd91;
	add.s32 	%r163, %r105, 16;
	setp.gt.s32 	%p31, %r163, %r154;
	add.f64 	%fd130, %fd128, %fd129;
	selp.f64 	%fd231, %fd128, %fd130, %p31;
	setp.ne.s32 	%p32, %r105, 0;
	@%p32 bra 	$L__BB9_19;
	shr.u32 	%r164, %r1, 2;
	and.b32  	%r165, %r164, 248;
	mov.u32 	%r166, _ZZN3cub18CUB_300001_SM_10006detail6reduce28DeviceReduceSingleTileKernelINS2_10policy_hubIdyN4cuda3std3__44plusIdEEE10Policy1000EPdSC_iS9_ddNS7_10__identityEEEvT0_T1_T2_T3_T4_T6_E12temp_storage;
	add.s32 	%r167, %r166, %r165;
	st.shared.f64 	[%r167+16], %fd231;
$L__BB9_19:
	bar.sync 	0;
	setp.ne.s32 	%p33, %r1, 0;
	@%p33 bra 	$L__BB9_37;
	setp.gt.s32 	%p34, %r34, 32;
	ld.shared.f64 	%fd131, [_ZZN3cub18CUB_300001_SM_10006detail6reduce28DeviceReduceSingleTileKernelINS2_10policy_hubIdyN4cuda3std3__44plusIdEEE10Policy1000EPdSC_iS9_ddNS7_10__identityEEEvT0_T1_T2_T3_T4_T6_E12temp_storage+24];
	add.f64 	%fd132, %fd231, %fd131;
	selp.f64 	%fd133, %fd132, %fd231, %p34;
	setp.gt.s32 	%p35, %r34, 64;
	ld.shared.f64 	%fd134, [_ZZN3cub18CUB_300001_SM_10006detail6reduce28DeviceReduceSingleTileKernelINS2_10policy_hubIdyN4cuda3std3__44plusIdEEE10Policy1000EPdSC_iS9_ddNS7_10__identityEEEvT0_T1_T2_T3_T4_T6_E12temp_storage+32];
	add.f64 	%fd135, %fd134, %fd133;
	selp.f64 	%fd136, %fd135, %fd133, %p35;
	setp.gt.s32 	%p36, %r34, 96;
	ld.shared.f64 	%fd137, [_ZZN3cub18CUB_300001_SM_10006detail6reduce28DeviceReduceSingleTileKernelINS2_10policy_hubIdyN4cuda3std3__44plusIdEEE10Policy1000EPdSC_iS9_ddNS7_10__identityEEEvT0_T1_T2_T3_T4_T6_E12temp_storage+40];
	add.f64 	%fd138, %fd137, %fd136;
	selp.f64 	%fd139, %fd138, %fd136, %p36;
	setp.gt.s32 	%p37, %r34, 128;
	ld.shared.f64 	%fd140, [_ZZN3cub18CUB_300001_SM_10006detail6reduce28DeviceReduceSingleTileKernelINS2_10policy_hubIdyN4cuda3std3__44plusIdEEE10Policy1000EPdSC_iS9_ddNS7_10__identityEEEvT0_T1_T2_T3_T4_T6_E12temp_storage+48];
	add.f64 	%fd141, %fd140, %fd139;
	selp.f64 	%fd142, %fd141, %fd139, %p37;
	setp.gt.s32 	%p38, %r34, 160;
	ld.shared.f64 	%fd143, [_ZZN3cub18CUB_300001_SM_10006detail6reduce28DeviceReduceSingleTileKernelINS2_10policy_hubIdyN4cuda3std3__44plusIdEEE10Policy1000EPdSC_iS9_ddNS7_10__identityEEEvT0_T1_T2_T3_T4_T6_E12temp_storage+56];
	add.f64 	%fd144, %fd143, %fd142;
	selp.f64 	%fd145, %fd144, %fd142, %p38;
	setp.gt.s32 	%p39, %r34, 192;
	ld.shared.f64 	%fd146, [_ZZN3cub18CUB_300001_SM_10006detail6reduce28DeviceReduceSingleTileKernelINS2_10policy_hubIdyN4cuda3std3__44plusIdEEE10Policy1000EPdSC_iS9_ddNS7_10__identityEEEvT0_T1_T2_T3_T4_T6_E12temp_storage+64];
	add.f64 	%fd147, %fd146, %fd145;
	selp.f64 	%fd148, %fd147, %fd145, %p39;
	setp.gt.s32 	%p40, %r34, 224;
	ld.shared.f64 	%fd149, [_ZZN3cub18CUB_300001_SM_10006detail6reduce28DeviceReduceSingleTileKernelINS2_10policy_hubIdyN4cuda3std3__44plusIdEEE10Policy1000EPdSC_iS9_ddNS7_10__identityEEEvT0_T1_T2_T3_T4_T6_E12temp_storage+72];
	add.f64 	%fd150, %fd149, %fd148;
	selp.f64 	%fd151, %fd150, %fd148, %p40;
	setp.gt.s32 	%p41, %r34, 256;
	ld.shared.f64 	%fd152, [_ZZN3cub18CUB_300001_SM_10006detail6reduce28DeviceReduceSingleTileKernelINS2_10policy_hubIdyN4cuda3std3__44plusIdEEE10Policy1000EPdSC_iS9_ddNS7_10__identityEEEvT0_T1_T2_T3_T4_T6_E12temp_storage+80];
	add.f64 	%fd153, %fd152, %fd151;
	selp.f64 	%fd154, %fd153, %fd151, %p41;
	setp.gt.s32 	%p42, %r34, 288;
	ld.shared.f64 	%fd155, [_ZZN3cub18CUB_300001_SM_10006detail6reduce28DeviceReduceSingleTileKernelINS2_10policy_hubIdyN4cuda3std3__44plusIdEEE10Policy1000EPdSC_iS9_ddNS7_10__identityEEEvT0_T1_T2_T3_T4_T6_E12temp_storage+88];
	add.f64 	%fd156, %fd155, %fd154;
	selp.f64 	%fd157, %fd156, %fd154, %p42;
	setp.gt.s32 	%p43, %r34, 320;
	ld.shared.f64 	%fd158, [_ZZN3cub18CUB_300001_SM_10006detail6reduce28DeviceReduceSingleTileKernelINS2_10policy_hubIdyN4cuda3std3__44plusIdEEE10Policy1000EPdSC_iS9_ddNS7_10__identityEEEvT0_T1_T2_T3_T4_T6_E12temp_storage+96];
	add.f64 	%fd159, %fd158, %fd157;
	selp.f64 	%fd160, %fd159, %fd157, %p43;
	setp.gt.s32 	%p44, %r34, 352;
	ld.shared.f64 	%fd161, [_ZZN3cub18CUB_300001_SM_10006detail6reduce28DeviceReduceSingleTileKernelINS2_10policy_hubIdyN4cuda3std3__44plusIdEEE10Policy1000EPdSC_iS9_ddNS7_10__identityEEEvT0_T1_T2_T3_T4_T6_E12temp_storage+104];
	add.f64 	%fd162, %fd161, %fd160;
	selp.f64 	%fd163, %fd162, %fd160, %p44;
	setp.gt.s32 	%p45, %r34, 384;
	ld.shared.f64 	%fd164, [_ZZN3cub18CUB_300001_SM_10006detail6reduce28DeviceReduceSingleTileKernelINS2_10policy_hubIdyN4cuda3std3__44plusIdEEE10Policy1000EPdSC_iS9_ddNS7_10__identityEEEvT0_T1_T2_T3_T4_T6_E12temp_storage+112];
	add.f64 	%fd165, %fd164, %fd163;
	selp.f64 	%fd166, %fd165, %fd163, %p45;
	setp.gt.s32 	%p46, %r34, 416;
	ld.shared.f64 	%fd167, [_ZZN3cub18CUB_300001_SM_10006detail6reduce28DeviceReduceSingleTileKernelINS2_10policy_hubIdyN4cuda3std3__44plusIdEEE10Policy1000EPdSC_iS9_ddNS7_10__identityEEEvT0_T1_T2_T3_T4_T6_E12temp_storage+120];
	add.f64 	%fd168, %fd167, %fd166;
	selp.f64 	%fd169, %fd168, %fd166, %p46;
	setp.gt.s32 	%p47, %r34, 448;
	ld.shared.f64 	%fd170, [_ZZN3cub18CUB_300001_SM_10006detail6reduce28DeviceReduceSingleTileKernelINS2_10policy_hubIdyN4cuda3std3__44plusIdEEE10Policy1000EPdSC_iS9_ddNS7_10__identityEEEvT0_T1_T2_T3_T4_T6_E12temp_storage+128];
	add.f64 	%fd171, %fd170, %fd169;
	selp.f64 	%fd172, %fd171, %fd169, %p47;
	setp.gt.s32 	%p48, %r34, 480;
	ld.shared.f64 	%fd173, [_ZZN3cub18CUB_300001_SM_10006detail6reduce28DeviceReduceSingleTileKernelINS2_10policy_hubIdyN4cuda3std3__44plusIdEEE10Policy1000EPdSC_iS9_ddNS7_10__identityEEEvT0_T1_T2_T3_T4_T6_E12temp_storage+136];
	add.f64 	%fd174, %fd173, %fd172;
	selp.f64 	%fd231, %fd174, %fd172, %p48;
	bra.uni 	$L__BB9_37;
$L__BB9_21:
	mov.u32 	%r13, %tid.x;
	mul.wide.u32 	%rd24, %r13, 8;
	add.s64 	%rd11, %rd8, %rd24;
	// begin inline asm
	ld.global.nc.u64 %rd10, [%rd11];
	// end inline asm
	mov.b64 	%fd31, %rd10;
	add.s64 	%rd13, %rd11, 4096;
	// begin inline asm
	ld.global.nc.u64 %rd12, [%rd13];
	// end inline asm
	mov.b64 	%fd32, %rd12;
	add.s64 	%rd15, %rd11, 8192;
	// begin inline asm
	ld.global.nc.u64 %rd14, [%rd15];
	// end inline asm
	mov.b64 	%fd33, %rd14;
	add.s64 	%rd17, %rd11, 12288;
	// begin inline asm
	ld.global.nc.u64 %rd16, [%rd17];
	// end inline asm
	mov.b64 	%fd34, %rd16;
	add.s64 	%rd19, %rd11, 16384;
	// begin inline asm
	ld.global.nc.u64 %rd18, [%rd19];
	// end inline asm
	mov.b64 	%fd35, %rd18;
	add.s64 	%rd21, %rd11, 20480;
	// begin inline asm
	ld.global.nc.u64 %rd20, [%rd21];
	// end inline asm
	mov.b64 	%fd36, %rd20;
	add.s64 	%rd23, %rd11, 24576;
	// begin inline asm
	ld.global.nc.u64 %rd22, [%rd23];
	// end inline asm
	mov.b64 	%fd37, %rd22;
	add.f64 	%fd38, %fd31, %fd32;
	add.f64 	%fd39, %fd38, %fd33;
	add.f64 	%fd40, %fd39, %fd34;
	add.f64 	%fd41, %fd40, %fd35;
	add.f64 	%fd42, %fd41, %fd36;
	add.f64 	%fd230, %fd42, %fd37;
	setp.lt.u32 	%p3, %r34, 7168;
	mov.b32 	%r231, 3584;
	@%p3 bra 	$L__BB9_25;
	add.s32 	%r14, %r34, -3584;
	mov.b32 	%r231, 3584;
$L__BB9_23:
	add.s32 	%r37, %r231, %r13;
	mul.wide.u32 	%rd39, %r37, 8;
	add.s64 	%rd26, %rd8, %rd39;
	// begin inline asm
	ld.global.nc.u64 %rd25, [%rd26];
	// end inline asm
	mov.b64 	%fd43, %rd25;
	add.s64 	%rd28, %rd26, 4096;
	// begin inline asm
	ld.global.nc.u64 %rd27, [%rd28];
	// end inline asm
	mov.b64 	%fd44, %rd27;
	add.s64 	%rd30, %rd26, 8192;
	// begin inline asm
	ld.global.nc.u64 %rd29, [%rd30];
	// end inline asm
	mov.b64 	%fd45, %rd29;
	add.s64 	%rd32, %rd26, 12288;
	// begin inline asm
	ld.global.nc.u64 %rd31, [%rd32];
	// end inline asm
	mov.b64 	%fd46, %rd31;
	add.s64 	%rd34, %rd26, 16384;
	// begin inline asm
	ld.global.nc.u64 %rd33, [%rd34];
	// end inline asm
	mov.b64 	%fd47, %rd33;
	add.s64 	%rd36, %rd26, 20480;
	// begin inline asm
	ld.global.nc.u64 %rd35, [%rd36];
	// end inline asm
	mov.b64 	%fd48, %rd35;
	add.s64 	%rd38, %rd26, 24576;
	// begin inline asm
	ld.global.nc.u64 %rd37, [%rd38];
	// end inline asm
	mov.b64 	%fd49, %rd37;
	add.f64 	%fd50, %fd230, %fd43;
	add.f64 	%fd51, %fd50, %fd44;
	add.f64 	%fd52, %fd51, %fd45;
	add.f64 	%fd53, %fd52, %fd46;
	add.f64 	%fd54, %fd53, %fd47;
	add.f64 	%fd55, %fd54, %fd48;
	add.f64 	%fd230, %fd55, %fd49;
	sub.s32 	%r38, %r34, %r231;
	setp.lt.s32 	%p4, %r38, 3584;
	@%p4 bra 	$L__BB9_33;
	add.s32 	%r231, %r231, 3584;
	setp.le.s32 	%p5, %r231, %r14;
	@%p5 bra 	$L__BB9_23;
$L__BB9_25:
	setp.le.s32 	%p6, %r34, %r231;
	@%p6 bra 	$L__BB9_33;
	sub.s32 	%r18, %r34, %r231;
	setp.ge.s32 	%p7, %r13, %r18;
	@%p7 bra 	$L__BB9_33;
	not.b32 	%r39, %r13;
	add.s32 	%r40, %r34, %r39;
	sub.s32 	%r19, %r40, %r231;
	and.b32  	%r41, %r19, 1536;
	setp.eq.s32 	%p8, %r41, 1536;
	mov.u32 	%r235, %r13;
	@%p8 bra 	$L__BB9_30;
	add.s32 	%r233, %r13, %r231;
	shr.u32 	%r42, %r19, 9;
	add.s32 	%r43, %r42, 1;
	and.b32  	%r44, %r43, 3;
	neg.s32 	%r232, %r44;
	mov.u32 	%r235, %r13;
$L__BB9_29:
	.pragma "nounroll";
	mul.wide.u32 	%rd42, %r233, 8;
	add.s64 	%rd41, %rd8, %rd42;
	// begin inline asm
	ld.global.nc.u64 %rd40, [%rd41];
	// end inline asm
	mov.b64 	%fd57, %rd40;
	add.f64 	%fd230, %fd230, %fd57;
	add.s32 	%r235, %r235, 512;
	add.s32 	%r233, %r233, 512;
	add.s32 	%r232, %r232, 1;
	setp.ne.s32 	%p9, %r232, 0;
	@%p9 bra 	$L__BB9_29;
$L__BB9_30:
	setp.lt.u32 	%p10, %r19, 1536;
	@%p10 bra 	$L__BB9_33;
	cvt.u64.u32 	%rd43, %r235;
	cvt.u64.u32 	%rd44, %r231;
	add.s64 	%rd45, %rd43, %rd44;
	shl.b64 	%rd46, %rd45, 3;
	add.s64 	%rd47, %rd46, %rd8;
	add.s64 	%rd103, %rd47, 8192;
	add.s32 	%r236, %r235, %r231;
$L__BB9_32:
	mul.wide.u32 	%rd56, %r236, 8;
	add.s64 	%rd49, %rd8, %rd56;
	// begin inline asm
	ld.global.nc.u64 %rd48, [%rd49];
	// end inline asm
	mov.b64 	%fd58, %rd48;
	add.f64 	%fd59, %fd230, %fd58;
	add.s64 	%rd51, %rd103, -4096;
	// begin inline asm
	ld.global.nc.u64 %rd50, [%rd51];
	// end inline asm
	mov.b64 	%fd60, %rd50;
	add.f64 	%fd61, %fd59, %fd60;
	// begin inline asm
	ld.global.nc.u64 %rd52, [%rd103];
	// end inline asm
	mov.b64 	%fd62, %rd52;
	add.f64 	%fd63, %fd61, %fd62;
	add.s64 	%rd55, %rd103, 4096;
	// begin inline asm
	ld.global.nc.u64 %rd54, [%rd55];
	// end inline asm
	mov.b64 	%fd64, %rd54;
	add.f64 	%fd230, %fd63, %fd64;
	add.s32 	%r235, %r235, 2048;
	add.s64 	%rd103, %rd103, 16384;
	add.s32 	%r236, %r236, 2048;
	setp.lt.s32 	%p11, %r235, %r18;
	@%p11 bra 	$L__BB9_32;
$L__BB9_33:
	// begin inline asm
	mov.u32 %r45, %laneid;
	// end inline asm
	mov.b64 	%rd57, %fd230;
	mov.b64 	{%r47, %r52}, %rd57;
	mov.b32 	%r53, 1;
	mov.b32 	%r94, 31;
	mov.b32 	%r95, -1;
	// begin inline asm
	shfl.sync.down.b32 %r46, %r47, %r53, %r94, %r95;
	// end inline asm
	// begin inline asm
	shfl.sync.down.b32 %r51, %r52, %r53, %r94, %r95;
	// end inline asm
	mov.b64 	%rd58, {%r46, %r51};
	mov.b64 	%fd65, %rd58;
	setp.gt.s32 	%p12, %r45, 30;
	add.f64 	%fd66, %fd230, %fd65;
	selp.f64 	%fd67, %fd230, %fd66, %p12;
	mov.b64 	%rd59, %fd67;
	mov.b64 	{%r57, %r62}, %rd59;
	mov.b32 	%r63, 2;
	// begin inline asm
	shfl.sync.down.b32 %r56, %r57, %r63, %r94, %r95;
	// end inline asm
	// begin inline asm
	shfl.sync.down.b32 %r61, %r62, %r63, %r94, %r95;
	// end inline asm
	mov.b64 	%rd60, {%r56, %r61};
	mov.b64 	%fd68, %rd60;
	setp.gt.s32 	%p13, %r45, 29;
	add.f64 	%fd69, %fd67, %fd68;
	selp.f64 	%fd70, %fd67, %fd69, %p13;
	mov.b64 	%rd61, %fd70;
	mov.b64 	{%r67, %r72}, %rd61;
	mov.b32 	%r73, 4;
	// begin inline asm
	shfl.sync.down.b32 %r66, %r67, %r73, %r94, %r95;
	// end inline asm
	// begin inline asm
	shfl.sync.down.b32 %r71, %r72, %r73, %r94, %r95;
	// end inline asm
	mov.b64 	%rd62, {%r66, %r71};
	mov.b64 	%fd71, %rd62;
	setp.gt.s32 	%p14, %r45, 27;
	add.f64 	%fd72, %fd70, %fd71;
	selp.f64 	%fd73, %fd70, %fd72, %p14;
	mov.b64 	%rd63, %fd73;
	mov.b64 	{%r77, %r82}, %rd63;
	mov.b32 	%r83, 8;
	// begin inline asm
	shfl.sync.down.b32 %r76, %r77, %r83, %r94, %r95;
	// end inline asm
	// begin inline asm
	shfl.sync.down.b32 %r81, %r82, %r83, %r94, %r95;
	// end inline asm
	mov.b64 	%rd64, {%r76, %r81};
	mov.b64 	%fd74, %rd64;
	setp.gt.s32 	%p15, %r45, 23;
	add.f64 	%fd75, %fd73, %fd74;
	selp.f64 	%fd76, %fd73, %fd75, %p15;
	mov.b64 	%rd65, %fd76;
	mov.b64 	{%r87, %r92}, %rd65;
	mov.b32 	%r93, 16;
	// begin inline asm
	shfl.sync.down.b32 %r86, %r87, %r93, %r94, %r95;
	// end inline asm
	// begin inline asm
	shfl.sync.down.b32 %r91, %r92, %r93, %r94, %r95;
	// end inline asm
	mov.b64 	%rd66, {%r86, %r91};
	mov.b64 	%fd77, %rd66;
	setp.gt.s32 	%p16, %r45, 15;
	add.f64 	%fd26, %fd76, %fd77;
	selp.f64 	%fd231, %fd76, %fd26, %p16;
	setp.ne.s32 	%p17, %r45, 0;
	@%p17 bra 	$L__BB9_35;
	shr.u32 	%r96, %r13, 2;
	and.b32  	%r97, %r96, 248;
	mov.u32 	%r98, _ZZN3cub18CUB_300001_SM_10006detail6reduce28DeviceReduceSingleTileKernelINS2_10policy_hubIdyN4cuda3std3__44plusIdEEE10Policy1000EPdSC_iS9_ddNS7_10__identityEEEvT0_T1_T2_T3_T4_T6_E12temp_storage;
	add.s32 	%r99, %r98, %r97;
	st.shared.f64 	[%r99+16], %fd26;
$L__BB9_35:
	bar.sync 	0;
	setp.ne.s32 	%p18, %r13, 0;
	@%p18 bra 	$L__BB9_37;
	ld.shared.f64 	%fd78, [_ZZN3cub18CUB_300001_SM_10006detail6reduce28DeviceReduceSingleTileKernelINS2_10policy_hubIdyN4cuda3std3__44plusIdEEE10Policy1000EPdSC_iS9_ddNS7_10__identityEEEvT0_T1_T2_T3_T4_T6_E12temp_storage+24];
	add.f64 	%fd79, %fd231, %fd78;
	ld.shared.f64 	%fd80, [_ZZN3cub18CUB_300001_SM_10006detail6reduce28DeviceReduceSingleTileKernelINS2_10policy_hubIdyN4cuda3std3__44plusIdEEE10Policy1000EPdSC_iS9_ddNS7_10__identityEEEvT0_T1_T2_T3_T4_T6_E12temp_storage+32];
	add.f64 	%fd81, %fd79, %fd80;
	ld.shared.f64 	%fd82, [_ZZN3cub18CUB_300001_SM_10006detail6reduce28DeviceReduceSingleTileKernelINS2_10policy_hubIdyN4cuda3std3__44plusIdEEE10Policy1000EPdSC_iS9_ddNS7_10__identityEEEvT0_T1_T2_T3_T4_T6_E12temp_storage+40];
	add.f64 	%fd83, %fd81, %fd82;
	ld.shared.f64 	%fd84, [_ZZN3cub18CUB_300001_SM_10006detail6reduce28DeviceReduceSingleTileKernelINS2_10policy_hubIdyN4cuda3std3__44plusIdEEE10Policy1000EPdSC_iS9_ddNS7_10__identityEEEvT0_T1_T2_T3_T4_T6_E12temp_storage+48];
	add.f64 	%fd85, %fd83, %fd84;
	ld.shared.f64 	%fd86, [_ZZN3cub18CUB_300001_SM_10006detail6reduce28DeviceReduceSingleTileKernelINS2_10policy_hubIdyN4cuda3std3__44plusIdEEE10Policy1000EPdSC_iS9_ddNS7_10__identityEEEvT0_T1_T2_T3_T4_T6_E12temp_storage+56];
	add.f64 	%fd87, %fd85, %fd86;
	ld.shared.f64 	%fd88, [_ZZN3cub18CUB_300001_SM_10006detail6reduce28DeviceReduceSingleTileKernelINS2_10policy_hubIdyN4cuda3std3__44plusIdEEE10Policy1000EPdSC_iS9_ddNS7_10__identityEEEvT0_T1_T2_T3_T4_T6_E12temp_storage+64];
	add.f64 	%fd89, %fd87, %fd88;
	ld.shared.f64 	%fd90, [_ZZN3cub18CUB_300001_SM_10006detail6reduce28DeviceReduceSingleTileKernelINS2_10policy_hubIdyN4cuda3std3__44plusIdEEE10Policy1000EPdSC_iS9_ddNS7_10__identityEEEvT0_T1_T2_T3_T4_T6_E12temp_storage+72];
	add.f64 	%fd91, %fd89, %fd90;
	ld.shared.f64 	%fd92, [_ZZN3cub18CUB_300001_SM_10006detail6reduce28DeviceReduceSingleTileKernelINS2_10policy_hubIdyN4cuda3std3__44plusIdEEE10Policy1000EPdSC_iS9_ddNS7_10__identityEEEvT0_T1_T2_T3_T4_T6_E12temp_storage+80];
	add.f64 	%fd93, %fd91, %fd92;
	ld.shared.f64 	%fd94, [_ZZN3cub18CUB_300001_SM_10006detail6reduce28DeviceReduceSingleTileKernelINS2_10policy_hubIdyN4cuda3std3__44plusIdEEE10Policy1000EPdSC_iS9_ddNS7_10__identityEEEvT0_T1_T2_T3_T4_T6_E12temp_storage+88];
	add.f64 	%fd95, %fd93, %fd94;
	ld.shared.f64 	%fd96, [_ZZN3cub18CUB_300001_SM_10006detail6reduce28DeviceReduceSingleTileKernelINS2_10policy_hubIdyN4cuda3std3__44plusIdEEE10Policy1000EPdSC_iS9_ddNS7_10__identityEEEvT0_T1_T2_T3_T4_T6_E12temp_storage+96];
	add.f64 	%fd97, %fd95, %fd96;
	ld.shared.f64 	%fd98, [_ZZN3cub18CUB_300001_SM_10006detail6reduce28DeviceReduceSingleTileKernelINS2_10policy_hubIdyN4cuda3std3__44plusIdEEE10Policy1000EPdSC_iS9_ddNS7_10__identityEEEvT0_T1_T2_T3_T4_T6_E12temp_storage+104];
	add.f64 	%fd99, %fd97, %fd98;
	ld.shared.f64 	%fd100, [_ZZN3cub18CUB_300001_SM_10006detail6reduce28DeviceReduceSingleTileKernelINS2_10policy_hubIdyN4cuda3std3__44plusIdEEE10Policy1000EPdSC_iS9_ddNS7_10__identityEEEvT0_T1_T2_T3_T4_T6_E12temp_storage+112];
	add.f64 	%fd101, %fd99, %fd100;
	ld.shared.f64 	%fd102, [_ZZN3cub18CUB_300001_SM_10006detail6reduce28DeviceReduceSingleTileKernelINS2_10policy_hubIdyN4cuda3std3__44plusIdEEE10Policy1000EPdSC_iS9_ddNS7_10__identityEEEvT0_T1_T2_T3_T4_T6_E12temp_storage+120];
	add.f64 	%fd103, %fd101, %fd102;
	ld.shared.f64 	%fd104, [_ZZN3cub18CUB_300001_SM_10006detail6reduce28DeviceReduceSingleTileKernelINS2_10policy_hubIdyN4cuda3std3__44plusIdEEE10Policy1000EPdSC_iS9_ddNS7_10__identityEEEvT0_T1_T2_T3_T4_T6_E12temp_storage+128];
	add.f64 	%fd105, %fd103, %fd104;
	ld.shared.f64 	%fd106, [_ZZN3cub18CUB_300001_SM_10006detail6reduce28DeviceReduceSingleTileKernelINS2_10policy_hubIdyN4cuda3std3__44plusIdEEE10Policy1000EPdSC_iS9_ddNS7_10__identityEEEvT0_T1_T2_T3_T4_T6_E12temp_storage+136];
	add.f64 	%fd231, %fd105, %fd106;
$L__BB9_37:
	mov.u32 	%r223, %tid.x;
	setp.ne.s32 	%p56, %r223, 0;
	@%p56 bra 	$L__BB9_39;
	add.f64 	%fd217, %fd30, %fd231;
	st.global.f64 	[%rd1], %fd217;
$L__BB9_39:
	ret;

}


// ===== COMPILED SASS (sm_100) =====

	.target	sm_100

	.elftype	@"ET_EXEC"


//--------------------- .note.nv.tkinfo           --------------------------
	.section	.note.nv.tkinfo,"",@"SHT_NOTE"
	.sectionflags	@"SHF_NOTE_NV_TKINFO"
	.tkinfo
        /*0018*/ 	.word	0x00000002
        /*0030*/ 	.string	""
        /*0030*/ 	.string	"ptxas"
        /*0030*/ 	.string	"Cuda compilation tools, release 13.0, V13.0.88"
        /*0030*/ 	.string	"Build cuda_13.0.r13.0/compiler.36424714_0"
        /*0030*/ 	.string	"-arch sm_100 -m 64 "



//--------------------- .note.nv.cuinfo           --------------------------
	.section	.note.nv.cuinfo,"",@"SHT_NOTE"
	.sectionflags	@"SHF_NOTE_NV_CUINFO"
        /*0018*/ 	.short	0x0002
        /*001a*/ 	.short	0x0064
        /*001c*/ 	.short	0x0082
	.zero		2


//--------------------- .nv.info                  --------------------------
	.section	.nv.info,"",@"SHT_CUDA_INFO"
	.align	4


	//----- nvinfo : EIATTR_REGCOUNT
	.align		4
        /*0000*/ 	.byte	0x04, 0x2f
        /*0002*/ 	.short	(.L_44 - .L_43)
	.align		4
.L_43:
        /*0004*/ 	.word	index@(_Z7ingenuoPddl)
        /*0008*/ 	.word	0x00000015


	//----- nvinfo : EIATTR_FRAME_SIZE
	.align		4
.L_44:
        /*000c*/ 	.byte	0x04, 0x11
        /*000e*/ 	.short	(.L_46 - .L_45)
	.align		4
.L_45:
        /*0010*/ 	.word	index@($__internal_1_$__cuda_sm20_div_rn_f64_full)
        /*0014*/ 	.word	0x00000000


	//----- nvinfo : EIATTR_FRAME_SIZE
	.align		4
.L_46:
        /*0018*/ 	.byte	0x04, 0x11
        /*001a*/ 	.short	(.L_48 - .L_47)
	.align		4
.L_47:
        /*001c*/ 	.word	index@(_Z7ingenuoPddl)
        /*0020*/ 	.word	0x00000000


	//----- nvinfo : EIATTR_REGCOUNT
	.align		4
.L_48:
        /*0024*/ 	.byte	0x04, 0x2f
        /*0026*/ 	.short	(.L_50 - .L_49)
	.align		4
.L_49:
        /*0028*/ 	.word	index@(_Z7espertoPddll)
        /*002c*/ 	.word	0x0000001a


	//----- nvinfo : EIATTR_FRAME_SIZE
	.align		4
.L_50:
        /*0030*/ 	.byte	0x04, 0x11
        /*0032*/ 	.short	(.L_52 - .L_51)
	.align		4
.L_51:
        /*0034*/ 	.word	index@($__internal_0_$__cuda_sm20_div_rn_f64_full)
        /*0038*/ 	.word	0x00000000


	//----- nvinfo : EIATTR_FRAME_SIZE
	.align		4
.L_52:
        /*003c*/ 	.byte	0x04, 0x11
        /*003e*/ 	.short	(.L_54 - .L_53)
	.align		4
.L_53:
        /*0040*/ 	.word	index@(_Z7espertoPddll)
        /*0044*/ 	.word	0x00000000


	//----- nvinfo : EIATTR_REGCOUNT
	.align		4
.L_54:
        /*0048*/ 	.byte	0x04, 0x2f
        /*004a*/ 	.short	(.L_56 - .L_55)
	.align		4
.L_55:
        /*004c*/ 	.word	index@(_ZN3cub18CUB_300001_SM_10006detail11EmptyKernelIvEEvv)
        /*0050*/ 	.word	0x00000004


	//----- nvinfo : EIATTR_FRAME_SIZE
	.align		4
.L_56:
        /*0054*/ 	.byte	0x04, 0x11
        /*0056*/ 	.short	(.L_58 - .L_57)
	.align		4
.L_57:
        /*0058*/ 	.word	index@(_ZN3cub18CUB_300001_SM_10006detail11EmptyKernelIvEEvv)
        /*005c*/ 	.word	0x00000000


	//----- nvinfo : EIATTR_REGCOUNT
	.align		4
.L_58:
        /*0060*/ 	.byte	0x04, 0x2f
        /*0062*/ 	.short	(.L_60 - .L_59)
	.align		4
.L_59:
        /*0064*/ 	.word	index@(_ZN3cub18CUB_300001_SM_10006detail8for_each13static_kernelINS2_12policy_hub_t12policy_500_tEmN6thrust24THRUST_300001_SM_1000_NS8cuda_cub20__uninitialized_fill7functorINS7_10device_ptrIdEEdEEEEvT0_T1_)
        /*0068*/ 	.word	0x00000009


	//----- nvinfo : EIATTR_FRAME_SIZE
	.align		4
.L_60:
        /*006c*/ 	.byte	0x04, 0x11
        /*006e*/ 	.short	(.L_62 - .L_61)
	.align		4
.L_61:
        /*0070*/ 	.word	index@(_ZN3cub18CUB_300001_SM_10006detail8for_each13static_kernelINS2_12policy_hub_t12policy_500_tEmN6thrust24THRUST_300001_SM_1000_NS8cuda_cub20__uninitialized_fill7functorINS7_10device_ptrIdEEdEEEEvT0_T1_)
        /*0074*/ 	.word	0x00000000


	//----- nvinfo : EIATTR_REGCOUNT
	.align		4
.L_62:
        /*0078*/ 	.byte	0x04, 0x2f
        /*007a*/ 	.short	(.L_64 - .L_63)
	.align		4
.L_63:
        /*007c*/ 	.word	index@(_ZN3cub18CUB_300001_SM_10006detail6reduce28DeviceReduceSingleTileKernelINS2_10policy_hubIdjN4cuda3std3__44plusIdEEE10Policy1000EN6thrust24THRUST_300001_SM_1000_NS6detail15normal_iteratorINSD_10device_ptrIdEEEEPdjS9_ddNS7_10__identityEEEvT0_T1_T2_T3_T4_T6_)
        /*0080*/ 	.word	0x0000002d


	//----- nvinfo : EIATTR_FRAME_SIZE
	.align		4
.L_64:
        /*0084*/ 	.byte	0x04, 0x11
        /*0086*/ 	.short	(.L_66 - .L_65)
	.align		4
.L_65:
        /*0088*/ 	.word	index@(_ZN3cub18CUB_300001_SM_10006detail6reduce28DeviceReduceSingleTileKernelINS2_10policy_hubIdjN4cuda3std3__44plusIdEEE10Policy1000EN6thrust24THRUST_300001_SM_1000_NS6detail15normal_iteratorINSD_10device_ptrIdEEEEPdjS9_ddNS7_10__identityEEEvT0_T1_T2_T3_T4_T6_)
        /*008c*/ 	.word	0x00000000


	//----- nvinfo : EIATTR_REGCOUNT
	.align		4
.L_66:
        /*0090*/ 	.byte	0x04, 0x2f
        /*0092*/ 	.short	(.L_68 - .L_67)
	.align		4
.L_67:
        /*0094*/ 	.word	index@(_ZN3cub18CUB_300001_SM_10006detail6reduce18DeviceReduceKernelINS2_10policy_hubIdjN4cuda3std3__44plusIdEEE10Policy1000EN6thrust24THRUST_300001_SM_1000_NS6detail15normal_iteratorINSD_10device_ptrIdEEEEjS9_dNS7_10__identityEEEvT0_PT3_T1_NS0_13GridEvenShareISN_EET2_T4_)
        /*0098*/ 	.word	0x00000020


	//----- nvinfo : EIATTR_FRAME_SIZE
	.align		4
.L_68:
        /*009c*/ 	.byte	0x04, 0x11
        /*009e*/ 	.short	(.L_70 - .L_69)
	.align		4
.L_69:
        /*00a0*/ 	.word	index@(_ZN3cub18CUB_300001_SM_10006detail6reduce18DeviceReduceKernelINS2_10policy_hubIdjN4cuda3std3__44plusIdEEE10Policy1000EN6thrust24THRUST_300001_SM_1000_NS6detail15normal_iteratorINSD_10device_ptrIdEEEEjS9_dNS7_10__identityEEEvT0_PT3_T1_NS0_13GridEvenShareISN_EET2_T4_)
        /*00a4*/ 	.word	0x00000000


	//----- nvinfo : EIATTR_REGCOUNT
	.align		4
.L_70:
        /*00a8*/ 	.byte	0x04, 0x2f
        /*00aa*/ 	.short	(.L_72 - .L_71)
	.align		4
.L_71:
        /*00ac*/ 	.word	index@(_ZN3cub18CUB_300001_SM_10006detail6reduce28DeviceReduceSingleTileKernelINS2_10policy_hubIdjN4cuda3std3__44plusIdEEE10Policy1000EPdSC_iS9_ddNS7_10__identityEEEvT0_T1_T2_T3_T4_T6_)
        /*00b0*/ 	.word	0x00000030


	//----- nvinfo : EIATTR_FRAME_SIZE
	.align		4
.L_72:
        /*00b4*/ 	.byte	0x04, 0x11
        /*00b6*/ 	.short	(.L_74 - .L_73)
	.align		4
.L_73:
        /*00b8*/ 	.word	index@(_ZN3cub18CUB_300001_SM_10006detail6reduce28DeviceReduceSingleTileKernelINS2_10policy_hubIdjN4cuda3std3__44plusIdEEE10Policy1000EPdSC_iS9_ddNS7_10__identityEEEvT0_T1_T2_T3_T4_T6_)
        /*00bc*/ 	.word	0x00000000


	//----- nvinfo : EIATTR_REGCOUNT
	.align		4
.L_74:
        /*00c0*/ 	.byte	0x04, 0x2f
        /*00c2*/ 	.short	(.L_76 - .L_75)
	.align		4
.L_75:
        /*00c4*/ 	.word	index@(_ZN3cub18CUB_300001_SM_10006detail6reduce28DeviceReduceSingleTileKernelINS2_10policy_hubIdyN4cuda3std3__44plusIdEEE10Policy1000EN6thrust24THRUST_300001_SM_1000_NS6detail15normal_iteratorINSD_10device_ptrIdEEEEPdyS9_ddNS7_10__identityEEEvT0_T1_T2_T3_T4_T6_)
        /*00c8*/ 	.word	0x0000002e


	//----- nvinfo : EIATTR_FRAME_SIZE
	.align		4
.L_76:
        /*00cc*/ 	.byte	0x04, 0x11
        /*00ce*/ 	.short	(.L_78 - .L_77)
	.align		4
.L_77:
        /*00d0*/ 	.word	index@(_ZN3cub18CUB_300001_SM_10006detail6reduce28DeviceReduceSingleTileKernelINS2_10policy_hubIdyN4cuda3std3__44plusIdEEE10Policy1000EN6thrust24THRUST_300001_SM_1000_NS6detail15normal_iteratorINSD_10device_ptrIdEEEEPdyS9_ddNS7_10__identityEEEvT0_T1_T2_T3_T4_T6_)
        /*00d4*/ 	.word	0x00000000


	//----- nvinfo : EIATTR_REGCOUNT
	.align		4
.L_78:
        /*00d8*/ 	.byte	0x04, 0x2f
        /*00da*/ 	.short	(.L_80 - .L_79)
	.align		4
.L_79:
        /*00dc*/ 	.word	index@(_ZN3cub18CUB_300001_SM_10006detail6reduce18DeviceReduceKernelINS2_10policy_hubIdyN4cuda3std3__44plusIdEEE10Policy1000EN6thrust24THRUST_300001_SM_1000_NS6detail15normal_iteratorINSD_10device_ptrIdEEEEyS9_dNS7_10__identityEEEvT0_PT3_T1_NS0_13GridEvenShareISN_EET2_T4_)
        /*00e0*/ 	.word	0x0000001d


	//----- nvinfo : EIATTR_FRAME_SIZE
	.align		4
.L_80:
        /*00e4*/ 	.byte	0x04, 0x11
        /*00e6*/ 	.short	(.L_82 - .L_81)
	.align		4
.L_81:
        /*00e8*/ 	.word	index@(_ZN3cub18CUB_300001_SM_10006detail6reduce18DeviceReduceKernelINS2_10policy_hubIdyN4cuda3std3__44plusIdEEE10Policy1000EN6thrust24THRUST_300001_SM_1000_NS6detail15normal_iteratorINSD_10device_ptrIdEEEEyS9_dNS7_10__identityEEEvT0_PT3_T1_NS0_13GridEvenShareISN_EET2_T4_)
        /*00ec*/ 	.word	0x00000000


	//----- nvinfo : EIATTR_REGCOUNT
	.align		4
.L_82:
        /*00f0*/ 	.byte	0x04, 0x2f
        /*00f2*/ 	.short	(.L_84 - .L_83)
	.align		4
.L_83:
        /*00f4*/ 	.word	index@(_ZN3cub18CUB_300001_SM_10006detail6reduce28DeviceReduceSingleTileKernelINS2_10policy_hubIdyN4cuda3std3__44plusIdEEE10Policy1000EPdSC_iS9_ddNS7_10__identityEEEvT0_T1_T2_T3_T4_T6_)
        /*00f8*/ 	.word	0x00000030


	//----- nvinfo : EIATTR_FRAME_SIZE
	.align		4
.L_84:
        /*00fc*/ 	.byte	0x04, 0x11
        /*00fe*/ 	.short	(.L_86 - .L_85)
	.align		4
.L_85:
        /*0100*/ 	.word	index@(_ZN3cub18CUB_300001_SM_10006detail6reduce28DeviceReduceSingleTileKernelINS2_10policy_hubIdyN4cuda3std3__44plusIdEEE10Policy1000EPdSC_iS9_ddNS7_10__identityEEEvT0_T1_T2_T3_T4_T6_)
        /*0104*/ 	.word	0x00000000


	//----- nvinfo : EIATTR_MIN_STACK_SIZE
	.align		4
.L_86:
        /*0108*/ 	.byte	0x04, 0x12
        /*010a*/ 	.short	(.L_88 - .L_87)
	.align		4
.L_87:
        /*010c*/ 	.word	index@(_ZN3cub18CUB_300001_SM_10006detail6reduce28DeviceReduceSingleTileKernelINS2_10policy_hubIdyN4cuda3std3__44plusIdEEE10Policy1000EPdSC_iS9_ddNS7_10__identityEEEvT0_T1_T2_T3_T4_T6_)
        /*0110*/ 	.word	0x00000000


	//----- nvinfo : EIATTR_MIN_STACK_SIZE
	.align		4
.L_88:
        /*0114*/ 	.byte	0x04, 0x12
        /*0116*/ 	.short	(.L_90 - .L_89)
	.align		4
.L_89:
        /*0118*/ 	.word	index@(_ZN3cub18CUB_300001_SM_10006detail6reduce18DeviceReduceKernelINS2_10policy_hubIdyN4cuda3std3__44plusIdEEE10Policy1000EN6thrust24THRUST_300001_SM_1000_NS6detail15normal_iteratorINSD_10device_ptrIdEEEEyS9_dNS7_10__identityEEEvT0_PT3_T1_NS0_13GridEvenShareISN_EET2_T4_)
        /*011c*/ 	.word	0x00000000


	//----- nvinfo : EIATTR_MIN_STACK_SIZE
	.align		4
.L_90:
        /*0120*/ 	.byte	0x04, 0x12
        /*0122*/ 	.short	(.L_92 - .L_91)
	.align		4
.L_91:
        /*0124*/ 	.word	index@(_ZN3cub18CUB_300001_SM_10006detail6reduce28DeviceReduceSingleTileKernelINS2_10policy_hubIdyN4cuda3std3__44plusIdEEE10Policy1000EN6thrust24THRUST_300001_SM_1000_NS6detail15normal_iteratorINSD_10device_ptrIdEEEEPdyS9_ddNS7_10__identityEEEvT0_T1_T2_T3_T4_T6_)
        /*0128*/ 	.word	0x00000000


	//----- nvinfo : EIATTR_MIN_STACK_SIZE
	.align		4
.L_92:
        /*012c*/ 	.byte	0x04, 0x12
        /*012e*/ 	.short	(.L_94 - .L_93)
	.align		4
.L_93:
        /*0130*/ 	.word	index@(_ZN3cub18CUB_300001_SM_10006detail6reduce28DeviceReduceSingleTileKernelINS2_10policy_hubIdjN4cuda3std3__44plusIdEEE10Policy1000EPdSC_iS9_ddNS7_10__identityEEEvT0_T1_T2_T3_T4_T6_)
        /*0134*/ 	.word	0x00000000


	//----- nvinfo : EIATTR_MIN_STACK_SIZE
	.align		4
.L_94:
        /*0138*/ 	.byte	0x04, 0x12
        /*013a*/ 	.short	(.L_96 - .L_95)
	.align		4
.L_95:
        /*013c*/ 	.word	index@(_ZN3cub18CUB_300001_SM_10006detail6reduce18DeviceReduceKernelINS2_10policy_hubIdjN4cuda3std3__44plusIdEEE10Policy1000EN6thrust24THRUST_300001_SM_1000_NS6detail15normal_iteratorINSD_10device_ptrIdEEEEjS9_dNS7_10__identityEEEvT0_PT3_T1_NS0_13GridEvenShareISN_EET2_T4_)
        /*0140*/ 	.word	0x00000000


	//----- nvinfo : EIATTR_MIN_STACK_SIZE
	.align		4
.L_96:
        /*0144*/ 	.byte	0x04, 0x12
        /*0146*/ 	.short	(.L_98 - .L_97)
	.align		4
.L_97:
        /*0148*/ 	.word	index@(_ZN3cub18CUB_300001_SM_10006detail6reduce28DeviceReduceSingleTileKernelINS2_10policy_hubIdjN4cuda3std3__44plusIdEEE10Policy1000EN6thrust24THRUST_300001_SM_1000_NS6detail15normal_iteratorINSD_10device_ptrIdEEEEPdjS9_ddNS7_10__identityEEEvT0_T1_T2_T3_T4_T6_)
        /*014c*/ 	.word	0x00000000


	//----- nvinfo : EIATTR_MIN_STACK_SIZE
	.align		4
.L_98:
        /*0150*/ 	.byte	0x04, 0x12
        /*0152*/ 	.short	(.L_100 - .L_99)
	.align		4
.L_99:
        /*0154*/ 	.word	index@(_ZN3cub18CUB_300001_SM_10006detail8for_each13static_kernelINS2_12policy_hub_t12policy_500_tEmN6thrust24THRUST_300001_SM_1000_NS8cuda_cub20__uninitialized_fill7functorINS7_10device_ptrIdEEdEEEEvT0_T1_)
        /*0158*/ 	.word	0x00000000


	//----- nvinfo : EIATTR_MIN_STACK_SIZE
	.align		4
.L_100:
        /*015c*/ 	.byte	0x04, 0x12
        /*015e*/ 	.short	(.L_102 - .L_101)
	.align		4
.L_101:
        /*0160*/ 	.word	index@(_ZN3cub18CUB_300001_SM_10006detail11EmptyKernelIvEEvv)
        /*0164*/ 	.word	0x00000000


	//----- nvinfo : EIATTR_MIN_STACK_SIZE
	.align		4
.L_102:
        /*0168*/ 	.byte	0x04, 0x12
        /*016a*/ 	.short	(.L_104 - .L_103)
	.align		4
.L_103:
        /*016c*/ 	.word	index@(_Z7espertoPddll)
        /*0170*/ 	.word	0x00000000


	//----- nvinfo : EIATTR_MIN_STACK_SIZE
	.align		4
.L_104:
        /*0174*/ 	.byte	0x04, 0x12
        /*0176*/ 	.short	(.L_106 - .L_105)
	.align		4
.L_105:
        /*0178*/ 	.word	index@(_Z7ingenuoPddl)
        /*017c*/ 	.word	0x00000000
.L_106:


//--------------------- .nv.compat                --------------------------
	.section	.nv.compat,"",@"SHT_CUDA_COMPAT_INFO"
	.align	4
        /*0000*/ 	.byte	0x02, 0x09, 0x00, 0x00, 0x02, 0x02, 0x01, 0x00, 0x02, 0x05, 0x05, 0x00, 0x03, 0x07, 0x01, 0x01
        /*0010*/ 	.byte	0x02, 0x03, 0x00, 0x00, 0x02, 0x06, 0x01, 0x00, 0x04, 0x0b, 0x08, 0x00, 0x01, 0x00, 0x00, 0x00
        /*0020*/ 	.byte	0x00, 0x00, 0x00, 0x00


//--------------------- .nv.info._ZN3cub18CUB_300001_SM_10006detail6reduce28DeviceReduceSingleTileKernelINS2_10policy_hubIdyN4cuda3std3__44plusIdEEE10Policy1000EPdSC_iS9_ddNS7_10__identityEEEvT0_T1_T2_T3_T4_T6_ --------------------------
	.section	.nv.info._ZN3cub18CUB_300001_SM_10006detail6reduce28DeviceReduceSingleTileKernelINS2_10policy_hubIdyN4cuda3std3__44plusIdEEE10Policy1000EPdSC_iS9_ddNS7_10__identityEEEvT0_T1_T2_T3_T4_T6_,"",@"SHT_CUDA_INFO"
	.sectionflags	@""
	.align	4


	//----- nvinfo : EIATTR_CUDA_API_VERSION
	.align		4
        /*0000*/ 	.byte	0x04, 0x37
        /*0002*/ 	.short	(.L_108 - .L_107)
.L_107:
        /*0004*/ 	.word	0x00000082


	//----- nvinfo : EIATTR_KPARAM_INFO
	.align		4
.L_108:
        /*0008*/ 	.byte	0x04, 0x17
        /*000a*/ 	.short	(.L_110 - .L_109)
.L_109:
        /*000c*/ 	.word	0x00000000
        /*0010*/ 	.short	0x0005
        /*0012*/ 	.short	0x0020
        /*0014*/ 	.byte	0x00, 0xf0, 0x05, 0x00


	//----- nvinfo : EIATTR_KPARAM_INFO
	.align		4
.L_110:
        /*0018*/ 	.byte	0x04, 0x17
        /*001a*/ 	.short	(.L_112 - .L_111)
.L_111:
        /*001c*/ 	.word	0x00000000
        /*0020*/ 	.short	0x0004
        /*0022*/ 	.short	0x0018
        /*0024*/ 	.byte	0x00, 0xf0, 0x21, 0x00


	//----- nvinfo : EIATTR_KPARAM_INFO
	.align		4
.L_112:
        /*0028*/ 	.byte	0x04, 0x17
        /*002a*/ 	.short	(.L_114 - .L_113)
.L_113:
        /*002c*/ 	.word	0x00000000
        /*0030*/ 	.short	0x0003
        /*0032*/ 	.short	0x0014
        /*0034*/ 	.byte	0x00, 0xf0, 0x05, 0x00


	//----- nvinfo : EIATTR_KPARAM_INFO
	.align		4
.L_114:
        /*0038*/ 	.byte	0x04, 0x17
        /*003a*/ 	.short	(.L_116 - .L_115)
.L_115:
        /*003c*/ 	.word	0x00000000
        /*0040*/ 	.short	0x0002
        /*0042*/ 	.short	0x0010
        /*0044*/ 	.byte	0x00, 0xf0, 0x11, 0x00


	//----- nvinfo : EIATTR_KPARAM_INFO
	.align		4
.L_116:
        /*0048*/ 	.byte	0x04, 0x17
        /*004a*/ 	.short	(.L_118 - .L_117)
.L_117:
        /*004c*/ 	.word	0x00000000
        /*0050*/ 	.short	0x0001
        /*0052*/ 	.short	0x0008
        /*0054*/ 	.byte	0x00, 0xf5, 0x21, 0x00


	//----- nvinfo : EIATTR_KPARAM_INFO
	.align		4
.L_118:
        /*0058*/ 	.byte	0x04, 0x17
        /*005a*/ 	.short	(.L_120 - .L_119)
.L_119:
        /*005c*/ 	.word	0x00000000
        /*0060*/ 	.short	0x0000
        /*0062*/ 	.short	0x0000
        /*0064*/ 	.byte	0x00, 0xf5, 0x21, 0x00


	//----- nvinfo : EIATTR_SPARSE_MMA_MASK
	.align		4
.L_120:
        /*0068*/ 	.byte	0x03, 0x50
        /*006a*/ 	.short	0x0000


	//----- nvinfo : EIATTR_MAXREG_COUNT
	.align		4
        /*006c*/ 	.byte	0x03, 0x1b
        /*006e*/ 	.short	0x0080


	//----- nvinfo : EIATTR_NUM_BARRIERS
	.align		4
        /*0070*/ 	.byte	0x02, 0x4c
        /*0072*/ 	.byte	0x01
	.zero		1


	//----- nvinfo : EIATTR_MERCURY_ISA_VERSION
	.align		4
        /*0074*/ 	.byte	0x03, 0x5f
        /*0076*/ 	.short	0x0101


	//----- nvinfo : EIATTR_COOP_GROUP_MASK_REGIDS
	.align		4
        /*0078*/ 	.byte	0x04, 0x29
        /*007a*/ 	.short	(.L_122 - .L_121)


	//   ....[0]....
.L_121:
        /*007c*/ 	.word	0xffffffff


	//   ....[1]....
        /*0080*/ 	.word	0xffffffff


	//   ....[2]....
        /*0084*/ 	.word	0xffffffff


	//   ....[3]....
        /*0088*/ 	.word	0xffffffff


	//   ....[4]....
        /*008c*/ 	.word	0xffffffff


	//   ....[5]....
        /*0090*/ 	.word	0xffffffff


	//   ....[6]....
        /*0094*/ 	.word	0xffffffff


	//   ....[7]....
        /*0098*/ 	.word	0xffffffff


	//   ....[8]....
        /*009c*/ 	.word	0xffffffff


	//   ....[9]....
        /*00a0*/ 	.word	0xffffffff


	//   ....[10]....
        /*00a4*/ 	.word	0xffffffff


	//   ....[11]....
        /*00a8*/ 	.word	0xffffffff


	//   ....[12]....
        /*00ac*/ 	.word	0xffffffff


	//   ....[13]....
        /*00b0*/ 	.word	0xffffffff


	//   ....[14]....
        /*00b4*/ 	.word	0xffffffff


	//   ....[15]....
        /*00b8*/ 	.word	0xffffffff


	//   ....[16]....
        /*00bc*/ 	.word	0xffffffff


	//   ....[17]....
        /*00c0*/ 	.word	0xffffffff


	//   ....[18]....
        /*00c4*/ 	.word	0xffffffff


	//   ....[19]....
        /*00c8*/ 	.word	0xffffffff


	//   ....[20]....
        /*00cc*/ 	.word	0xffffffff


	//   ....[21]....
        /*00d0*/ 	.word	0xffffffff


	//   ....[22]....
        /*00d4*/ 	.word	0xffffffff


	//   ....[23]....
        /*00d8*/ 	.word	0xffffffff


	//   ....[24]....
        /*00dc*/ 	.word	0xffffffff


	//   ....[25]....
        /*00e0*/ 	.word	0xffffffff


	//   ....[26]....
        /*00e4*/ 	.word	0xffffffff


	//   ....[27]....
        /*00e8*/ 	.word	0xffffffff


	//   ....[28]....
        /*00ec*/ 	.word	0xffffffff


	//   ....[29]....
        /*00f0*/ 	.word	0xffffffff


	//----- nvinfo : EIATTR_COOP_GROUP_INSTR_OFFSETS
	.align		4
.L_122:
        /*00f4*/ 	.byte	0x04, 0x28
        /*00f6*/ 	.short	(.L_124 - .L_123)


	//   ....[0]....
.L_123:
        /*00f8*/ 	.word	0x00000960


	//   ....[1]....
        /*00fc*/ 	.word	0x00000970


	//   ....[2]....
        /*0100*/ 	.word	0x000009e0


	//   ....[3]....
        /*0104*/ 	.word	0x00000a10


	//   ....[4]....
        /*0108*/ 	.word	0x00000a70


	//   ....[5]....
        /*010c*/ 	.word	0x00000a80


	//   ....[6]....
        /*0110*/ 	.word	0x00000ae0


	//   ....[7]....
        /*0114*/ 	.word	0x00000af0


	//   ....[8]....
        /*0118*/ 	.word	0x00000b40


	//   ....[9]....
        /*011c*/ 	.word	0x00000b60


	//   ....[10]....
        /*0120*/ 	.word	0x00000e10


	//   ....[11]....
        /*0124*/ 	.word	0x00000e20


	//   ....[12]....
        /*0128*/ 	.word	0x00000eb0


	//   ....[13]....
        /*012c*/ 	.word	0x00000ed0


	//   ....[14]....
        /*0130*/ 	.word	0x00000f20


	//   ....[15]....
        /*0134*/ 	.word	0x00000f40


	//   ....[16]....
        /*0138*/ 	.word	0x00000f90


	//   ....[17]....
        /*013c*/ 	.word	0x00000fb0


	//   ....[18]....
        /*0140*/ 	.word	0x00001000


	//   ....[19]....
        /*0144*/ 	.word	0x00001030


	//   ....[20]....
        /*0148*/ 	.word	0x000020b0


	//   ....[21]....
        /*014c*/ 	.word	0x000020c0


	//   ....[22]....
        /*0150*/ 	.word	0x00002130


	//   ....[23]....
        /*0154*/ 	.word	0x00002140


	//   ....[24]....
        /*0158*/ 	.word	0x000021a0


	//   ....[25]....
        /*015c*/ 	.word	0x000021b0


	//   ....[26]....
        /*0160*/ 	.word	0x00002200


	//   ....[27]....
        /*0164*/ 	.word	0x00002220


	//   ....[28]....
        /*0168*/ 	.word	0x00002280


	//   ....[29]....
        /*016c*/ 	.word	0x000022b0


	//----- nvinfo : EIATTR_VRC_CTA_INIT_COUNT
	.align		4
.L_124:
        /*0170*/ 	.byte	0x02, 0x4a
	.zero		1
	.zero		1


	//----- nvinfo : EIATTR_EXIT_INSTR_OFFSETS
	.align		4
        /*0174*/ 	.byte	0x04, 0x1c
        /*0176*/ 	.short	(.L_126 - .L_125)


	//   ....[0]....
.L_125:
        /*0178*/ 	.word	0x00000080


	//   ....[1]....
        /*017c*/ 	.word	0x000000c0


	//   ....[2]....
        /*0180*/ 	.word	0x00002510


	//   ....[3]....
        /*0184*/ 	.word	0x00002560


	//----- nvinfo : EIATTR_MAX_THREADS
	.align		4
.L_126:
        /*0188*/ 	.byte	0x04, 0x05
        /*018a*/ 	.short	(.L_128 - .L_127)
.L_127:
        /*018c*/ 	.word	0x00000200
        /*0190*/ 	.word	0x00000001
        /*0194*/ 	.word	0x00000001


	//----- nvinfo : EIATTR_CRS_STACK_SIZE
	.align		4
.L_128:
        /*0198*/ 	.byte	0x04, 0x1e
        /*019a*/ 	.short	(.L_130 - .L_129)
.L_129:
        /*019c*/ 	.word	0x00000000


	//----- nvinfo : EIATTR_CBANK_PARAM_SIZE
	.align		4
.L_130:
        /*01a0*/ 	.byte	0x03, 0x19
        /*01a2*/ 	.short	0x0021


	//----- nvinfo : EIATTR_PARAM_CBANK
	.align		4
        /*01a4*/ 	.byte	0x04, 0x0a
        /*01a6*/ 	.short	(.L_132 - .L_131)
	.align		4
.L_131:
        /*01a8*/ 	.word	index@(.nv.constant0._ZN3cub18CUB_300001_SM_10006detail6reduce28DeviceReduceSingleTileKernelINS2_10policy_hubIdyN4cuda3std3__44plusIdEEE10Policy1000EPdSC_iS9_ddNS7_10__identityEEEvT0_T1_T2_T3_T4_T6_)
        /*01ac*/ 	.short	0x0380
        /*01ae*/ 	.short	0x0021


	//----- nvinfo : EIATTR_SW_WAR
	.align		4
.L_132:
        /*01b0*/ 	.byte	0x04, 0x36
        /*01b2*/ 	.short	(.L_134 - .L_133)
.L_133:
        /*01b4*/ 	.word	0x00000008
.L_134:


//--------------------- .nv.info._ZN3cub18CUB_300001_SM_10006detail6reduce18DeviceReduceKernelINS2_10policy_hubIdyN4cuda3std3__44plusIdEEE10Policy1000EN6thrust24THRUST_300001_SM_1000_NS6detail15normal_iteratorINSD_10device_ptrIdEEEEyS9_dNS7_10__identityEEEvT0_PT3_T1_NS0_13GridEvenShareISN_EET2_T4_ --------------------------
	.section	.nv.info._ZN3cub18CUB_300001_SM_10006detail6reduce18DeviceReduceKernelINS2_10policy_hubIdyN4cuda3std3__44plusIdEEE10Policy1000EN6thrust24THRUST_300001_SM_1000_NS6detail15normal_iteratorINSD_10device_ptrIdEEEEyS9_dNS7_10__identityEEEvT0_PT3_T1_NS0_13GridEvenShareISN_EET2_T4_,"",@"SHT_CUDA_INFO"
	.sectionflags	@""
	.align	4


	//----- nvinfo : EIATTR_CUDA_API_VERSION
	.align		4
        /*0000*/ 	.byte	0x04, 0x37
        /*0002*/ 	.short	(.L_136 - .L_135)
.L_135:
        /*0004*/ 	.word	0x00000082


	//----- nvinfo : EIATTR_KPARAM_INFO
	.align		4
.L_136:
        /*0008*/ 	.byte	0x04, 0x17
        /*000a*/ 	.short	(.L_138 - .L_137)
.L_137:
        /*000c*/ 	.word	0x00000000
        /*0010*/ 	.short	0x0005
        /*0012*/ 	.short	0x0061
        /*0014*/ 	.byte	0x00, 0xf0, 0x05, 0x00


	//----- nvinfo : EIATTR_KPARAM_INFO
	.align		4
.L_138:
        /*0018*/ 	.byte	0x04, 0x17
        /*001a*/ 	.short	(.L_140 - .L_139)
.L_139:
        /*001c*/ 	.word	0x00000000
        /*0020*/ 	.short	0x0004
        /*0022*/ 	.short	0x0060
        /*0024*/ 	.byte	0x00, 0xf0, 0x05, 0x00


	//----- nvinfo : EIATTR_KPARAM_INFO
	.align		4
.L_140:
        /*0028*/ 	.byte	0x04, 0x17
        /*002a*/ 	.short	(.L_142 - .L_141)
.L_141:
        /*002c*/ 	.word	0x00000000
        /*0030*/ 	.short	0x0003
        /*0032*/ 	.short	0x0018
        /*0034*/ 	.byte	0x00, 0xf0, 0x21, 0x01


	//----- nvinfo : EIATTR_KPARAM_INFO
	.align		4
.L_142:
        /*0038*/ 	.byte	0x04, 0x17
        /*003a*/ 	.short	(.L_144 - .L_143)
.L_143:
        /*003c*/ 	.word	0x00000000
        /*0040*/ 	.short	0x0002
        /*0042*/ 	.short	0x0010
        /*0044*/ 	.byte	0x00, 0xf0, 0x21, 0x00


	//----- nvinfo : EIATTR_KPARAM_INFO
	.align		4
.L_144:
        /*0048*/ 	.byte	0x04, 0x17
        /*004a*/ 	.short	(.L_146 - .L_145)
.L_145:
        /*004c*/ 	.word	0x00000000
        /*0050*/ 	.short	0x0001
        /*0052*/ 	.short	0x0008
        /*0054*/ 	.byte	0x00, 0xf5, 0x21, 0x00


	//----- nvinfo : EIATTR_KPARAM_INFO
	.align		4
.L_146:
        /*0058*/ 	.byte	0x04, 0x17
        /*005a*/ 	.short	(.L_148 - .L_147)
.L_147:
        /*005c*/ 	.word	0x00000000
        /*0060*/ 	.short	0x0000
        /*0062*/ 	.short	0x0000
        /*0064*/ 	.byte	0x00, 0xf0, 0x21, 0x00


	//----- nvinfo : EIATTR_SPARSE_MMA_MASK
	.align		4
.L_148:
        /*0068*/ 	.byte	0x03, 0x50
        /*006a*/ 	.short	0x0000


	//----- nvinfo : EIATTR_MAXREG_COUNT
	.align		4
        /*006c*/ 	.byte	0x03, 0x1b
        /*006e*/ 	.short	0x0080


	//----- nvinfo : EIATTR_NUM_BARRIERS
	.align		4
        /*0070*/ 	.byte	0x02, 0x4c
        /*0072*/ 	.byte	0x01
	.zero		1


	//----- nvinfo : EIATTR_MERCURY_ISA_VERSION
	.align		4
        /*0074*/ 	.byte	0x03, 0x5f
        /*0076*/ 	.short	0x0101


	//----- nvinfo : EIATTR_COOP_GROUP_MASK_REGIDS
	.align		4
        /*0078*/ 	.byte	0x04, 0x29
        /*007a*/ 	.short	(.L_150 - .L_149)


	//   ....[0]....
.L_149:
        /*007c*/ 	.word	0xffffffff


	//   ....[1]....
        /*0080*/ 	.word	0xffffffff


	//   ....[2]....
        /*0084*/ 	.word	0xffffffff


	//   ....[3]....
        /*0088*/ 	.word	0xffffffff


	//   ....[4]....
        /*008c*/ 	.word	0xffffffff


	//   ....[5]....
        /*0090*/ 	.word	0xffffffff


	//   ....[6]....
        /*0094*/ 	.word	0xffffffff


	//   ....[7]....
        /*0098*/ 	.word	0xffffffff


	//   ....[8]....
        /*009c*/ 	.word	0xffffffff


	//   ....[9]....
        /*00a0*/ 	.word	0xffffffff


	//   ....[10]....
        /*00a4*/ 	.word	0xffffffff


	//   ....[11]....
        /*00a8*/ 	.word	0xffffffff


	//   ....[12]....
        /*00ac*/ 	.word	0xffffffff


	//   ....[13]....
        /*00b0*/ 	.word	0xffffffff


	//   ....[14]....
        /*00b4*/ 	.word	0xffffffff


	//   ....[15]....
        /*00b8*/ 	.word	0xffffffff


	//   ....[16]....
        /*00bc*/ 	.word	0xffffffff


	//   ....[17]....
        /*00c0*/ 	.word	0xffffffff


	//   ....[18]....
        /*00c4*/ 	.word	0xffffffff


	//   ....[19]....
        /*00c8*/ 	.word	0xffffffff


	//   ....[20]....
        /*00cc*/ 	.word	0xffffffff


	//   ....[21]....
        /*00d0*/ 	.word	0xffffffff


	//   ....[22]....
        /*00d4*/ 	.word	0xffffffff


	//   ....[23]....
        /*00d8*/ 	.word	0xffffffff


	//   ....[24]....
        /*00dc*/ 	.word	0xffffffff


	//   ....[25]....
        /*00e0*/ 	.word	0xffffffff


	//   ....[26]....
        /*00e4*/ 	.word	0xffffffff


	//   ....[27]....
        /*00e8*/ 	.word	0xffffffff


	//   ....[28]....
        /*00ec*/ 	.word	0xffffffff


	//   ....[29]....
        /*00f0*/ 	.word	0xffffffff


	//----- nvinfo : EIATTR_COOP_GROUP_INSTR_OFFSETS
	.align		4
.L_150:
        /*00f4*/ 	.byte	0x04, 0x28
        /*00f6*/ 	.short	(.L_152 - .L_151)


	//   ....[0]....
.L_151:
        /*00f8*/ 	.word	0x000009a0


	//   ....[1]....
        /*00fc*/ 	.word	0x000009b0


	//   ....[2]....
        /*0100*/ 	.word	0x00000a20


	//   ....[3]....
        /*0104*/ 	.word	0x00000a40


	//   ....[4]....
        /*0108*/ 	.word	0x00000ab0


	//   ....[5]....
        /*010c*/ 	.word	0x00000ac0


	//   ....[6]....
        /*0110*/ 	.word	0x00000b10


	//   ....[7]....
        /*0114*/ 	.word	0x00000b30


	//   ....[8]....
        /*0118*/ 	.word	0x00000ba0


	//   ....[9]....
        /*011c*/ 	.word	0x00000bb0


	//   ....[10]....
        /*0120*/ 	.word	0x00000e50


	//   ....[11]....
        /*0124*/ 	.word	0x00000e60


	//   ....[12]....
        /*0128*/ 	.word	0x00000ee0


	//   ....[13]....
        /*012c*/ 	.word	0x00000f00


	//   ....[14]....
        /*0130*/ 	.word	0x00000f50


	//   ....[15]....
        /*0134*/ 	.word	0x00000f80


	//   ....[16]....
        /*0138*/ 	.word	0x00000fd0


	//   ....[17]....
        /*013c*/ 	.word	0x00000ff0


	//   ....[18]....
        /*0140*/ 	.word	0x00001060


	//   ....[19]....
        /*0144*/ 	.word	0x00001090


	//   ....[20]....
        /*0148*/ 	.word	0x00002360


	//   ....[21]....
        /*014c*/ 	.word	0x00002370


	//   ....[22]....
        /*0150*/ 	.word	0x000023f0


	//   ....[23]....
        /*0154*/ 	.word	0x00002400


	//   ....[24]....
        /*0158*/ 	.word	0x00002460


	//   ....[25]....
        /*015c*/ 	.word	0x00002470


	//   ....[26]....
        /*0160*/ 	.word	0x000024c0


	//   ....[27]....
        /*0164*/ 	.word	0x000024f0


	//   ....[28]....
        /*0168*/ 	.word	0x00002570


	//   ....[29]....
        /*016c*/ 	.word	0x00002580


	//----- nvinfo : EIATTR_VRC_CTA_INIT_COUNT
	.align		4
.L_152:
        /*0170*/ 	.byte	0x02, 0x4a
	.zero		1
	.zero		1


	//----- nvinfo : EIATTR_EXIT_INSTR_OFFSETS
	.align		4
        /*0174*/ 	.byte	0x04, 0x1c
        /*0176*/ 	.short	(.L_154 - .L_153)


	//   ....[0]....
.L_153:
        /*0178*/ 	.word	0x000027b0


	//   ....[1]....
        /*017c*/ 	.word	0x00002810


	//----- nvinfo : EIATTR_MAX_THREADS
	.align		4
.L_154:
        /*0180*/ 	.byte	0x04, 0x05
        /*0182*/ 	.short	(.L_156 - .L_155)
.L_155:
        /*0184*/ 	.word	0x00000200
        /*0188*/ 	.word	0x00000001
        /*018c*/ 	.word	0x00000001


	//----- nvinfo : EIATTR_CRS_STACK_SIZE
	.align		4
.L_156:
        /*0190*/ 	.byte	0x04, 0x1e
        /*0192*/ 	.short	(.L_158 - .L_157)
.L_157:
        /*0194*/ 	.word	0x00000000


	//----- nvinfo : EIATTR_CBANK_PARAM_SIZE
	.align		4
.L_158:
        /*0198*/ 	.byte	0x03, 0x19
        /*019a*/ 	.short	0x0062


	//----- nvinfo : EIATTR_PARAM_CBANK
	.align		4
        /*019c*/ 	.byte	0x04, 0x0a
        /*019e*/ 	.short	(.L_160 - .L_159)
	.align		4
.L_159:
        /*01a0*/ 	.word	index@(.nv.constant0._ZN3cub18CUB_300001_SM_10006detail6reduce18DeviceReduceKernelINS2_10policy_hubIdyN4cuda3std3__44plusIdEEE10Policy1000EN6thrust24THRUST_300001_SM_1000_NS6detail15normal_iteratorINSD_10device_ptrIdEEEEyS9_dNS7_10__identityEEEvT0_PT3_T1_NS0_13GridEvenShareISN_EET2_T4_)
        /*01a4*/ 	.short	0x0380
        /*01a6*/ 	.short	0x0062


	//----- nvinfo : EIATTR_SW_WAR
	.align		4
.L_160:
        /*01a8*/ 	.byte	0x04, 0x36
        /*01aa*/ 	.short	(.L_162 - .L_161)
.L_161:
        /*01ac*/ 	.word	0x00000008
.L_162:


//--------------------- .nv.info._ZN3cub18CUB_300001_SM_10006detail6reduce28DeviceReduceSingleTileKernelINS2_10policy_hubIdyN4cuda3std3__44plusIdEEE10Policy1000EN6thrust24THRUST_300001_SM_1000_NS6detail15normal_iteratorINSD_10device_ptrIdEEEEPdyS9_ddNS7_10__identityEEEvT0_T1_T2_T3_T4_T6_ --------------------------
	.section	.nv.info._ZN3cub18CUB_300001_SM_10006detail6reduce28DeviceReduceSingleTileKernelINS2_10policy_hubIdyN4cuda3std3__44plusIdEEE10Policy1000EN6thrust24THRUST_300001_SM_1000_NS6detail15normal_iteratorINSD_10device_ptrIdEEEEPdyS9_ddNS7_10__identityEEEvT0_T1_T2_T3_T4_T6_,"",@"SHT_CUDA_INFO"
	.sectionflags	@""
	.align	4


	//----- nvinfo : EIATTR_CUDA_API_VERSION
	.align		4
        /*0000*/ 	.byte	0x04, 0x37
        /*0002*/ 	.short	(.L_164 - .L_163)
.L_163:
        /*0004*/ 	.word	0x00000082


	//----- nvinfo : EIATTR_KPARAM_INFO
	.align		4
.L_164:
        /*0008*/ 	.byte	0x04, 0x17
        /*000a*/ 	.short	(.L_166 - .L_165)
.L_165:
        /*000c*/ 	.word	0x00000000
        /*0010*/ 	.short	0x0005
        /*0012*/ 	.short	0x0028
        /*0014*/ 	.byte	0x00, 0xf0, 0x05, 0x00


	//----- nvinfo : EIATTR_KPARAM_INFO
	.align		4
.L_166:
        /*0018*/ 	.byte	0x04, 0x17
        /*001a*/ 	.short	(.L_168 - .L_167)
.L_167:
        /*001c*/ 	.word	0x00000000
        /*0020*/ 	.short	0x0004
        /*0022*/ 	.short	0x0020
        /*0024*/ 	.byte	0x00, 0xf0, 0x21, 0x00


	//----- nvinfo : EIATTR_KPARAM_INFO
	.align		4
.L_168:
        /*0028*/ 	.byte	0x04, 0x17
        /*002a*/ 	.short	(.L_170 - .L_169)
.L_169:
        /*002c*/ 	.word	0x00000000
        /*0030*/ 	.short	0x0003
        /*0032*/ 	.short	0x0018
        /*0034*/ 	.byte	0x00, 0xf0, 0x05, 0x00


	//----- nvinfo : EIATTR_KPARAM_INFO
	.align		4
.L_170:
        /*0038*/ 	.byte	0x04, 0x17
        /*003a*/ 	.short	(.L_172 - .L_171)
.L_171:
        /*003c*/ 	.word	0x00000000
        /*0040*/ 	.short	0x0002
        /*0042*/ 	.short	0x0010
        /*0044*/ 	.byte	0x00, 0xf0, 0x21, 0x00


	//----- nvinfo : EIATTR_KPARAM_INFO
	.align		4
.L_172:
        /*0048*/ 	.byte	0x04, 0x17
        /*004a*/ 	.short	(.L_174 - .L_173)
.L_173:
        /*004c*/ 	.word	0x00000000
        /*0050*/ 	.short	0x0001
        /*0052*/ 	.short	0x0008
        /*0054*/ 	.byte	0x00, 0xf5, 0x21, 0x00


	//----- nvinfo : EIATTR_KPARAM_INFO
	.align		4
.L_174:
        /*0058*/ 	.byte	0x04, 0x17
        /*005a*/ 	.short	(.L_176 - .L_175)
.L_175:
        /*005c*/ 	.word	0x00000000
        /*0060*/ 	.short	0x0000
        /*0062*/ 	.short	0x0000
        /*0064*/ 	.byte	0x00, 0xf0, 0x21, 0x00


	//----- nvinfo : EIATTR_SPARSE_MMA_MASK
	.align		4
.L_176:
        /*0068*/ 	.byte	0x03, 0x50
        /*006a*/ 	.short	0x0000


	//----- nvinfo : EIATTR_MAXREG_COUNT
	.align		4
        /*006c*/ 	.byte	0x03, 0x1b
        /*006e*/ 	.short	0x0080


	//----- nvinfo : EIATTR_NUM_BARRIERS
	.align		4
        /*0070*/ 	.byte	0x02, 0x4c
        /*0072*/ 	.byte	0x01
	.zero		1


	//----- nvinfo : EIATTR_MERCURY_ISA_VERSION
	.align		4
        /*0074*/ 	.byte	0x03, 0x5f
        /*0076*/ 	.short	0x0101


	//----- nvinfo : EIATTR_COOP_GROUP_MASK_REGIDS
	.align		4
        /*0078*/ 	.byte	0x04, 0x29
        /*007a*/ 	.short	(.L_178 - .L_177)


	//   ....[0]....
.L_177:
        /*007c*/ 	.word	0xffffffff


	//   ....[1]....
        /*0080*/ 	.word	0xffffffff


	//   ....[2]....
        /*0084*/ 	.word	0xffffffff


	//   ....[3]....
        /*0088*/ 	.word	0xffffffff


	//   ....[4]....
        /*008c*/ 	.word	0xffffffff


	//   ....[5]....
        /*0090*/ 	.word	0xffffffff


	//   ....[6]....
        /*0094*/ 	.word	0xffffffff


	//   ....[7]....
        /*0098*/ 	.word	0xffffffff


	//   ....[8]....
        /*009c*/ 	.word	0xffffffff


	//   ....[9]....
        /*00a0*/ 	.word	0xffffffff


	//   ....[10]....
        /*00a4*/ 	.word	0xffffffff


	//   ....[11]....
        /*00a8*/ 	.word	0xffffffff


	//   ....[12]....
        /*00ac*/ 	.word	0xffffffff


	//   ....[13]....
        /*00b0*/ 	.word	0xffffffff


	//   ....[14]....
        /*00b4*/ 	.word	0xffffffff


	//   ....[15]....
        /*00b8*/ 	.word	0xffffffff


	//   ....[16]....
        /*00bc*/ 	.word	0xffffffff


	//   ....[17]....
        /*00c0*/ 	.word	0xffffffff


	//   ....[18]....
        /*00c4*/ 	.word	0xffffffff


	//   ....[19]....
        /*00c8*/ 	.word	0xffffffff


	//   ....[20]....
        /*00cc*/ 	.word	0xffffffff


	//   ....[21]....
        /*00d0*/ 	.word	0xffffffff


	//   ....[22]....
        /*00d4*/ 	.word	0xffffffff


	//   ....[23]....
        /*00d8*/ 	.word	0xffffffff


	//   ....[24]....
        /*00dc*/ 	.word	0xffffffff


	//   ....[25]....
        /*00e0*/ 	.word	0xffffffff


	//   ....[26]....
        /*00e4*/ 	.word	0xffffffff


	//   ....[27]....
        /*00e8*/ 	.word	0xffffffff


	//   ....[28]....
        /*00ec*/ 	.word	0xffffffff


	//   ....[29]....
        /*00f0*/ 	.word	0xffffffff


	//----- nvinfo : EIATTR_COOP_GROUP_INSTR_OFFSETS
	.align		4
.L_178:
        /*00f4*/ 	.byte	0x04, 0x28
        /*00f6*/ 	.short	(.L_180 - .L_179)


	//   ....[0]....
.L_179:
        /*00f8*/ 	.word	0x00000910


	//   ....[1]....
        /*00fc*/ 	.word	0x00000920


	//   ....[2]....
        /*0100*/ 	.word	0x00000990


	//   ....[3]....
        /*0104*/ 	.word	0x000009a0


	//   ....[4]....
        /*0108*/ 	.word	0x00000a00


	//   ....[5]....
        /*010c*/ 	.word	0x00000a10


	//   ....[6]....
        /*0110*/ 	.word	0x00000a60


	//   ....[7]....
        /*0114*/ 	.word	0x00000a80


	//   ....[8]....
        /*0118*/ 	.word	0x00000ae0


	//   ....[9]....
        /*011c*/ 	.word	0x00000b10


	//   ....[10]....
        /*0120*/ 	.word	0x00000dc0


	//   ....[11]....
        /*0124*/ 	.word	0x00000dd0


	//   ....[12]....
        /*0128*/ 	.word	0x00000e60


	//   ....[13]....
        /*012c*/ 	.word	0x00000e70


	//   ....[14]....
        /*0130*/ 	.word	0x00000ed0


	//   ....[15]....
        /*0134*/ 	.word	0x00000ee0


	//   ....[16]....
        /*0138*/ 	.word	0x00000f30


	//   ....[17]....
        /*013c*/ 	.word	0x00000f50


	//   ....[18]....
        /*0140*/ 	.word	0x00000fc0


	//   ....[19]....
        /*0144*/ 	.word	0x00000ff0


	//   ....[20]....
        /*0148*/ 	.word	0x00002180


	//   ....[21]....
        /*014c*/ 	.word	0x00002190


	//   ....[22]....
        /*0150*/ 	.word	0x00002200


	//   ....[23]....
        /*0154*/ 	.word	0x00002210


	//   ....[24]....
        /*0158*/ 	.word	0x00002270


	//   ....[25]....
        /*015c*/ 	.word	0x00002280


	//   ....[26]....
        /*0160*/ 	.word	0x000022d0


	//   ....[27]....
        /*0164*/ 	.word	0x000022f0


	//   ....[28]....
        /*0168*/ 	.word	0x00002350


	//   ....[29]....
        /*016c*/ 	.word	0x00002380


	//----- nvinfo : EIATTR_VRC_CTA_INIT_COUNT
	.align		4
.L_180:
        /*0170*/ 	.byte	0x02, 0x4a
	.zero		1
	.zero		1


	//----- nvinfo : EIATTR_EXIT_INSTR_OFFSETS
	.align		4
        /*0174*/ 	.byte	0x04, 0x1c
        /*0176*/ 	.short	(.L_182 - .L_181)


	//   ....[0]....
.L_181:
        /*0178*/ 	.word	0x000000a0


	//   ....[1]....
        /*017c*/ 	.word	0x000000e0


	//   ....[2]....
        /*0180*/ 	.word	0x000025e0


	//   ....[3]....
        /*0184*/ 	.word	0x00002630


	//----- nvinfo : EIATTR_MAX_THREADS
	.align		4
.L_182:
        /*0188*/ 	.byte	0x04, 0x05
        /*018a*/ 	.short	(.L_184 - .L_183)
.L_183:
        /*018c*/ 	.word	0x00000200
        /*0190*/ 	.word	0x00000001
        /*0194*/ 	.word	0x00000001


	//----- nvinfo : EIATTR_CRS_STACK_SIZE
	.align		4
.L_184:
        /*0198*/ 	.byte	0x04, 0x1e
        /*019a*/ 	.short	(.L_186 - .L_185)
.L_185:
        /*019c*/ 	.word	0x00000000


	//----- nvinfo : EIATTR_CBANK_PARAM_SIZE
	.align		4
.L_186:
        /*01a0*/ 	.byte	0x03, 0x19
        /*01a2*/ 	.short	0x0029


	//----- nvinfo : EIATTR_PARAM_CBANK
	.align		4
        /*01a4*/ 	.byte	0x04, 0x0a
        /*01a6*/ 	.short	(.L_188 - .L_187)
	.align		4
.L_187:
        /*01a8*/ 	.word	index@(.nv.constant0._ZN3cub18CUB_300001_SM_10006detail6reduce28DeviceReduceSingleTileKernelINS2_10policy_hubIdyN4cuda3std3__44plusIdEEE10Policy1000EN6thrust24THRUST_300001_SM_1000_NS6detail15normal_iteratorINSD_10device_ptrIdEEEEPdyS9_ddNS7_10__identityEEEvT0_T1_T2_T3_T4_T6_)
        /*01ac*/ 	.short	0x0380
        /*01ae*/ 	.short	0x0029


	//----- nvinfo : EIATTR_SW_WAR
	.align		4
.L_188:
        /*01b0*/ 	.byte	0x04, 0x36
        /*01b2*/ 	.short	(.L_190 - .L_189)
.L_189:
        /*01b4*/ 	.word	0x00000008
.L_190:


//--------------------- .nv.info._ZN3cub18CUB_300001_SM_10006detail6reduce28DeviceReduceSingleTileKernelINS2_10policy_hubIdjN4cuda3std3__44plusIdEEE10Policy1000EPdSC_iS9_ddNS7_10__identityEEEvT0_T1_T2_T3_T4_T6_ --------------------------
	.section	.nv.info._ZN3cub18CUB_300001_SM_10006detail6reduce28DeviceReduceSingleTileKernelINS2_10policy_hubIdjN4cuda3std3__44plusIdEEE10Policy1000EPdSC_iS9_ddNS7_10__identityEEEvT0_T1_T2_T3_T4_T6_,"",@"SHT_CUDA_INFO"
	.sectionflags	@""
	.align	4


	//----- nvinfo : EIATTR_CUDA_API_VERSION
	.align		4
        /*0000*/ 	.byte	0x04, 0x37
        /*0002*/ 	.short	(.L_192 - .L_191)
.L_191:
        /*0004*/ 	.word	0x00000082


	//----- nvinfo : EIATTR_KPARAM_INFO
	.align		4
.L_192:
        /*0008*/ 	.byte	0x04, 0x17
        /*000a*/ 	.short	(.L_194 - .L_193)
.L_193:
        /*000c*/ 	.word	0x00000000
        /*0010*/ 	.short	0x0005
        /*0012*/ 	.short	0x0020
        /*0014*/ 	.byte	0x00, 0xf0, 0x05, 0x00


	//----- nvinfo : EIATTR_KPARAM_INFO
	.align		4
.L_194:
        /*0018*/ 	.byte	0x04, 0x17
        /*001a*/ 	.short	(.L_196 - .L_195)
.L_195:
        /*001c*/ 	.word	0x00000000
        /*0020*/ 	.short	0x0004
        /*0022*/ 	.short	0x0018
        /*0024*/ 	.byte	0x00, 0xf0, 0x21, 0x00


	//----- nvinfo : EIATTR_KPARAM_INFO
	.align		4
.L_196:
        /*0028*/ 	.byte	0x04, 0x17
        /*002a*/ 	.short	(.L_198 - .L_197)
.L_197:
        /*002c*/ 	.word	0x00000000
        /*0030*/ 	.short	0x0003
        /*0032*/ 	.short	0x0014
        /*0034*/ 	.byte	0x00, 0xf0, 0x05, 0x00


	//----- nvinfo : EIATTR_KPARAM_INFO
	.align		4
.L_198:
        /*0038*/ 	.byte	0x04, 0x17
        /*003a*/ 	.short	(.L_200 - .L_199)
.L_199:
        /*003c*/ 	.word	0x00000000
        /*0040*/ 	.short	0x0002
        /*0042*/ 	.short	0x0010
        /*0044*/ 	.byte	0x00, 0xf0, 0x11, 0x00


	//----- nvinfo : EIATTR_KPARAM_INFO
	.align		4
.L_200:
        /*0048*/ 	.byte	0x04, 0x17
        /*004a*/ 	.short	(.L_202 - .L_201)
.L_201:
        /*004c*/ 	.word	0x00000000
        /*0050*/ 	.short	0x0001
        /*0052*/ 	.short	0x0008
        /*0054*/ 	.byte	0x00, 0xf5, 0x21, 0x00


	//----- nvinfo : EIATTR_KPARAM_INFO
	.align		4
.L_202:
        /*0058*/ 	.byte	0x04, 0x17
        /*005a*/ 	.short	(.L_204 - .L_203)
.L_203:
        /*005c*/ 	.word	0x00000000
        /*0060*/ 	.short	0x0000
        /*0062*/ 	.short	0x0000
        /*0064*/ 	.byte	0x00, 0xf5, 0x21, 0x00


	//----- nvinfo : EIATTR_SPARSE_MMA_MASK
	.align		4
.L_204:
        /*0068*/ 	.byte	0x03, 0x50
        /*006a*/ 	.short	0x0000


	//----- nvinfo : EIATTR_MAXREG_COUNT
	.align		4
        /*006c*/ 	.byte	0x03, 0x1b
        /*006e*/ 	.short	0x0060


	//----- nvinfo : EIATTR_NUM_BARRIERS
	.align		4
        /*0070*/ 	.byte	0x02, 0x4c
        /*0072*/ 	.byte	0x01
	.zero		1


	//----- nvinfo : EIATTR_MERCURY_ISA_VERSION
	.align		4
        /*0074*/ 	.byte	0x03, 0x5f
        /*0076*/ 	.short	0x0101


	//----- nvinfo : EIATTR_COOP_GROUP_MASK_REGIDS
	.align		4
        /*0078*/ 	.byte	0x04, 0x29
        /*007a*/ 	.short	(.L_206 - .L_205)


	//   ....[0]....
.L_205:
        /*007c*/ 	.word	0xffffffff


	//   ....[1]....
        /*0080*/ 	.word	0xffffffff


	//   ....[2]....
        /*0084*/ 	.word	0xffffffff


	//   ....[3]....
        /*0088*/ 	.word	0xffffffff


	//   ....[4]....
        /*008c*/ 	.word	0xffffffff


	//   ....[5]....
        /*0090*/ 	.word	0xffffffff


	//   ....[6]....
        /*0094*/ 	.word	0xffffffff


	//   ....[7]....
        /*0098*/ 	.word	0xffffffff


	//   ....[8]....
        /*009c*/ 	.word	0xffffffff


	//   ....[9]....
        /*00a0*/ 	.word	0xffffffff


	//   ....[10]....
        /*00a4*/ 	.word	0xffffffff


	//   ....[11]....
        /*00a8*/ 	.word	0xffffffff


	//   ....[12]....
        /*00ac*/ 	.word	0xffffffff


	//   ....[13]....
        /*00b0*/ 	.word	0xffffffff


	//   ....[14]....
        /*00b4*/ 	.word	0xffffffff


	//   ....[15]....
        /*00b8*/ 	.word	0xffffffff


	//   ....[16]....
        /*00bc*/ 	.word	0xffffffff


	//   ....[17]....
        /*00c0*/ 	.word	0xffffffff


	//   ....[18]....
        /*00c4*/ 	.word	0xffffffff


	//   ....[19]....
        /*00c8*/ 	.word	0xffffffff


	//   ....[20]....
        /*00cc*/ 	.word	0xffffffff


	//   ....[21]....
        /*00d0*/ 	.word	0xffffffff


	//   ....[22]....
        /*00d4*/ 	.word	0xffffffff


	//   ....[23]....
        /*00d8*/ 	.word	0xffffffff


	//   ....[24]....
        /*00dc*/ 	.word	0xffffffff


	//   ....[25]....
        /*00e0*/ 	.word	0xffffffff


	//   ....[26]....
        /*00e4*/ 	.word	0xffffffff


	//   ....[27]....
        /*00e8*/ 	.word	0xffffffff


	//   ....[28]....
        /*00ec*/ 	.word	0xffffffff


	//   ....[29]....
        /*00f0*/ 	.word	0xffffffff


	//----- nvinfo : EIATTR_COOP_GROUP_INSTR_OFFSETS
	.align		4
.L_206:
        /*00f4*/ 	.byte	0x04, 0x28
        /*00f6*/ 	.short	(.L_208 - .L_207)


	//   ....[0]....
.L_207:
        /*00f8*/ 	.word	0x00000980


	//   ....[1]....
        /*00fc*/ 	.word	0x00000990


	//   ....[2]....
        /*0100*/ 	.word	0x00000a00


	//   ....[3]....
        /*0104*/ 	.word	0x00000a30


	//   ....[4]....
        /*0108*/ 	.word	0x00000aa0


	//   ....[5]....
        /*010c*/ 	.word	0x00000ab0


	//   ....[6]....
        /*0110*/ 	.word	0x00000b00


	//   ....[7]....
        /*0114*/ 	.word	0x00000b10


	//   ....[8]....
        /*0118*/ 	.word	0x00000b60


	//   ....[9]....
        /*011c*/ 	.word	0x00000b80


	//   ....[10]....
        /*0120*/ 	.word	0x00000e90


	//   ....[11]....
        /*0124*/ 	.word	0x00000ea0


	//   ....[12]....
        /*0128*/ 	.word	0x00000f30


	//   ....[13]....
        /*012c*/ 	.word	0x00000f50


	//   ....[14]....
        /*0130*/ 	.word	0x00000fa0


	//   ....[15]....
        /*0134*/ 	.word	0x00000fc0


	//   ....[16]....
        /*0138*/ 	.word	0x00001010


	//   ....[17]....
        /*013c*/ 	.word	0x00001040


	//   ....[18]....
        /*0140*/ 	.word	0x000010a0


	//   ....[19]....
        /*0144*/ 	.word	0x000010d0


	//   ....[20]....
        /*0148*/ 	.word	0x000022b0


	//   ....[21]....
        /*014c*/ 	.word	0x000022c0


	//   ....[22]....
        /*0150*/ 	.word	0x00002330


	//   ....[23]....
        /*0154*/ 	.word	0x00002340


	//   ....[24]....
        /*0158*/ 	.word	0x000023a0


	//   ....[25]....
        /*015c*/ 	.word	0x000023d0


	//   ....[26]....
        /*0160*/ 	.word	0x00002450


	//   ....[27]....
        /*0164*/ 	.word	0x00002460


	//   ....[28]....
        /*0168*/ 	.word	0x000024b0


	//   ....[29]....
        /*016c*/ 	.word	0x000024c0


	//----- nvinfo : EIATTR_VRC_CTA_INIT_COUNT
	.align		4
.L_208:
        /*0170*/ 	.byte	0x02, 0x4a
	.zero		1
	.zero		1


	//----- nvinfo : EIATTR_EXIT_INSTR_OFFSETS
	.align		4
        /*0174*/ 	.byte	0x04, 0x1c
        /*0176*/ 	.short	(.L_210 - .L_209)


	//   ....[0]....
.L_209:
        /*0178*/ 	.word	0x00000080


	//   ....[1]....
        /*017c*/ 	.word	0x000000c0


	//   ....[2]....
        /*0180*/ 	.word	0x00002750


	//   ....[3]....
        /*0184*/ 	.word	0x000027a0


	//----- nvinfo : EIATTR_MAX_THREADS
	.align		4
.L_210:
        /*0188*/ 	.byte	0x04, 0x05
        /*018a*/ 	.short	(.L_212 - .L_211)
.L_211:
        /*018c*/ 	.word	0x00000280
        /*0190*/ 	.word	0x00000001
        /*0194*/ 	.word	0x00000001


	//----- nvinfo : EIATTR_CRS_STACK_SIZE
	.align		4
.L_212:
        /*0198*/ 	.byte	0x04, 0x1e
        /*019a*/ 	.short	(.L_214 - .L_213)
.L_213:
        /*019c*/ 	.word	0x00000000


	//----- nvinfo : EIATTR_CBANK_PARAM_SIZE
	.align		4
.L_214:
        /*01a0*/ 	.byte	0x03, 0x19
        /*01a2*/ 	.short	0x0021


	//----- nvinfo : EIATTR_PARAM_CBANK
	.align		4
        /*01a4*/ 	.byte	0x04, 0x0a
        /*01a6*/ 	.short	(.L_216 - .L_215)
	.align		4
.L_215:
        /*01a8*/ 	.word	index@(.nv.constant0._ZN3cub18CUB_300001_SM_10006detail6reduce28DeviceReduceSingleTileKernelINS2_10policy_hubIdjN4cuda3std3__44plusIdEEE10Policy1000EPdSC_iS9_ddNS7_10__identityEEEvT0_T1_T2_T3_T4_T6_)
        /*01ac*/ 	.short	0x0380
        /*01ae*/ 	.short	0x0021


	//----- nvinfo : EIATTR_SW_WAR
	.align		4
.L_216:
        /*01b0*/ 	.byte	0x04, 0x36
        /*01b2*/ 	.short	(.L_218 - .L_217)
.L_217:
        /*01b4*/ 	.word	0x00000008
.L_218:


//--------------------- .nv.info._ZN3cub18CUB_300001_SM_10006detail6reduce18DeviceReduceKernelINS2_10policy_hubIdjN4cuda3std3__44plusIdEEE10Policy1000EN6thrust24THRUST_300001_SM_1000_NS6detail15normal_iteratorINSD_10device_ptrIdEEEEjS9_dNS7_10__identityEEEvT0_PT3_T1_NS0_13GridEvenShareISN_EET2_T4_ --------------------------
	.section	.nv.info._ZN3cub18CUB_300001_SM_10006detail6reduce18DeviceReduceKernelINS2_10policy_hubIdjN4cuda3std3__44plusIdEEE10Policy1000EN6thrust24THRUST_300001_SM_1000_NS6detail15normal_iteratorINSD_10device_ptrIdEEEEjS9_dNS7_10__identityEEEvT0_PT3_T1_NS0_13GridEvenShareISN_EET2_T4_,"",@"SHT_CUDA_INFO"
	.sectionflags	@""
	.align	4


	//----- nvinfo : EIATTR_CUDA_API_VERSION
	.align		4
        /*0000*/ 	.byte	0x04, 0x37
        /*0002*/ 	.short	(.L_220 - .L_219)
.L_219:
        /*0004*/ 	.word	0x00000082


	//----- nvinfo : EIATTR_KPARAM_INFO
	.align		4
.L_220:
        /*0008*/ 	.byte	0x04, 0x17
        /*000a*/ 	.short	(.L_222 - .L_221)
.L_221:
        /*000c*/ 	.word	0x00000000
        /*0010*/ 	.short	0x0005
        /*0012*/ 	.short	0x003d
        /*0014*/ 	.byte	0x00, 0xf0, 0x05, 0x00


	//----- nvinfo : EIATTR_KPARAM_INFO
	.align		4
.L_222:
        /*0018*/ 	.byte	0x04, 0x17
        /*001a*/ 	.short	(.L_224 - .L_223)
.L_223:
        /*001c*/ 	.word	0x00000000
        /*0020*/ 	.short	0x0004
        /*0022*/ 	.short	0x003c
        /*0024*/ 	.byte	0x00, 0xf0, 0x05, 0x00


	//----- nvinfo : EIATTR_KPARAM_INFO
	.align		4
.L_224:
        /*0028*/ 	.byte	0x04, 0x17
        /*002a*/ 	.short	(.L_226 - .L_225)
.L_225:
        /*002c*/ 	.word	0x00000000
        /*0030*/ 	.short	0x0003
        /*0032*/ 	.short	0x0014
        /*0034*/ 	.byte	0x00, 0xf0, 0xa1, 0x00


	//----- nvinfo : EIATTR_KPARAM_INFO
	.align		4
.L_226:
        /*0038*/ 	.byte	0x04, 0x17
        /*003a*/ 	.short	(.L_228 - .L_227)
.L_227:
        /*003c*/ 	.word	0x00000000
        /*0040*/ 	.short	0x0002
        /*0042*/ 	.short	0x0010
        /*0044*/ 	.byte	0x00, 0xf0, 0x11, 0x00


	//----- nvinfo : EIATTR_KPARAM_INFO
	.align		4
.L_228:
        /*0048*/ 	.byte	0x04, 0x17
        /*004a*/ 	.short	(.L_230 - .L_229)
.L_229:
        /*004c*/ 	.word	0x00000000
        /*0050*/ 	.short	0x0001
        /*0052*/ 	.short	0x0008
        /*0054*/ 	.byte	0x00, 0xf5, 0x21, 0x00


	//----- nvinfo : EIATTR_KPARAM_INFO
	.align		4
.L_230:
        /*0058*/ 	.byte	0x04, 0x17
        /*005a*/ 	.short	(.L_232 - .L_231)
.L_231:
        /*005c*/ 	.word	0x00000000
        /*0060*/ 	.short	0x0000
        /*0062*/ 	.short	0x0000
        /*0064*/ 	.byte	0x00, 0xf0, 0x21, 0x00


	//----- nvinfo : EIATTR_SPARSE_MMA_MASK
	.align		4
.L_232:
        /*0068*/ 	.byte	0x03, 0x50
        /*006a*/ 	.short	0x0000


	//----- nvinfo : EIATTR_MAXREG_COUNT
	.align		4
        /*006c*/ 	.byte	0x03, 0x1b
        /*006e*/ 	.short	0x0060


	//----- nvinfo : EIATTR_NUM_BARRIERS
	.align		4
        /*0070*/ 	.byte	0x02, 0x4c
        /*0072*/ 	.byte	0x01
	.zero		1


	//----- nvinfo : EIATTR_MERCURY_ISA_VERSION
	.align		4
        /*0074*/ 	.byte	0x03, 0x5f
        /*0076*/ 	.short	0x0101


	//----- nvinfo : EIATTR_COOP_GROUP_MASK_REGIDS
	.align		4
        /*0078*/ 	.byte	0x04, 0x29
        /*007a*/ 	.short	(.L_234 - .L_233)


	//   ....[0]....
.L_233:
        /*007c*/ 	.word	0xffffffff


	//   ....[1]....
        /*0080*/ 	.word	0xffffffff


	//   ....[2]....
        /*0084*/ 	.word	0xffffffff


	//   ....[3]....
        /*0088*/ 	.word	0xffffffff


	//   ....[4]....
        /*008c*/ 	.word	0xffffffff


	//   ....[5]....
        /*0090*/ 	.word	0xffffffff


	//   ....[6]....
        /*0094*/ 	.word	0xffffffff


	//   ....[7]....
        /*0098*/ 	.word	0xffffffff


	//   ....[8]....
        /*009c*/ 	.word	0xffffffff


	//   ....[9]....
        /*00a0*/ 	.word	0xffffffff


	//   ....[10]....
        /*00a4*/ 	.word	0xffffffff


	//   ....[11]....
        /*00a8*/ 	.word	0xffffffff


	//   ....[12]....
        /*00ac*/ 	.word	0xffffffff


	//   ....[13]....
        /*00b0*/ 	.word	0xffffffff


	//   ....[14]....
        /*00b4*/ 	.word	0xffffffff


	//   ....[15]....
        /*00b8*/ 	.word	0xffffffff


	//   ....[16]....
        /*00bc*/ 	.word	0xffffffff


	//   ....[17]....
        /*00c0*/ 	.word	0xffffffff


	//   ....[18]....
        /*00c4*/ 	.word	0xffffffff


	//   ....[19]....
        /*00c8*/ 	.word	0xffffffff


	//   ....[20]....
        /*00cc*/ 	.word	0xffffffff


	//   ....[21]....
        /*00d0*/ 	.word	0xffffffff


	//   ....[22]....
        /*00d4*/ 	.word	0xffffffff


	//   ....[23]....
        /*00d8*/ 	.word	0xffffffff


	//   ....[24]....
        /*00dc*/ 	.word	0xffffffff


	//   ....[25]....
        /*00e0*/ 	.word	0xffffffff


	//   ....[26]....
        /*00e4*/ 	.word	0xffffffff


	//   ....[27]....
        /*00e8*/ 	.word	0xffffffff


	//   ....[28]....
        /*00ec*/ 	.word	0xffffffff


	//   ....[29]....
        /*00f0*/ 	.word	0xffffffff


	//----- nvinfo : EIATTR_COOP_GROUP_INSTR_OFFSETS
	.align		4
.L_234:
        /*00f4*/ 	.byte	0x04, 0x28
        /*00f6*/ 	.short	(.L_236 - .L_235)


	//   ....[0]....
.L_235:
        /*00f8*/ 	.word	0x00000c10


	//   ....[1]....
        /*00fc*/ 	.word	0x00000c20


	//   ....[2]....
        /*0100*/ 	.word	0x00000c90


	//   ....[3]....
        /*0104*/ 	.word	0x00000cb0


	//   ....[4]....
        /*0108*/ 	.word	0x00000d20


	//   ....[5]....
        /*010c*/ 	.word	0x00000d30


	//   ....[6]....
        /*0110*/ 	.word	0x00000d80


	//   ....[7]....
        /*0114*/ 	.word	0x00000da0


	//   ....[8]....
        /*0118*/ 	.word	0x00000df0


	//   ....[9]....
        /*011c*/ 	.word	0x00000e10


	//   ....[10]....
        /*0120*/ 	.word	0x00001120


	//   ....[11]....
        /*0124*/ 	.word	0x00001130


	//   ....[12]....
        /*0128*/ 	.word	0x000011a0


	//   ....[13]....
        /*012c*/ 	.word	0x000011c0


	//   ....[14]....
        /*0130*/ 	.word	0x00001210


	//   ....[15]....
        /*0134*/ 	.word	0x00001230


	//   ....[16]....
        /*0138*/ 	.word	0x00001290


	//   ....[17]....
        /*013c*/ 	.word	0x000012b0


	//   ....[18]....
        /*0140*/ 	.word	0x00001330


	//   ....[19]....
        /*0144*/ 	.word	0x00001360


	//   ....[20]....
        /*0148*/ 	.word	0x000028d0


	//   ....[21]....
        /*014c*/ 	.word	0x000028e0


	//   ....[22]....
        /*0150*/ 	.word	0x00002960


	//   ....[23]....
        /*0154*/ 	.word	0x00002970


	//   ....[24]....
        /*0158*/ 	.word	0x000029d0


	//   ....[25]....
        /*015c*/ 	.word	0x000029e0


	//   ....[26]....
        /*0160*/ 	.word	0x00002a30


	//   ....[27]....
        /*0164*/ 	.word	0x00002a60


	//   ....[28]....
        /*0168*/ 	.word	0x00002ae0


	//   ....[29]....
        /*016c*/ 	.word	0x00002af0


	//----- nvinfo : EIATTR_VRC_CTA_INIT_COUNT
	.align		4
.L_236:
        /*0170*/ 	.byte	0x02, 0x4a
	.zero		1
	.zero		1


	//----- nvinfo : EIATTR_EXIT_INSTR_OFFSETS
	.align		4
        /*0174*/ 	.byte	0x04, 0x1c
        /*0176*/ 	.short	(.L_238 - .L_237)


	//   ....[0]....
.L_237:
        /*0178*/ 	.word	0x00002d80


	//   ....[1]....
        /*017c*/ 	.word	0x00002de0


	//----- nvinfo : EIATTR_MAX_THREADS
	.align		4
.L_238:
        /*0180*/ 	.byte	0x04, 0x05
        /*0182*/ 	.short	(.L_240 - .L_239)
.L_239:
        /*0184*/ 	.word	0x00000280
        /*0188*/ 	.word	0x00000001
        /*018c*/ 	.word	0x00000001


	//----- nvinfo : EIATTR_CRS_STACK_SIZE
	.align		4
.L_240:
        /*0190*/ 	.byte	0x04, 0x1e
        /*0192*/ 	.short	(.L_242 - .L_241)
.L_241:
        /*0194*/ 	.word	0x00000000


	//----- nvinfo : EIATTR_CBANK_PARAM_SIZE
	.align		4
.L_242:
        /*0198*/ 	.byte	0x03, 0x19
        /*019a*/ 	.short	0x003e


	//----- nvinfo : EIATTR_PARAM_CBANK
	.align		4
        /*019c*/ 	.byte	0x04, 0x0a
        /*019e*/ 	.short	(.L_244 - .L_243)
	.align		4
.L_243:
        /*01a0*/ 	.word	index@(.nv.constant0._ZN3cub18CUB_300001_SM_10006detail6reduce18DeviceReduceKernelINS2_10policy_hubIdjN4cuda3std3__44plusIdEEE10Policy1000EN6thrust24THRUST_300001_SM_1000_NS6detail15normal_iteratorINSD_10device_ptrIdEEEEjS9_dNS7_10__identityEEEvT0_PT3_T1_NS0_13GridEvenShareISN_EET2_T4_)
        /*01a4*/ 	.short	0x0380
        /*01a6*/ 	.short	0x003e


	//----- nvinfo : EIATTR_SW_WAR
	.align		4
.L_244:
        /*01a8*/ 	.byte	0x04, 0x36
        /*01aa*/ 	.short	(.L_246 - .L_245)
.L_245:
        /*01ac*/ 	.word	0x00000008
.L_246:


//--------------------- .nv.info._ZN3cub18CUB_300001_SM_10006detail6reduce28DeviceReduceSingleTileKernelINS2_10policy_hubIdjN4cuda3std3__44plusIdEEE10Policy1000EN6thrust24THRUST_300001_SM_1000_NS6detail15normal_iteratorINSD_10device_ptrIdEEEEPdjS9_ddNS7_10__identityEEEvT0_T1_T2_T3_T4_T6_ --------------------------
	.section	.nv.info._ZN3cub18CUB_300001_SM_10006detail6reduce28DeviceReduceSingleTileKernelINS2_10policy_hubIdjN4cuda3std3__44plusIdEEE10Policy1000EN6thrust24THRUST_300001_SM_1000_NS6detail15normal_iteratorINSD_10device_ptrIdEEEEPdjS9_ddNS7_10__identityEEEvT0_T1_T2_T3_T4_T6_,"",@"SHT_CUDA_INFO"
	.sectionflags	@""
	.align	4


	//----- nvinfo : EIATTR_CUDA_API_VERSION
	.align		4
        /*0000*/ 	.byte	0x04, 0x37
        /*0002*/ 	.short	(.L_248 - .L_247)
.L_247:
        /*0004*/ 	.word	0x00000082


	//----- nvinfo : EIATTR_KPARAM_INFO
	.align		4
.L_248:
        /*0008*/ 	.byte	0x04, 0x17
        /*000a*/ 	.short	(.L_250 - .L_249)
.L_249:
        /*000c*/ 	.word	0x00000000
        /*0010*/ 	.short	0x0005
        /*0012*/ 	.short	0x0020
        /*0014*/ 	.byte	0x00, 0xf0, 0x05, 0x00


	//----- nvinfo : EIATTR_KPARAM_INFO
	.align		4
.L_250:
        /*0018*/ 	.byte	0x04, 0x17
        /*001a*/ 	.short	(.L_252 - .L_251)
.L_251:
        /*001c*/ 	.word	0x00000000
        /*0020*/ 	.short	0x0004
        /*0022*/ 	.short	0x0018
        /*0024*/ 	.byte	0x00, 0xf0, 0x21, 0x00


	//----- nvinfo : EIATTR_KPARAM_INFO
	.align		4
.L_252:
        /*0028*/ 	.byte	0x04, 0x17
        /*002a*/ 	.short	(.L_254 - .L_253)
.L_253:
        /*002c*/ 	.word	0x00000000
        /*0030*/ 	.short	0x0003
        /*0032*/ 	.short	0x0014
        /*0034*/ 	.byte	0x00, 0xf0, 0x05, 0x00


	//----- nvinfo : EIATTR_KPARAM_INFO
	.align		4
.L_254:
        /*0038*/ 	.byte	0x04, 0x17
        /*003a*/ 	.short	(.L_256 - .L_255)
.L_255:
        /*003c*/ 	.word	0x00000000
        /*0040*/ 	.short	0x0002
        /*0042*/ 	.short	0x0010
        /*0044*/ 	.byte	0x00, 0xf0, 0x11, 0x00


	//----- nvinfo : EIATTR_KPARAM_INFO
	.align		4
.L_256:
        /*0048*/ 	.byte	0x04, 0x17
        /*004a*/ 	.short	(.L_258 - .L_257)
.L_257:
        /*004c*/ 	.word	0x00000000
        /*0050*/ 	.short	0x0001
        /*0052*/ 	.short	0x0008
        /*0054*/ 	.byte	0x00, 0xf5, 0x21, 0x00


	//----- nvinfo : EIATTR_KPARAM_INFO
	.align		4
.L_258:
        /*0058*/ 	.byte	0x04, 0x17
        /*005a*/ 	.short	(.L_260 - .L_259)
.L_259:
        /*005c*/ 	.word	0x00000000
        /*0060*/ 	.short	0x0000
        /*0062*/ 	.short	0x0000
        /*0064*/ 	.byte	0x00, 0xf0, 0x21, 0x00


	//----- nvinfo : EIATTR_SPARSE_MMA_MASK
	.align		4
.L_260:
        /*0068*/ 	.byte	0x03, 0x50
        /*006a*/ 	.short	0x0000


	//----- nvinfo : EIATTR_MAXREG_COUNT
	.align		4
        /*006c*/ 	.byte	0x03, 0x1b
        /*006e*/ 	.short	0x0060


	//----- nvinfo : EIATTR_NUM_BARRIERS
	.align		4
        /*0070*/ 	.byte	0x02, 0x4c
        /*0072*/ 	.byte	0x01
	.zero		1


	//----- nvinfo : EIATTR_MERCURY_ISA_VERSION
	.align		4
        /*0074*/ 	.byte	0x03, 0x5f
        /*0076*/ 	.short	0x0101


	//----- nvinfo : EIATTR_COOP_GROUP_MASK_REGIDS
	.align		4
        /*0078*/ 	.byte	0x04, 0x29
        /*007a*/ 	.short	(.L_262 - .L_261)


	//   ....[0]....
.L_261:
        /*007c*/ 	.word	0xffffffff


	//   ....[1]....
        /*0080*/ 	.word	0xffffffff


	//   ....[2]....
        /*0084*/ 	.word	0xffffffff


	//   ....[3]....
        /*0088*/ 	.word	0xffffffff


	//   ....[4]....
        /*008c*/ 	.word	0xffffffff


	//   ....[5]....
        /*0090*/ 	.word	0xffffffff


	//   ....[6]....
        /*0094*/ 	.word	0xffffffff


	//   ....[7]....
        /*0098*/ 	.word	0xffffffff


	//   ....[8]....
        /*009c*/ 	.word	0xffffffff


	//   ....[9]....
        /*00a0*/ 	.word	0xffffffff


	//   ....[10]....
        /*00a4*/ 	.word	0xffffffff


	//   ....[11]....
        /*00a8*/ 	.word	0xffffffff


	//   ....[12]....
        /*00ac*/ 	.word	0xffffffff


	//   ....[13]....
        /*00b0*/ 	.word	0xffffffff


	//   ....[14]....
        /*00b4*/ 	.word	0xffffffff


	//   ....[15]....
        /*00b8*/ 	.word	0xffffffff


	//   ....[16]....
        /*00bc*/ 	.word	0xffffffff


	//   ....[17]....
        /*00c0*/ 	.word	0xffffffff


	//   ....[18]....
        /*00c4*/ 	.word	0xffffffff


	//   ....[19]....
        /*00c8*/ 	.word	0xffffffff


	//   ....[20]....
        /*00cc*/ 	.word	0xffffffff


	//   ....[21]....
        /*00d0*/ 	.word	0xffffffff


	//   ....[22]....
        /*00d4*/ 	.word	0xffffffff


	//   ....[23]....
        /*00d8*/ 	.word	0xffffffff


	//   ....[24]....
        /*00dc*/ 	.word	0xffffffff


	//   ....[25]....
        /*00e0*/ 	.word	0xffffffff


	//   ....[26]....
        /*00e4*/ 	.word	0xffffffff


	//   ....[27]....
        /*00e8*/ 	.word	0xffffffff


	//   ....[28]....
        /*00ec*/ 	.word	0xffffffff


	//   ....[29]....
        /*00f0*/ 	.word	0xffffffff


	//----- nvinfo : EIATTR_COOP_GROUP_INSTR_OFFSETS
	.align		4
.L_262:
        /*00f4*/ 	.byte	0x04, 0x28
        /*00f6*/ 	.short	(.L_264 - .L_263)


	//   ....[0]....
.L_263:
        /*00f8*/ 	.word	0x00000930


	//   ....[1]....
        /*00fc*/ 	.word	0x00000940


	//   ....[2]....
        /*0100*/ 	.word	0x000009b0


	//   ....[3]....
        /*0104*/ 	.word	0x000009e0


	//   ....[4]....
        /*0108*/ 	.word	0x00000a50


	//   ....[5]....
        /*010c*/ 	.word	0x00000a60


	//   ....[6]....
        /*0110*/ 	.word	0x00000ab0


	//   ....[7]....
        /*0114*/ 	.word	0x00000ad0


	//   ....[8]....
        /*0118*/ 	.word	0x00000b30


	//   ....[9]....
        /*011c*/ 	.word	0x00000b40


	//   ....[10]....
        /*0120*/ 	.word	0x00000e40


	//   ....[11]....
        /*0124*/ 	.word	0x00000e50


	//   ....[12]....
        /*0128*/ 	.word	0x00000ed0


	//   ....[13]....
        /*012c*/ 	.word	0x00000ef0


	//   ....[14]....
        /*0130*/ 	.word	0x00000f40


	//   ....[15]....
        /*0134*/ 	.word	0x00000f60


	//   ....[16]....
        /*0138*/ 	.word	0x00000fd0


	//   ....[17]....
        /*013c*/ 	.word	0x00000fe0


	//   ....[18]....
        /*0140*/ 	.word	0x00001030


	//   ....[19]....
        /*0144*/ 	.word	0x00001060


	//   ....[20]....
        /*0148*/ 	.word	0x00002450


	//   ....[21]....
        /*014c*/ 	.word	0x00002460


	//   ....[22]....
        /*0150*/ 	.word	0x000024d0


	//   ....[23]....
        /*0154*/ 	.word	0x000024e0


	//   ....[24]....
        /*0158*/ 	.word	0x00002540


	//   ....[25]....
        /*015c*/ 	.word	0x00002550


	//   ....[26]....
        /*0160*/ 	.word	0x000025a0


	//   ....[27]....
        /*0164*/ 	.word	0x000025d0


	//   ....[28]....
        /*0168*/ 	.word	0x00002650


	//   ....[29]....
        /*016c*/ 	.word	0x00002660


	//----- nvinfo : EIATTR_VRC_CTA_INIT_COUNT
	.align		4
.L_264:
        /*0170*/ 	.byte	0x02, 0x4a
	.zero		1
	.zero		1


	//----- nvinfo : EIATTR_EXIT_INSTR_OFFSETS
	.align		4
        /*0174*/ 	.byte	0x04, 0x1c
        /*0176*/ 	.short	(.L_266 - .L_265)


	//   ....[0]....
.L_265:
        /*0178*/ 	.word	0x00000080


	//   ....[1]....
        /*017c*/ 	.word	0x000000c0


	//   ....[2]....
        /*0180*/ 	.word	0x000028f0


	//   ....[3]....
        /*0184*/ 	.word	0x00002940


	//----- nvinfo : EIATTR_MAX_THREADS
	.align		4
.L_266:
        /*0188*/ 	.byte	0x04, 0x05
        /*018a*/ 	.short	(.L_268 - .L_267)
.L_267:
        /*018c*/ 	.word	0x00000280
        /*0190*/ 	.word	0x00000001
        /*0194*/ 	.word	0x00000001


	//----- nvinfo : EIATTR_CRS_STACK_SIZE
	.align		4
.L_268:
        /*0198*/ 	.byte	0x04, 0x1e
        /*019a*/ 	.short	(.L_270 - .L_269)
.L_269:
        /*019c*/ 	.word	0x00000000


	//----- nvinfo : EIATTR_CBANK_PARAM_SIZE
	.align		4
.L_270:
        /*01a0*/ 	.byte	0x03, 0x19
        /*01a2*/ 	.short	0x0021


	//----- nvinfo : EIATTR_PARAM_CBANK
	.align		4
        /*01a4*/ 	.byte	0x04, 0x0a
        /*01a6*/ 	.short	(.L_272 - .L_271)
	.align		4
.L_271:
        /*01a8*/ 	.word	index@(.nv.constant0._ZN3cub18CUB_300001_SM_10006detail6reduce28DeviceReduceSingleTileKernelINS2_10policy_hubIdjN4cuda3std3__44plusIdEEE10Policy1000EN6thrust24THRUST_300001_SM_1000_NS6detail15normal_iteratorINSD_10device_ptrIdEEEEPdjS9_ddNS7_10__identityEEEvT0_T1_T2_T3_T4_T6_)
        /*01ac*/ 	.short	0x0380
        /*01ae*/ 	.short	0x0021


	//----- nvinfo : EIATTR_SW_WAR
	.align		4
.L_272:
        /*01b0*/ 	.byte	0x04, 0x36
        /*01b2*/ 	.short	(.L_274 - .L_273)
.L_273:
        /*01b4*/ 	.word	0x00000008
.L_274:


//--------------------- .nv.info._ZN3cub18CUB_300001_SM_10006detail8for_each13static_kernelINS2_12policy_hub_t12policy_500_tEmN6thrust24THRUST_300001_SM_1000_NS8cuda_cub20__uninitialized_fill7functorINS7_10device_ptrIdEEdEEEEvT0_T1_ --------------------------
	.section	.nv.info._ZN3cub18CUB_300001_SM_10006detail8for_each13static_kernelINS2_12policy_hub_t12policy_500_tEmN6thrust24THRUST_300001_SM_1000_NS8cuda_cub20__uninitialized_fill7functorINS7_10device_ptrIdEEdEEEEvT0_T1_,"",@"SHT_CUDA_INFO"
	.sectionflags	@""
	.align	4


	//----- nvinfo : EIATTR_CUDA_API_VERSION
	.align		4
        /*0000*/ 	.byte	0x04, 0x37
        /*0002*/ 	.short	(.L_276 - .L_275)
.L_275:
        /*0004*/ 	.word	0x00000082


	//----- nvinfo : EIATTR_KPARAM_INFO
	.align		4
.L_276:
        /*0008*/ 	.byte	0x04, 0x17
        /*000a*/ 	.short	(.L_278 - .L_277)
.L_277:
        /*000c*/ 	.word	0x00000000
        /*0010*/ 	.short	0x0001
        /*0012*/ 	.short	0x0008
        /*0014*/ 	.byte	0x00, 0xf0, 0x41, 0x00


	//----- nvinfo : EIATTR_KPARAM_INFO
	.align		4
.L_278:
        /*0018*/ 	.byte	0x04, 0x17
        /*001a*/ 	.short	(.L_280 - .L_279)
.L_279:
        /*001c*/ 	.word	0x00000000
        /*0020*/ 	.short	0x0000
        /*0022*/ 	.short	0x0000
        /*0024*/ 	.byte	0x00, 0xf0, 0x21, 0x00


	//----- nvinfo : EIATTR_SPARSE_MMA_MASK
	.align		4
.L_280:
        /*0028*/ 	.byte	0x03, 0x50
        /*002a*/ 	.short	0x0000


	//----- nvinfo : EIATTR_MAXREG_COUNT
	.align		4
        /*002c*/ 	.byte	0x03, 0x1b
        /*002e*/ 	.short	0x00ff


	//----- nvinfo : EIATTR_MERCURY_ISA_VERSION
	.align		4
        /*0030*/ 	.byte	0x03, 0x5f
        /*0032*/ 	.short	0x0101


	//----- nvinfo : EIATTR_VRC_CTA_INIT_COUNT
	.align		4
        /*0034*/ 	.byte	0x02, 0x4a
	.zero		1
	.zero		1


	//----- nvinfo : EIATTR_EXIT_INSTR_OFFSETS
	.align		4
        /*0038*/ 	.byte	0x04, 0x1c
        /*003a*/ 	.short	(.L_282 - .L_281)


	//   ....[0]....
.L_281:
        /*003c*/ 	.word	0x00000130


	//   ....[1]....
        /*0040*/ 	.word	0x00000230


	//   ....[2]....
        /*0044*/ 	.word	0x00000260


	//----- nvinfo : EIATTR_MAX_THREADS
	.align		4
.L_282:
        /*0048*/ 	.byte	0x04, 0x05
        /*004a*/ 	.short	(.L_284 - .L_283)
.L_283:
        /*004c*/ 	.word	0x00000100
        /*0050*/ 	.word	0x00000001
        /*0054*/ 	.word	0x00000001


	//----- nvinfo : EIATTR_CBANK_PARAM_SIZE
	.align		4
.L_284:
        /*0058*/ 	.byte	0x03, 0x19
        /*005a*/ 	.short	0x0018


	//----- nvinfo : EIATTR_PARAM_CBANK
	.align		4
        /*005c*/ 	.byte	0x04, 0x0a
        /*005e*/ 	.short	(.L_286 - .L_285)
	.align		4
.L_285:
        /*0060*/ 	.word	index@(.nv.constant0._ZN3cub18CUB_300001_SM_10006detail8for_each13static_kernelINS2_12policy_hub_t12policy_500_tEmN6thrust24THRUST_300001_SM_1000_NS8cuda_cub20__uninitialized_fill7functorINS7_10device_ptrIdEEdEEEEvT0_T1_)
        /*0064*/ 	.short	0x0380
        /*0066*/ 	.short	0x0018


	//----- nvinfo : EIATTR_SW_WAR
	.align		4
.L_286:
        /*0068*/ 	.byte	0x04, 0x36
        /*006a*/ 	.short	(.L_288 - .L_287)
.L_287:
        /*006c*/ 	.word	0x00000008
.L_288:


//--------------------- .nv.info._ZN3cub18CUB_300001_SM_10006detail11EmptyKernelIvEEvv --------------------------
	.section	.nv.info._ZN3cub18CUB_300001_SM_10006detail11EmptyKernelIvEEvv,"",@"SHT_CUDA_INFO"
	.sectionflags	@""
	.align	4


	//----- nvinfo : EIATTR_CUDA_API_VERSION
	.align		4
        /*0000*/ 	.byte	0x04, 0x37
        /*0002*/ 	.short	(.L_290 - .L_289)
.L_289:
        /*0004*/ 	.word	0x00000082


	//----- nvinfo : EIATTR_SPARSE_MMA_MASK
	.align		4
.L_290:
        /*0008*/ 	.byte	0x03, 0x50
        /*000a*/ 	.short	0x0000


	//----- nvinfo : EIATTR_MAXREG_COUNT
	.align		4
        /*000c*/ 	.byte	0x03, 0x1b
        /*000e*/ 	.short	0x00ff


	//----- nvinfo : EIATTR_MERCURY_ISA_VERSION
	.align		4
        /*0010*/ 	.byte	0x03, 0x5f
        /*0012*/ 	.short	0x0101


	//----- nvinfo : EIATTR_VRC_CTA_INIT_COUNT
	.align		4
        /*0014*/ 	.byte	0x02, 0x4a
	.zero		1
	.zero		1


	//----- nvinfo : EIATTR_EXIT_INSTR_OFFSETS
	.align		4
        /*0018*/ 	.byte	0x04, 0x1c
        /*001a*/ 	.short	(.L_292 - .L_291)


	//   ....[0]....
.L_291:
        /*001c*/ 	.word	0x00000010


	//----- nvinfo : EIATTR_SW_WAR
	.align		4
.L_292:
        /*0020*/ 	.byte	0x04, 0x36
        /*0022*/ 	.short	(.L_294 - .L_293)
.L_293:
        /*0024*/ 	.word	0x00000008
.L_294:


//--------------------- .nv.info._Z7espertoPddll  --------------------------
	.section	.nv.info._Z7espertoPddll,"",@"SHT_CUDA_INFO"
	.sectionflags	@""
	.align	4


	//----- nvinfo : EIATTR_CUDA_API_VERSION
	.align		4
        /*0000*/ 	.byte	0x04, 0x37
        /*0002*/ 	.short	(.L_296 - .L_295)
.L_295:
        /*0004*/ 	.word	0x00000082


	//----- nvinfo : EIATTR_KPARAM_INFO
	.align		4
.L_296:
        /*0008*/ 	.byte	0x04, 0x17
        /*000a*/ 	.short	(.L_298 - .L_297)
.L_297:
        /*000c*/ 	.word	0x00000000
        /*0010*/ 	.short	0x0003
        /*0012*/ 	.short	0x0018
        /*0014*/ 	.byte	0x00, 0xf0, 0x21, 0x00


	//----- nvinfo : EIATTR_KPARAM_INFO
	.align		4
.L_298:
        /*0018*/ 	.byte	0x04, 0x17
        /*001a*/ 	.short	(.L_300 - .L_299)
.L_299:
        /*001c*/ 	.word	0x00000000
        /*0020*/ 	.short	0x0002
        /*0022*/ 	.short	0x0010
        /*0024*/ 	.byte	0x00, 0xf0, 0x21, 0x00


	//----- nvinfo : EIATTR_KPARAM_INFO
	.align		4
.L_300:
        /*0028*/ 	.byte	0x04, 0x17
        /*002a*/ 	.short	(.L_302 - .L_301)
.L_301:
        /*002c*/ 	.word	0x00000000
        /*0030*/ 	.short	0x0001
        /*0032*/ 	.short	0x0008
        /*0034*/ 	.byte	0x00, 0xf0, 0x21, 0x00


	//----- nvinfo : EIATTR_KPARAM_INFO
	.align		4
.L_302:
        /*0038*/ 	.byte	0x04, 0x17
        /*003a*/ 	.short	(.L_304 - .L_303)
.L_303:
        /*003c*/ 	.word	0x00000000
        /*0040*/ 	.short	0x0000
        /*0042*/ 	.short	0x0000
        /*0044*/ 	.byte	0x00, 0xf5, 0x21, 0x00


	//----- nvinfo : EIATTR_SPARSE_MMA_MASK
	.align		4
.L_304:
        /*0048*/ 	.byte	0x03, 0x50
        /*004a*/ 	.short	0x0000


	//----- nvinfo : EIATTR_MAXREG_COUNT
	.align		4
        /*004c*/ 	.byte	0x03, 0x1b
        /*004e*/ 	.short	0x00ff


	//----- nvinfo : EIATTR_MERCURY_ISA_VERSION
	.align		4
        /*0050*/ 	.byte	0x03, 0x5f
        /*0052*/ 	.short	0x0101


	//----- nvinfo : EIATTR_VRC_CTA_INIT_COUNT
	.align		4
        /*0054*/ 	.byte	0x02, 0x4a
	.zero		1
	.zero		1


	//----- nvinfo : EIATTR_EXIT_INSTR_OFFSETS
	.align		4
        /*0058*/ 	.byte	0x04, 0x1c
        /*005a*/ 	.short	(.L_306 - .L_305)


	//   ....[0]....
.L_305:
        /*005c*/ 	.word	0x00000390


	//----- nvinfo : EIATTR_CRS_STACK_SIZE
	.align		4
.L_306:
        /*0060*/ 	.byte	0x04, 0x1e
        /*0062*/ 	.short	(.L_308 - .L_307)
.L_307:
        /*0064*/ 	.word	0x00000000


	//----- nvinfo : EIATTR_CBANK_PARAM_SIZE
	.align		4
.L_308:
        /*0068*/ 	.byte	0x03, 0x19
        /*006a*/ 	.short	0x0020


	//----- nvinfo : EIATTR_PARAM_CBANK
	.align		4
        /*006c*/ 	.byte	0x04, 0x0a
        /*006e*/ 	.short	(.L_310 - .L_309)
	.align		4
.L_309:
        /*0070*/ 	.word	index@(.nv.constant0._Z7espertoPddll)
        /*0074*/ 	.short	0x0380
        /*0076*/ 	.short	0x0020


	//----- nvinfo : EIATTR_SW_WAR
	.align		4
.L_310:
        /*0078*/ 	.byte	0x04, 0x36
        /*007a*/ 	.short	(.L_312 - .L_311)
.L_311:
        /*007c*/ 	.word	0x00000008
.L_312:


//--------------------- .nv.info._Z7ingenuoPddl   --------------------------
	.section	.nv.info._Z7ingenuoPddl,"",@"SHT_CUDA_INFO"
	.sectionflags	@""
	.align	4


	//----- nvinfo : EIATTR_CUDA_API_VERSION
	.align		4
        /*0000*/ 	.byte	0x04, 0x37
        /*0002*/ 	.short	(.L_314 - .L_313)
.L_313:
        /*0004*/ 	.word	0x00000082


	//----- nvinfo : EIATTR_KPARAM_INFO
	.align		4
.L_314:
        /*0008*/ 	.byte	0x04, 0x17
        /*000a*/ 	.short	(.L_316 - .L_315)
.L_315:
        /*000c*/ 	.word	0x00000000
        /*0010*/ 	.short	0x0002
        /*0012*/ 	.short	0x0010
        /*0014*/ 	.byte	0x00, 0xf0, 0x21, 0x00


	//----- nvinfo : EIATTR_KPARAM_INFO
	.align		4
.L_316:
        /*0018*/ 	.byte	0x04, 0x17
        /*001a*/ 	.short	(.L_318 - .L_317)
.L_317:
        /*001c*/ 	.word	0x00000000
        /*0020*/ 	.short	0x0001
        /*0022*/ 	.short	0x0008
        /*0024*/ 	.byte	0x00, 0xf0, 0x21, 0x00


	//----- nvinfo : EIATTR_KPARAM_INFO
	.align		4
.L_318:
        /*0028*/ 	.byte	0x04, 0x17
        /*002a*/ 	.short	(.L_320 - .L_319)
.L_319:
        /*002c*/ 	.word	0x00000000
        /*0030*/ 	.short	0x0000
        /*0032*/ 	.short	0x0000
        /*0034*/ 	.byte	0x00, 0xf5, 0x21, 0x00


	//----- nvinfo : EIATTR_SPARSE_MMA_MASK
	.align		4
.L_320:
        /*0038*/ 	.byte	0x03, 0x50
        /*003a*/ 	.short	0x0000


	//----- nvinfo : EIATTR_MAXREG_COUNT
	.align		4
        /*003c*/ 	.byte	0x03, 0x1b
        /*003e*/ 	.short	0x00ff


	//----- nvinfo : EIATTR_MERCURY_ISA_VERSION
	.align		4
        /*0040*/ 	.byte	0x03, 0x5f
        /*0042*/ 	.short	0x0101


	//----- nvinfo : EIATTR_VRC_CTA_INIT_COUNT
	.align		4
        /*0044*/ 	.byte	0x02, 0x4a
	.zero		1
	.zero		1


	//----- nvinfo : EIATTR_EXIT_INSTR_OFFSETS
	.align		4
        /*0048*/ 	.byte	0x04, 0x1c
        /*004a*/ 	.short	(.L_322 - .L_321)


	//   ....[0]....
.L_321:
        /*004c*/ 	.word	0x00000080


	//   ....[1]....
        /*0050*/ 	.word	0x00000240


	//----- nvinfo : EIATTR_CRS_STACK_SIZE
	.align		4
.L_322:
        /*0054*/ 	.byte	0x04, 0x1e
        /*0056*/ 	.short	(.L_324 - .L_323)
.L_323:
        /*0058*/ 	.word	0x00000000


	//----- nvinfo : EIATTR_CBANK_PARAM_SIZE
	.align		4
.L_324:
        /*005c*/ 	.byte	0x03, 0x19
        /*005e*/ 	.short	0x0018


	//----- nvinfo : EIATTR_PARAM_CBANK
	.align		4
        /*0060*/ 	.byte	0x04, 0x0a
        /*0062*/ 	.short	(.L_326 - .L_325)
	.align		4
.L_325:
        /*0064*/ 	.word	index@(.nv.constant0._Z7ingenuoPddl)
        /*0068*/ 	.short	0x0380
        /*006a*/ 	.short	0x0018


	//----- nvinfo : EIATTR_SW_WAR
	.align		4
.L_326:
        /*006c*/ 	.byte	0x04, 0x36
        /*006e*/ 	.short	(.L_328 - .L_327)
.L_327:
        /*0070*/ 	.word	0x00000008
.L_328:


//--------------------- .nv.callgraph             --------------------------
	.section	.nv.callgraph,"",@"SHT_CUDA_CALLGRAPH"
	.align	4
	.sectionentsize	8
	.align		4
        /*0000*/ 	.word	0x00000000
	.align		4
        /*0004*/ 	.word	0xffffffff
	.align		4
        /*0008*/ 	.word	0x00000000
	.align		4
        /*000c*/ 	.word	0xfffffffe
	.align		4
        /*0010*/ 	.word	0x00000000
	.align		4
        /*0014*/ 	.word	0xfffffffd
	.align		4
        /*0018*/ 	.word	0x00000000
	.align		4
        /*001c*/ 	.word	0xfffffffc


//--------------------- .nv.constant4             --------------------------
	.section	.nv.constant4,"a",@progbits
	.align	8
	.align		8
.nv.constant4:
        /*0000*/ 	.dword	_ZN34_INTERNAL_cda3e989_4_k_cu_edbcf2644cuda3std3__45__cpo5beginE
	.align		8
        /*0008*/ 	.dword	_ZN34_INTERNAL_cda3e989_4_k_cu_edbcf2644cuda3std3__45__cpo3endE
	.align		8
        /*0010*/ 	.dword	_ZN34_INTERNAL_cda3e989_4_k_cu_edbcf2644cuda3std3__45__cpo6cbeginE
	.align		8
        /*0018*/ 	.dword	_ZN34_INTERNAL_cda3e989_4_k_cu_edbcf2644cuda3std3__45__cpo4cendE
	.align		8
        /*0020*/ 	.dword	_ZN34_INTERNAL_cda3e989_4_k_cu_edbcf2644cuda3std3__45__cpo6rbeginE
	.align		8
        /*0028*/ 	.dword	_ZN34_INTERNAL_cda3e989_4_k_cu_edbcf2644cuda3std3__45__cpo4rendE
	.align		8
        /*0030*/ 	.dword	_ZN34_INTERNAL_cda3e989_4_k_cu_edbcf2644cuda3std3__45__cpo7crbeginE
	.align		8
        /*0038*/ 	.dword	_ZN34_INTERNAL_cda3e989_4_k_cu_edbcf2644cuda3std3__45__cpo5crendE
	.align		8
        /*0040*/ 	.dword	_ZN34_INTERNAL_cda3e989_4_k_cu_edbcf2644cuda3std3__436_GLOBAL__N__cda3e989_4_k_cu_edbcf2646ignoreE
	.align		8
        /*0048*/ 	.dword	_ZN34_INTERNAL_cda3e989_4_k_cu_edbcf2644cuda3std3__419piecewise_constructE
	.align		8
        /*0050*/ 	.dword	_ZN34_INTERNAL_cda3e989_4_k_cu_edbcf2644cuda3std3__48in_placeE
	.align		8
        /*0058*/ 	.dword	_ZN34_INTERNAL_cda3e989_4_k_cu_edbcf2644cuda3std3__420unreachable_sentinelE
	.align		8
        /*0060*/ 	.dword	_ZN34_INTERNAL_cda3e989_4_k_cu_edbcf2644cuda3std3__47nulloptE
	.align		8
        /*0068*/ 	.dword	_ZN34_INTERNAL_cda3e989_4_k_cu_edbcf2644cuda3std3__48unexpectE
	.align		8
        /*0070*/ 	.dword	_ZN34_INTERNAL_cda3e989_4_k_cu_edbcf2644cuda3std6ranges3__45__cpo4swapE
	.align		8
        /*0078*/ 	.dword	_ZN34_INTERNAL_cda3e989_4_k_cu_edbcf2644cuda3std6ranges3__45__cpo9iter_moveE
	.align		8
        /*0080*/ 	.dword	_ZN34_INTERNAL_cda3e989_4_k_cu_edbcf2644cuda3std6ranges3__45__cpo5beginE
	.align		8
        /*0088*/ 	.dword	_ZN34_INTERNAL_cda3e989_4_k_cu_edbcf2644cuda3std6ranges3__45__cpo3endE
	.align		8
        /*0090*/ 	.dword	_ZN34_INTERNAL_cda3e989_4_k_cu_edbcf2644cuda3std6ranges3__45__cpo6cbeginE
	.align		8
        /*0098*/ 	.dword	_ZN34_INTERNAL_cda3e989_4_k_cu_edbcf2644cuda3std6ranges3__45__cpo4cendE
	.align		8
        /*00a0*/ 	.dword	_ZN34_INTERNAL_cda3e989_4_k_cu_edbcf2644cuda3std6ranges3__45__cpo7advanceE
	.align		8
        /*00a8*/ 	.dword	_ZN34_INTERNAL_cda3e989_4_k_cu_edbcf2644cuda3std6ranges3__45__cpo9iter_swapE
	.align		8
        /*00b0*/ 	.dword	_ZN34_INTERNAL_cda3e989_4_k_cu_edbcf2644cuda3std6ranges3__45__cpo4nextE
	.align		8
        /*00b8*/ 	.dword	_ZN34_INTERNAL_cda3e989_4_k_cu_edbcf2644cuda3std6ranges3__45__cpo4prevE
	.align		8
        /*00c0*/ 	.dword	_ZN34_INTERNAL_cda3e989_4_k_cu_edbcf2644cuda3std6ranges3__45__cpo4dataE
	.align		8
        /*00c8*/ 	.dword	_ZN34_INTERNAL_cda3e989_4_k_cu_edbcf2644cuda3std6ranges3__45__cpo5cdataE
	.align		8
        /*00d0*/ 	.dword	_ZN34_INTERNAL_cda3e989_4_k_cu_edbcf2644cuda3std6ranges3__45__cpo4sizeE
	.align		8
        /*00d8*/ 	.dword	_ZN34_INTERNAL_cda3e989_4_k_cu_edbcf2644cuda3std6ranges3__45__cpo5ssizeE
	.align		8
        /*00e0*/ 	.dword	_ZN34_INTERNAL_cda3e989_4_k_cu_edbcf2644cuda3std6ranges3__45__cpo8distanceE
	.align		8
        /*00e8*/ 	.dword	_ZN34_INTERNAL_cda3e989_4_k_cu_edbcf2646thrust24THRUST_300001_SM_1000_NS8cuda_cub3parE
	.align		8
        /*00f0*/ 	.dword	_ZN34_INTERNAL_cda3e989_4_k_cu_edbcf2646thrust24THRUST_300001_SM_1000_NS8cuda_cub10par_nosyncE
	.align		8
        /*00f8*/ 	.dword	_ZN34_INTERNAL_cda3e989_4_k_cu_edbcf2646thrust24THRUST_300001_SM_1000_NS6system6detail10sequential3seqE
	.align		8
        /*0100*/ 	.dword	_ZN34_INTERNAL_cda3e989_4_k_cu_edbcf2646thrust24THRUST_300001_SM_1000_NS12placeholders2_1E
	.align		8
        /*0108*/ 	.dword	_ZN34_INTERNAL_cda3e989_4_k_cu_edbcf2646thrust24THRUST_300001_SM_1000_NS12placeholders2_2E
	.align		8
        /*0110*/ 	.dword	_ZN34_INTERNAL_cda3e989_4_k_cu_edbcf2646thrust24THRUST_300001_SM_1000_NS12placeholders2_3E
	.align		8
        /*0118*/ 	.dword	_ZN34_INTERNAL_cda3e989_4_k_cu_edbcf2646thrust24THRUST_300001_SM_1000_NS12placeholders2_4E
	.align		8
        /*0120*/ 	.dword	_ZN34_INTERNAL_cda3e989_4_k_cu_edbcf2646thrust24THRUST_300001_SM_1000_NS12placeholders2_5E
	.align		8
        /*0128*/ 	.dword	_ZN34_INTERNAL_cda3e989_4_k_cu_edbcf2646thrust24THRUST_300001_SM_1000_NS12placeholders2_6E
	.align		8
        /*0130*/ 	.dword	_ZN34_INTERNAL_cda3e989_4_k_cu_edbcf2646thrust24THRUST_300001_SM_1000_NS12placeholders2_7E
	.align		8
        /*0138*/ 	.dword	_ZN34_INTERNAL_cda3e989_4_k_cu_edbcf2646thrust24THRUST_300001_SM_1000_NS12placeholders2_8E
	.align		8
        /*0140*/ 	.dword	_ZN34_INTERNAL_cda3e989_4_k_cu_edbcf2646thrust24THRUST_300001_SM_1000_NS12placeholders2_9E
	.align		8
        /*0148*/ 	.dword	_ZN34_INTERNAL_cda3e989_4_k_cu_edbcf2646thrust24THRUST_300001_SM_1000_NS12placeholders3_10E
	.align		8
        /*0150*/ 	.dword	_ZN34_INTERNAL_cda3e989_4_k_cu_edbcf2646thrust24THRUST_300001_SM_1000_NS3seqE


//--------------------- .text._ZN3cub18CUB_300001_SM_10006detail6reduce28DeviceReduceSingleTileKernelINS2_10policy_hubIdyN4cuda3std3__44plusIdEEE10Policy1000EPdSC_iS9_ddNS7_10__identityEEEvT0_T1_T2_T3_T4_T6_ --------------------------
	.section	.text._ZN3cub18CUB_300001_SM_10006detail6reduce28DeviceReduceSingleTileKernelINS2_10policy_hubIdyN4cuda3std3__44plusIdEEE10Policy1000EPdSC_iS9_ddNS7_10__identityEEEvT0_T1_T2_T3_T4_T6_,"ax",@progbits
	.align	128
        .global         _ZN3cub18CUB_300001_SM_10006detail6reduce28DeviceReduceSingleTileKernelINS2_10policy_hubIdyN4cuda3std3__44plusIdEEE10Policy1000EPdSC_iS9_ddNS7_10__identityEEEvT0_T1_T2_T3_T4_T6_
        .type           _ZN3cub18CUB_300001_SM_10006detail6reduce28DeviceReduceSingleTileKernelINS2_10policy_hubIdyN4cuda3std3__44plusIdEEE10Policy1000EPdSC_iS9_ddNS7_10__identityEEEvT0_T1_T2_T3_T4_T6_,@function
        .size           _ZN3cub18CUB_300001_SM_10006detail6reduce28DeviceReduceSingleTileKernelINS2_10policy_hubIdyN4cuda3std3__44plusIdEEE10Policy1000EPdSC_iS9_ddNS7_10__identityEEEvT0_T1_T2_T3_T4_T6_,(.L_x_203 - _ZN3cub18CUB_300001_SM_10006detail6reduce28DeviceReduceSingleTileKernelINS2_10policy_hubIdyN4cuda3std3__44plusIdEEE10Policy1000EPdSC_iS9_ddNS7_10__identityEEEvT0_T1_T2_T3_T4_T6_)
        .other          _ZN3cub18CUB_300001_SM_10006detail6reduce28DeviceReduceSingleTileKernelINS2_10policy_hubIdyN4cuda3std3__44plusIdEEE10Policy1000EPdSC_iS9_ddNS7_10__identityEEEvT0_T1_T2_T3_T4_T6_,@"STO_CUDA_ENTRY STV_DEFAULT"
_ZN3cub18CUB_300001_SM_10006detail6reduce28DeviceReduceSingleTileKernelINS2_10policy_hubIdyN4cuda3std3__44plusIdEEE10Policy1000EPdSC_iS9_ddNS7_10__identityEEEvT0_T1_T2_T3_T4_T6_:
.text._ZN3cub18CUB_300001_SM_10006detail6reduce28DeviceReduceSingleTileKernelINS2_10policy_hubIdyN4cuda3std3__44plusIdEEE10Policy1000EPdSC_iS9_ddNS7_10__identityEEEvT0_T1_T2_T3_T4_T6_:
[----:B------:R-:W-:Y:S01]  /*0000*/  LDC R1, c[0x0][0x37c] ;  /* 0x0000df00ff017b82 */ /* 0x000fe20000000800 */
[----:B------:R-:W0:Y:S01]  /*0010*/  LDCU UR4, c[0x0][0x390] ;  /* 0x00007200ff0477ac */ /* 0x000e220008000800 */
[----:B------:R-:W1:Y:S01]  /*0020*/  LDCU.64 UR6, c[0x0][0x358] ;  /* 0x00006b00ff0677ac */ /* 0x000e620008000a00 */
[----:B0-----:R-:W-:-:S05]  /*0030*/  IMAD.U32 R4, RZ, RZ, UR4 ;  /* 0x00000004ff047e24 */ /* 0x001fca000f8e00ff */
[----:B------:R-:W-:-:S13]  /*0040*/  ISETP.NE.AND P0, PT, R4, RZ, PT ;  /* 0x000000ff0400720c */ /* 0x000fda0003f05270 */
[----:B-1----:R-:W-:Y:S05]  /*0050*/  @P0 BRA `(.L_x_0) ;  /* 0x00000000001c0947 */ /* 0x002fea0003800000 */
[----:B------:R-:W0:Y:S02]  /*0060*/  S2R R0, SR_TID.X ;  /* 0x0000000000007919 */ /* 0x000e240000002100 */
[----:B0-----:R-:W-:-:S13]  /*0070*/  ISETP.NE.AND P0, PT, R0, RZ, PT ;  /* 0x000000ff0000720c */ /* 0x001fda0003f05270 */
[----:B------:R-:W-:Y:S05]  /*0080*/  @P0 EXIT ;  /* 0x000000000000094d */ /* 0x000fea0003800000 */
[----:B------:R-:W0:Y:S08]  /*0090*/  LDC.64 R2, c[0x0][0x388] ;  /* 0x0000e200ff027b82 */ /* 0x000e300000000a00 */
[----:B------:R-:W0:Y:S02]  /*00a0*/  LDC.64 R4, c[0x0][0x398] ;  /* 0x0000e600ff047b82 */ /* 0x000e240000000a00 */
[----:B0-----:R-:W-:Y:S01]  /*00b0*/  STG.E.64 desc[UR6][R2.64], R4 ;  /* 0x0000000402007986 */ /* 0x001fe2000c101b06 */
[----:B------:R-:W-:Y:S05]  /*00c0*/  EXIT ;  /* 0x000000000000794d */ /* 0x000fea0003800000 */
.L_x_0:
[----:B------:R-:W-:Y:S01]  /*00d0*/  ISETP.GT.AND P0, PT, R4, 0xdff, PT ;  /* 0x00000dff0400780c */ /* 0x000fe20003f04270 */
[----:B------:R-:W-:-:S12]  /*00e0*/  BSSY.RECONVERGENT B0, `(.L_x_1) ;  /* 0x0000242000007945 */ /* 0x000fd80003800200 */
[----:B------:R-:W-:Y:S05]  /*00f0*/  @P0 BRA `(.L_x_2) ;  /* 0x0000001400180947 */ /* 0x000fea0003800000 */
[----:B------:R-:W0:Y:S01]  /*0100*/  S2R R5, SR_TID.X ;  /* 0x0000000000057919 */ /* 0x000e220000002100 */
[----:B------:R-:W-:Y:S01]  /*0110*/  BSSY.RECONVERGENT B1, `(.L_x_3) ;  /* 0x0000009000017945 */ /* 0x000fe20003800200 */
[----:B------:R-:W-:Y:S02]  /*0120*/  CS2R R2, SRZ ;  /* 0x0000000000027805 */ /* 0x000fe4000001ff00 */
[----:B0-----:R-:W-:Y:S01]  /*0130*/  ISETP.GE.AND P0, PT, R5, R4, PT ;  /* 0x000000040500720c */ /* 0x001fe20003f06270 */
[----:B------:R-:W-:-:S12]  /*0140*/  IMAD.MOV.U32 R7, RZ, RZ, R5 ;  /* 0x000000ffff077224 */ /* 0x000fd800078e0005 */
[----:B------:R-:W-:Y:S05]  /*0150*/  @P0 BRA `(.L_x_4) ;  /* 0x0000000000100947 */ /* 0x000fea0003800000 */
[----:B------:R-:W0:Y:S02]  /*0160*/  LDC.64 R2, c[0x0][0x380] ;  /* 0x0000e000ff027b82 */ /* 0x000e240000000a00 */
[----:B0-----:R-:W-:-:S06]  /*0170*/  IMAD.WIDE.U32 R2, R5, 0x8, R2 ;  /* 0x0000000805027825 */ /* 0x001fcc00078e0002 */
[----:B------:R-:W5:Y:S01]  /*0180*/  LDG.E.64.CONSTANT R2, desc[UR6][R2.64] ;  /* 0x0000000602027981 */ /* 0x000f62000c1e9b00 */
[----:B------:R-:W-:-:S07]  /*0190*/  VIADD R7, R5, 0x200 ;  /* 0x0000020005077836 */ /* 0x000fce0000000000 */
.L_x_4:
[----:B------:R-:W-:Y:S05]  /*01a0*/  BSYNC.RECONVERGENT B1 ;  /* 0x0000000000017941 */ /* 0x000fea0003800200 */
.L_x_3:
[----:B------:R-:W-:Y:S01]  /*01b0*/  ISETP.GE.AND P0, PT, R7, R4, PT ;  /* 0x000000040700720c */ /* 0x000fe20003f06270 */
[----:B------:R-:W-:-:S12]  /*01c0*/  BSSY.RECONVERGENT B1, `(.L_x_5) ;  /* 0x0000076000017945 */ /* 0x000fd80003800200 */
[----:B------:R-:W-:Y:S05]  /*01d0*/  @P0 BRA `(.L_x_6) ;  /* 0x0000000400d00947 */ /* 0x000fea0003800000 */
[----:B------:R-:W-:Y:S01]  /*01e0*/  LOP3.LUT R9, RZ, R7, RZ, 0x33, !PT ;  /* 0x00000007ff097212 */ /* 0x000fe200078e33ff */
[----:B------:R-:W-:Y:S04]  /*01f0*/  BSSY.RECONVERGENT B2, `(.L_x_7) ;  /* 0x0000017000027945 */ /* 0x000fe80003800200 */
[----:B------:R-:W-:-:S05]  /*0200*/  IMAD.IADD R0, R9, 0x1, R4 ;  /* 0x0000000109007824 */ /* 0x000fca00078e0204 */
[C---:B------:R-:W-:Y:S02]  /*0210*/  LOP3.LUT R6, R0.reuse, 0x600, RZ, 0xc0, !PT ;  /* 0x0000060000067812 */ /* 0x040fe400078ec0ff */
[----:B------:R-:W-:Y:S02]  /*0220*/  ISETP.GE.U32.AND P0, PT, R0, 0x600, PT ;  /* 0x000006000000780c */ /* 0x000fe40003f06070 */
[----:B------:R-:W-:-:S13]  /*0230*/  ISETP.NE.AND P1, PT, R6, 0x600, PT ;  /* 0x000006000600780c */ /* 0x000fda0003f25270 */
[----:B------:R-:W-:Y:S05]  /*0240*/  @!P1 BRA `(.L_x_8) ;  /* 0x0000000000449947 */ /* 0x000fea0003800000 */
[----:B------:R-:W0:Y:S01]  /*0250*/  LDC.64 R8, c[0x0][0x380] ;  /* 0x0000e000ff087b82 */ /* 0x000e220000000a00 */
[----:B------:R-:W-:-:S04]  /*0260*/  LEA.HI R0, R0, 0x1, RZ, 0x17 ;  /* 0x0000000100007811 */ /* 0x000fc800078fb8ff */
[----:B------:R-:W-:-:S05]  /*0270*/  LOP3.LUT R0, R0, 0x3, RZ, 0xc0, !PT ;  /* 0x0000000300007812 */ /* 0x000fca00078ec0ff */
[----:B------:R-:W-:Y:S02]  /*0280*/  IMAD.MOV R0, RZ, RZ, -R0 ;  /* 0x000000ffff007224 */ /* 0x000fe400078e0a00 */
[----:B0-----:R-:W-:-:S04]  /*0290*/  IMAD.WIDE.U32 R8, R7, 0x8, R8 ;  /* 0x0000000807087825 */ /* 0x001fc800078e0008 */
[----:B------:R-:W-:Y:S02]  /*02a0*/  IMAD.MOV.U32 R6, RZ, RZ, R8 ;  /* 0x000000ffff067224 */ /* 0x000fe400078e0008 */
[----:B------:R-:W-:-:S07]  /*02b0*/  IMAD.MOV.U32 R11, RZ, RZ, R9 ;  /* 0x000000ffff0b7224 */ /* 0x000fce00078e0009 */
.L_x_9:
[----:B------:R-:W-:Y:S02]  /*02c0*/  IMAD.MOV.U32 R8, RZ, RZ, R6 ;  /* 0x000000ffff087224 */ /* 0x000fe400078e0006 */
[----:B------:R-:W-:-:S06]  /*02d0*/  IMAD.MOV.U32 R9, RZ, RZ, R11 ;  /* 0x000000ffff097224 */ /* 0x000fcc00078e000b */
[----:B------:R-:W2:Y:S01]  /*02e0*/  LDG.E.64.CONSTANT R8, desc[UR6][R8.64] ;  /* 0x0000000608087981 */ /* 0x000ea2000c1e9b00 */
[----:B------:R-:W-:Y:S01]  /*02f0*/  VIADD R0, R0, 0x1 ;  /* 0x0000000100007836 */ /* 0x000fe20000000000 */
[----:B------:R-:W-:Y:S01]  /*0300*/  IADD3 R6, P2, PT, R6, 0x1000, RZ ;  /* 0x0000100006067810 */ /* 0x000fe20007f5e0ff */
[----:B------:R-:W-:-:S03]  /*0310*/  VIADD R7, R7, 0x200 ;  /* 0x0000020007077836 */ /* 0x000fc60000000000 */
[----:B------:R-:W-:Y:S01]  /*0320*/  ISETP.NE.AND P1, PT, R0, RZ, PT ;  /* 0x000000ff0000720c */ /* 0x000fe20003f25270 */
[----:B------:R-:W-:Y:S01]  /*0330*/  IMAD.X R11, RZ, RZ, R11, P2 ;  /* 0x000000ffff0b7224 */ /* 0x000fe200010e060b */
[----:B--2--5:R-:W-:-:S11]  /*0340*/  DADD R2, R8, R2 ;  /* 0x0000000008027229 */ /* 0x024fd60000000002 */
[----:B------:R-:W-:Y:S05]  /*0350*/  @P1 BRA `(.L_x_9) ;  /* 0xfffffffc00d81947 */ /* 0x000fea000383ffff */
.L_x_8:
[----:B------:R-:W-:Y:S05]  /*0360*/  BSYNC.RECONVERGENT B2 ;  /* 0x0000000000027941 */ /* 0x000fea0003800200 */
.L_x_7:
[----:B------:R-:W-:Y:S05]  /*0370*/  @!P0 BRA `(.L_x_6) ;  /* 0x0000000400688947 */ /* 0x000fea0003800000 */
[----:B------:R-:W-:Y:S01]  /*0380*/  IMAD.IADD R0, R4, 0x1, -R7 ;  /* 0x0000000104007824 */ /* 0x000fe200078e0a07 */
[----:B------:R-:W-:Y:S01]  /*0390*/  BSSY.RECONVERGENT B2, `(.L_x_10) ;  /* 0x0000031000027945 */ /* 0x000fe20003800200 */
[----:B------:R-:W-:-:S03]  /*03a0*/  PLOP3.LUT P0, PT, PT, PT, PT, 0x80, 0x8 ;  /* 0x000000000008781c */ /* 0x000fc60003f0f070 */
[----:B------:R-:W-:-:S13]  /*03b0*/  ISETP.GT.AND P1, PT, R0, 0x1800, PT ;  /* 0x000018000000780c */ /* 0x000fda0003f24270 */
[----:B------:R-:W-:Y:S05]  /*03c0*/  @!P1 BRA `(.L_x_11) ;  /* 0x0000000000b49947 */ /* 0x000fea0003800000 */
[----:B------:R-:W-:Y:S01]  /*03d0*/  PLOP3.LUT P0, PT, PT, PT, PT, 0x8, 0x80 ;  /* 0x000000000080781c */ /* 0x000fe20003f0e170 */
[----:B------:R-:W-:-:S12]  /*03e0*/  VIADD R0, R4, 0xffffe800 ;  /* 0xffffe80004007836 */ /* 0x000fd80000000000 */
.L_x_12:
[----:B------:R-:W0:Y:S02]  /*03f0*/  LDC.64 R32, c[0x0][0x380] ;  /* 0x0000e000ff207b82 */ /* 0x000e240000000a00 */
[----:B0-----:R-:W-:-:S05]  /*0400*/  IMAD.WIDE R14, R7, 0x8, R32 ;  /* 0x00000008070e7825 */ /* 0x001fca00078e0220 */
[----:B------:R-:W2:Y:S04]  /*0410*/  LDG.E.64.CONSTANT R8, desc[UR6][R14.64] ;  /* 0x000000060e087981 */ /* 0x000ea8000c1e9b00 */
[----:B------:R-:W3:Y:S04]  /*0420*/  LDG.E.64.CONSTANT R10, desc[UR6][R14.64+0x1000] ;  /* 0x001000060e0a7981 */ /* 0x000ee8000c1e9b00 */
[----:B------:R-:W4:Y:S01]  /*0430*/  LDG.E.64.CONSTANT R12, desc[UR6][R14.64+0x2000] ;  /* 0x002000060e0c7981 */ /* 0x000f22000c1e9b00 */
[----:B------:R-:W-:-:S03]  /*0440*/  VIADD R41, R7, 0x800 ;  /* 0x0000080007297836 */ /* 0x000fc60000000000 */
[----:B------:R-:W4:Y:S01]  /*0450*/  LDG.E.64.CONSTANT R30, desc[UR6][R14.64+0x3000] ;  /* 0x003000060e1e7981 */ /* 0x000f22000c1e9b00 */
[----:B------:R-:W-:-:S05]  /*0460*/  IMAD.WIDE R40, R41, 0x8, R32 ;  /* 0x0000000829287825 */ /* 0x000fca00078e0220 */
[----:B------:R-:W4:Y:S04]  /*0470*/  LDG.E.64.CONSTANT R28, desc[UR6][R40.64] ;  /* 0x00000006281c7981 */ /* 0x000f28000c1e9b00 */
[----:B------:R-:W4:Y:S04]  /*0480*/  LDG.E.64.CONSTANT R26, desc[UR6][R40.64+0x1000] ;  /* 0x00100006281a7981 */ /* 0x000f28000c1e9b00 */
        /* <DEDUP_REMOVED lines=12> */
[----:B------:R-:W4:Y:S04]  /*0550*/  LDG.E.64.CONSTANT R34, desc[UR6][R44.64+0x2000] ;  /* 0x002000062c227981 */ /* 0x000f28000c1e9b00 */
[----:B------:R-:W4:Y:S01]  /*0560*/  LDG.E.64.CONSTANT R32, desc[UR6][R44.64+0x3000] ;  /* 0x003000062c207981 */ /* 0x000f22000c1e9b00 */
[----:B------:R-:W-:-:S05]  /*0570*/  VIADD R7, R7, 0x2000 ;  /* 0x0000200007077836 */ /* 0x000fca0000000000 */
[----:B------:R-:W-:Y:S01]  /*0580*/  ISETP.GE.AND P1, PT, R7, R0, PT ;  /* 0x000000000700720c */ /* 0x000fe20003f26270 */
[----:B--2--5:R-:W-:-:S08]  /*0590*/  DADD R8, R8, R2 ;  /* 0x0000000008087229 */ /* 0x024fd00000000002 */
[----:B---3--:R-:W-:-:S08]  /*05a0*/  DADD R8, R8, R10 ;  /* 0x0000000008087229 */ /* 0x008fd0000000000a */
[----:B----4-:R-:W-:-:S08]  /*05b0*/  DADD R8, R8, R12 ;  /* 0x0000000008087229 */ /* 0x010fd0000000000c */
[----:B------:R-:W-:-:S08]  /*05c0*/  DADD R8, R8, R30 ;  /* 0x0000000008087229 */ /* 0x000fd0000000001e */
        /* <DEDUP_REMOVED lines=11> */
[----:B------:R-:W-:Y:S01]  /*0680*/  DADD R2, R8, R32 ;  /* 0x0000000008027229 */ /* 0x000fe20000000020 */
[----:B------:R-:W-:Y:S10]  /*0690*/  @!P1 BRA `(.L_x_12) ;  /* 0xfffffffc00549947 */ /* 0x000ff4000383ffff */
.L_x_11:
[----:B------:R-:W-:Y:S05]  /*06a0*/  BSYNC.RECONVERGENT B2 ;  /* 0x0000000000027941 */ /* 0x000fea0003800200 */
.L_x_10:
[----:B------:R-:W-:Y:S01]  /*06b0*/  IMAD.IADD R0, R4, 0x1, -R7 ;  /* 0x0000000104007824 */ /* 0x000fe200078e0a07 */
[----:B------:R-:W-:Y:S04]  /*06c0*/  BSSY.RECONVERGENT B2, `(.L_x_13) ;  /* 0x0000019000027945 */ /* 0x000fe80003800200 */
[----:B------:R-:W-:-:S13]  /*06d0*/  ISETP.GT.AND P1, PT, R0, 0x800, PT ;  /* 0x000008000000780c */ /* 0x000fda0003f24270 */
[----:B------:R-:W-:Y:S05]  /*06e0*/  @!P1 BRA `(.L_x_14) ;  /* 0x0000000000589947 */ /* 0x000fea0003800000 */
        /* <DEDUP_REMOVED lines=12> */
[----:B------:R-:W-:Y:S01]  /*07b0*/  PLOP3.LUT P0, PT, PT, PT, PT, 0x8, 0x80 ;  /* 0x000000000080781c */ /* 0x000fe20003f0e170 */
[----:B------:R-:W-:Y:S01]  /*07c0*/  VIADD R7, R7, 0x1000 ;  /* 0x0000100007077836 */ /* 0x000fe20000000000 */
[----:B--2--5:R-:W-:-:S08]  /*07d0*/  DADD R10, R2, R10 ;  /* 0x00000000020a7229 */ /* 0x024fd0000000000a */
[----:B---3--:R-:W-:-:S08]  /*07e0*/  DADD R10, R10, R12 ;  /* 0x000000000a0a7229 */ /* 0x008fd0000000000c */
[----:B----4-:R-:W-:-:S08]  /*07f0*/  DADD R10, R10, R14 ;  /* 0x000000000a0a7229 */ /* 0x010fd0000000000e */
[----:B------:R-:W-:-:S08]  /*0800*/  DADD R10, R10, R16 ;  /* 0x000000000a0a7229 */ /* 0x000fd00000000010 */
[----:B------:R-:W-:-:S08]  /*0810*/  DADD R10, R10, R20 ;  /* 0x000000000a0a7229 */ /* 0x000fd00000000014 */
[----:B------:R-:W-:-:S08]  /*0820*/  DADD R10, R10, R22 ;  /* 0x000000000a0a7229 */ /* 0x000fd00000000016 */
[----:B------:R-:W-:-:S08]  /*0830*/  DADD R10, R10, R24 ;  /* 0x000000000a0a7229 */ /* 0x000fd00000000018 */
[----:B------:R-:W-:-:S11]  /*0840*/  DADD R2, R10, R26 ;  /* 0x000000000a027229 */ /* 0x000fd6000000001a */
.L_x_14:
[----:B------:R-:W-:Y:S05]  /*0850*/  BSYNC.RECONVERGENT B2 ;  /* 0x0000000000027941 */ /* 0x000fea0003800200 */
.L_x_13:
[----:B------:R-:W-:-:S13]  /*0860*/  ISETP.LT.OR P0, PT, R7, R4, P0 ;  /* 0x000000040700720c */ /* 0x000fda0000701670 */
[----:B------:R-:W-:Y:S05]  /*0870*/  @!P0 BRA `(.L_x_6) ;  /* 0x0000000000288947 */ /* 0x000fea0003800000 */
[----:B------:R-:W0:Y:S02]  /*0880*/  LDC.64 R8, c[0x0][0x380] ;  /* 0x0000e000ff087b82 */ /* 0x000e240000000a00 */
[----:B0-----:R-:W-:-:S05]  /*0890*/  IMAD.WIDE R6, R7, 0x8, R8 ;  /* 0x0000000807067825 */ /* 0x001fca00078e0208 */
[----:B------:R-:W2:Y:S04]  /*08a0*/  LDG.E.64.CONSTANT R8, desc[UR6][R6.64] ;  /* 0x0000000606087981 */ /* 0x000ea8000c1e9b00 */
[----:B------:R-:W3:Y:S04]  /*08b0*/  LDG.E.64.CONSTANT R10, desc[UR6][R6.64+0x1000] ;  /* 0x00100006060a7981 */ /* 0x000ee8000c1e9b00 */
[----:B------:R-:W4:Y:S04]  /*08c0*/  LDG.E.64.CONSTANT R12, desc[UR6][R6.64+0x2000] ;  /* 0x00200006060c7981 */ /* 0x000f28000c1e9b00 */
[----:B------:R-:W4:Y:S01]  /*08d0*/  LDG.E.64.CONSTANT R14, desc[UR6][R6.64+0x3000] ;  /* 0x00300006060e7981 */ /* 0x000f22000c1e9b00 */
[----:B--2--5:R-:W-:-:S08]  /*08e0*/  DADD R8, R2, R8 ;  /* 0x0000000002087229 */ /* 0x024fd00000000008 */
[----:B---3--:R-:W-:-:S08]  /*08f0*/  DADD R8, R8, R10 ;  /* 0x0000000008087229 */ /* 0x008fd0000000000a */
[----:B----4-:R-:W-:-:S08]  /*0900*/  DADD R8, R8, R12 ;  /* 0x0000000008087229 */ /* 0x010fd0000000000c */
[----:B------:R-:W-:-:S11]  /*0910*/  DADD R2, R8, R14 ;  /* 0x0000000008027229 */ /* 0x000fd6000000000e */
.L_x_6:
[----:B------:R-:W-:Y:S05]  /*0920*/  BSYNC.RECONVERGENT B1 ;  /* 0x0000000000017941 */ /* 0x000fea0003800200 */
.L_x_5:
[----:B------:R-:W-:-:S13]  /*0930*/  ISETP.GE.AND P0, PT, R4, 0x200, PT ;  /* 0x000002000400780c */ /* 0x000fda0003f06270 */
[----:B------:R-:W-:Y:S05]  /*0940*/  @!P0 BRA `(.L_x_15) ;  /* 0x0000000400148947 */ /* 0x000fea0003800000 */
[----:B------:R-:W0:Y:S01]  /*0950*/  S2R R12, SR_LANEID ;  /* 0x00000000000c7919 */ /* 0x000e220000000000 */
[----:B-----5:R-:W-:Y:S04]  /*0960*/  SHFL.DOWN PT, R6, R2, 0x1, 0x1f ;  /* 0x08201f0002067f89 */ /* 0x020fe800000e0000 */
[----:B------:R-:W1:Y:S02]  /*0970*/  SHFL.DOWN PT, R7, R3, 0x1, 0x1f ;  /* 0x08201f0003077f89 */ /* 0x000e6400000e0000 */
[----:B-1----:R-:W-:Y:S01]  /*0980*/  DADD R6, R6, R2 ;  /* 0x0000000006067229 */ /* 0x002fe20000000002 */
[C---:B0-----:R-:W-:Y:S02]  /*0990*/  ISETP.GT.AND P0, PT, R12.reuse, 0x1e, PT ;  /* 0x0000001e0c00780c */ /* 0x041fe40003f04270 */
[----:B------:R-:W-:-:S07]  /*09a0*/  ISETP.NE.AND P1, PT, R12, RZ, PT ;  /* 0x000000ff0c00720c */ /* 0x000fce0003f25270 */
[----:B------:R-:W-:Y:S02]  /*09b0*/  FSEL R8, R2, R6, P0 ;  /* 0x0000000602087208 */ /* 0x000fe40000000000 */
[----:B------:R-:W-:Y:S02]  /*09c0*/  FSEL R9, R3, R7, P0 ;  /* 0x0000000703097208 */ /* 0x000fe40000000000 */
[----:B------:R-:W-:Y:S01]  /*09d0*/  ISETP.GT.AND P0, PT, R12, 0x1d, PT ;  /* 0x0000001d0c00780c */ /* 0x000fe20003f04270 */
[----:B------:R-:W-:Y:S01]  /*09e0*/  SHFL.DOWN PT, R6, R8, 0x2, 0x1f ;  /* 0x08401f0008067f89 */ /* 0x000fe200000e0000 */
[----:B------:R-:W-:Y:S02]  /*09f0*/  @!P1 MOV R4, 0x400 ;  /* 0x0000040000049802 */ /* 0x000fe40000000f00 */
[----:B------:R-:W-:Y:S01]  /*0a00*/  @!P1 SHF.R.U32.HI R0, RZ, 0x2, R5 ;  /* 0x00000002ff009819 */ /* 0x000fe20000011605 */
[----:B------:R-:W0:Y:S03]  /*0a10*/  SHFL.DOWN PT, R7, R9, 0x2, 0x1f ;  /* 0x08401f0009077f89 */ /* 0x000e2600000e0000 */
[----:B------:R-:W-:Y:S01]  /*0a20*/  @!P1 LOP3.LUT R0, R0, 0xf8, RZ, 0xc0, !PT ;  /* 0x000000f800009812 */ /* 0x000fe200078ec0ff */
[----:B0-----:R-:W-:-:S10]  /*0a30*/  DADD R6, R6, R8 ;  /* 0x0000000006067229 */ /* 0x001fd40000000008 */
[----:B------:R-:W-:Y:S02]  /*0a40*/  FSEL R6, R8, R6, P0 ;  /* 0x0000000608067208 */ /* 0x000fe40000000000 */
[----:B------:R-:W-:Y:S02]  /*0a50*/  FSEL R7, R9, R7, P0 ;  /* 0x0000000709077208 */ /* 0x000fe40000000000 */
[----:B------:R-:W-:Y:S01]  /*0a60*/  ISETP.GT.AND P0, PT, R12, 0x1b, PT ;  /* 0x0000001b0c00780c */ /* 0x000fe20003f04270 */
[----:B------:R-:W-:Y:S04]  /*0a70*/  SHFL.DOWN PT, R2, R6, 0x4, 0x1f ;  /* 0x08801f0006027f89 */ /* 0x000fe800000e0000 */
[----:B------:R-:W0:Y:S01]  /*0a80*/  SHFL.DOWN PT, R3, R7, 0x4, 0x1f ;  /* 0x08801f0007037f89 */ /* 0x000e2200000e0000 */
[----:B------:R-:W1:Y:S01]  /*0a90*/  @!P1 S2R R9, SR_CgaCtaId ;  /* 0x0000000000099919 */ /* 0x000e620000008800 */
[----:B0-----:R-:W-:-:S10]  /*0aa0*/  DADD R2, R2, R6 ;  /* 0x0000000002027229 */ /* 0x001fd40000000006 */
[----:B------:R-:W-:Y:S02]  /*0ab0*/  FSEL R10, R6, R2, P0 ;  /* 0x00000002060a7208 */ /* 0x000fe40000000000 */
[----:B------:R-:W-:Y:S02]  /*0ac0*/  FSEL R11, R7, R3, P0 ;  /* 0x00000003070b7208 */ /* 0x000fe40000000000 */
[----:B------:R-:W-:Y:S01]  /*0ad0*/  ISETP.GT.AND P0, PT, R12, 0x17, PT ;  /* 0x000000170c00780c */ /* 0x000fe20003f04270 */
[----:B------:R-:W-:Y:S04]  /*0ae0*/  SHFL.DOWN PT, R2, R10, 0x8, 0x1f ;  /* 0x09001f000a027f89 */ /* 0x000fe800000e0000 */
[----:B------:R-:W0:Y:S02]  /*0af0*/  SHFL.DOWN PT, R3, R11, 0x8, 0x1f ;  /* 0x09001f000b037f89 */ /* 0x000e2400000e0000 */
[----:B0-----:R-:W-:-:S10]  /*0b00*/  DADD R2, R2, R10 ;  /* 0x0000000002027229 */ /* 0x001fd4000000000a */
[----:B------:R-:W-:Y:S02]  /*0b10*/  FSEL R6, R10, R2, P0 ;  /* 0x000000020a067208 */ /* 0x000fe40000000000 */
[----:B------:R-:W-:Y:S02]  /*0b20*/  FSEL R7, R11, R3, P0 ;  /* 0x000000030b077208 */ /* 0x000fe40000000000 */
[----:B-1----:R-:W-:Y:S01]  /*0b30*/  @!P1 LEA R11, R9, R4, 0x18 ;  /* 0x00000004090b9211 */ /* 0x002fe200078ec0ff */
[----:B------:R-:W-:Y:S01]  /*0b40*/  SHFL.DOWN PT, R2, R6, 0x10, 0x1f ;  /* 0x0a001f0006027f89 */ /* 0x000fe200000e0000 */
[----:B------:R-:W-:-:S03]  /*0b50*/  ISETP.NE.AND P0, PT, R5, RZ, PT ;  /* 0x000000ff0500720c */ /* 0x000fc60003f05270 */
[----:B------:R-:W0:Y:S01]  /*0b60*/  SHFL.DOWN PT, R3, R7, 0x10, 0x1f ;  /* 0x0a001f0007037f89 */ /* 0x000e2200000e0000 */
[----:B------:R-:W-:Y:S01]  /*0b70*/  @!P1 IMAD.IADD R11, R0, 0x1, R11 ;  /* 0x00000001000b9824 */ /* 0x000fe200078e020b */
[----:B0-----:R-:W-:-:S07]  /*0b80*/  DADD R8, R2, R6 ;  /* 0x0000000002087229 */ /* 0x001fce0000000006 */
[----:B------:R1:W-:Y:S01]  /*0b90*/  @!P1 STS.64 [R11+0x10], R8 ;  /* 0x000010080b009388 */ /* 0x0003e20000000a00 */
[----:B------:R-:W-:Y:S01]  /*0ba0*/  BAR.SYNC.DEFER_BLOCKING 0x0 ;  /* 0x0000000000007b1d */ /* 0x000fe20000010000 */
[----:B------:R-:W-:-:S04]  /*0bb0*/  ISETP.GT.AND P1, PT, R12, 0xf, PT ;  /* 0x0000000f0c00780c */ /* 0x000fc80003f24270 */
[----:B------:R-:W-:Y:S02]  /*0bc0*/  FSEL R2, R6, R8, P1 ;  /* 0x0000000806027208 */ /* 0x000fe40000800000 */
[----:B------:R-:W-:Y:S01]  /*0bd0*/  FSEL R3, R7, R9, P1 ;  /* 0x0000000907037208 */ /* 0x000fe20000800000 */
[----:B------:R-:W-:Y:S06]  /*0be0*/  @P0 BRA `(.L_x_16) ;  /* 0x0000001800440947 */ /* 0x000fec0003800000 */
[----:B------:R-:W0:Y:S01]  /*0bf0*/  S2UR UR5, SR_CgaCtaId ;  /* 0x00000000000579c3 */ /* 0x000e220000008800 */
[----:B------:R-:W-:Y:S02]  /*0c00*/  UMOV UR4, 0x400 ;  /* 0x0000040000047882 */ /* 0x000fe40000000000 */
[----:B0-----:R-:W-:-:S09]  /*0c10*/  ULEA UR4, UR5, UR4, 0x18 ;  /* 0x0000000405047291 */ /* 0x001fd2000f8ec0ff */
[----:B------:R-:W0:Y:S04]  /*0c20*/  LDS.64 R4, [UR4+0x18] ;  /* 0x00001804ff047984 */ /* 0x000e280008000a00 */
[----:B-1----:R-:W1:Y:S04]  /*0c30*/  LDS.128 R8, [UR4+0x20] ;  /* 0x00002004ff087984 */ /* 0x002e680008000c00 */
[----:B------:R-:W2:Y:S01]  /*0c40*/  LDS.128 R12, [UR4+0x30] ;  /* 0x00003004ff0c7984 */ /* 0x000ea20008000c00 */
[----:B0-----:R-:W-:-:S03]  /*0c50*/  DADD R2, R2, R4 ;  /* 0x0000000002027229 */ /* 0x001fc60000000004 */
[----:B------:R-:W0:Y:S05]  /*0c60*/  LDS.128 R4, [UR4+0x40] ;  /* 0x00004004ff047984 */ /* 0x000e2a0008000c00 */
[----:B-1----:R-:W-:-:S08]  /*0c70*/  DADD R2, R2, R8 ;  /* 0x0000000002027229 */ /* 0x002fd00000000008 */
[----:B------:R-:W-:Y:S01]  /*0c80*/  DADD R2, R2, R10 ;  /* 0x0000000002027229 */ /* 0x000fe2000000000a */
[----:B------:R-:W1:Y:S07]  /*0c90*/  LDS.128 R8, [UR4+0x50] ;  /* 0x00005004ff087984 */ /* 0x000e6e0008000c00 */
[----:B--2---:R-:W-:-:S08]  /*0ca0*/  DADD R2, R2, R12 ;  /* 0x0000000002027229 */ /* 0x004fd0000000000c */
[----:B------:R-:W-:Y:S01]  /*0cb0*/  DADD R2, R2, R14 ;  /* 0x0000000002027229 */ /* 0x000fe2000000000e */
[----:B------:R-:W2:Y:S07]  /*0cc0*/  LDS.128 R12, [UR4+0x60] ;  /* 0x00006004ff0c7984 */ /* 0x000eae0008000c00 */
[----:B0-----:R-:W-:-:S08]  /*0cd0*/  DADD R2, R2, R4 ;  /* 0x0000000002027229 */ /* 0x001fd00000000004 */
[----:B------:R-:W-:Y:S01]  /*0ce0*/  DADD R2, R2, R6 ;  /* 0x0000000002027229 */ /* 0x000fe20000000006 */
[----:B------:R-:W0:Y:S07]  /*0cf0*/  LDS.128 R4, [UR4+0x70] ;  /* 0x00007004ff047984 */ /* 0x000e2e0008000c00 */
[----:B-1----:R-:W-:-:S08]  /*0d00*/  DADD R2, R2, R8 ;  /* 0x0000000002027229 */ /* 0x002fd00000000008 */
[----:B------:R-:W-:Y:S01]  /*0d10*/  DADD R2, R2, R10 ;  /* 0x0000000002027229 */ /* 0x000fe2000000000a */
[----:B------:R-:W1:Y:S07]  /*0d20*/  LDS.128 R8, [UR4+0x80] ;  /* 0x00008004ff087984 */ /* 0x000e6e0008000c00 */
[----:B--2---:R-:W-:-:S08]  /*0d30*/  DADD R2, R2, R12 ;  /* 0x0000000002027229 */ /* 0x004fd0000000000c */
[----:B------:R-:W-:-:S08]  /*0d40*/  DADD R2, R2, R14 ;  /* 0x0000000002027229 */ /* 0x000fd0000000000e */
[----:B0-----:R-:W-:-:S08]  /*0d50*/  DADD R2, R2, R4 ;  /* 0x0000000002027229 */ /* 0x001fd00000000004 */
[----:B------:R-:W-:-:S08]  /*0d60*/  DADD R2, R2, R6 ;  /* 0x0000000002027229 */ /* 0x000fd00000000006 */
[----:B-1----:R-:W-:-:S08]  /*0d70*/  DADD R2, R2, R8 ;  /* 0x0000000002027229 */ /* 0x002fd00000000008 */
[----:B------:R-:W-:Y:S01]  /*0d80*/  DADD R2, R2, R10 ;  /* 0x0000000002027229 */ /* 0x000fe2000000000a */
[----:B------:R-:W-:Y:S10]  /*0d90*/  BRA `(.L_x_16) ;  /* 0x0000001400d87947 */ /* 0x000ff40003800000 */
.L_x_15:
[----:B------:R-:W-:Y:S01]  /*0da0*/  LOP3.LUT R0, R5, 0x3e0, RZ, 0xc0, !PT ;  /* 0x000003e005007812 */ /* 0x000fe200078ec0ff */
[----:B------:R-:W0:Y:S03]  /*0db0*/  S2R R10, SR_LANEID ;  /* 0x00000000000a7919 */ /* 0x000e260000000000 */
[----:B------:R-:W-:Y:S01]  /*0dc0*/  LOP3.LUT R9, RZ, R0, RZ, 0x33, !PT ;  /* 0x00000000ff097212 */ /* 0x000fe200078e33ff */
[----:B------:R-:W-:-:S04]  /*0dd0*/  VIADD R7, R0, 0x20 ;  /* 0x0000002000077836 */ /* 0x000fc80000000000 */
[----:B------:R-:W-:Y:S01]  /*0de0*/  IMAD.IADD R9, R9, 0x1, R4 ;  /* 0x0000000109097824 */ /* 0x000fe200078e0204 */
[----:B------:R-:W-:-:S04]  /*0df0*/  ISETP.GT.AND P0, PT, R7, R4, PT ;  /* 0x000000040700720c */ /* 0x000fc80003f04270 */
[----:B------:R-:W-:-:S05]  /*0e00*/  SEL R11, R9, 0x1f, P0 ;  /* 0x0000001f090b7807 */ /* 0x000fca0000000000 */
[----:B-----5:R-:W-:Y:S04]  /*0e10*/  SHFL.DOWN PT, R6, R2, 0x1, R11 ;  /* 0x0820000002067989 */ /* 0x020fe800000e000b */
[----:B------:R-:W1:Y:S01]  /*0e20*/  SHFL.DOWN PT, R7, R3, 0x1, R11 ;  /* 0x0820000003077989 */ /* 0x000e6200000e000b */
[C---:B0-----:R-:W-:Y:S01]  /*0e30*/  ISETP.GE.AND P0, PT, R10.reuse, R11, PT ;  /* 0x0000000b0a00720c */ /* 0x041fe20003f06270 */
[C---:B------:R-:W-:Y:S01]  /*0e40*/  VIADD R0, R10.reuse, 0x2 ;  /* 0x000000020a007836 */ /* 0x040fe20000000000 */
[----:B------:R-:W-:Y:S01]  /*0e50*/  ISETP.NE.AND P1, PT, R10, RZ, PT ;  /* 0x000000ff0a00720c */ /* 0x000fe20003f25270 */
[----:B-1----:R-:W-:-:S12]  /*0e60*/  DADD R6, R6, R2 ;  /* 0x0000000006067229 */ /* 0x002fd80000000002 */
[----:B------:R-:W0:Y:S01]  /*0e70*/  @!P1 S2R R12, SR_CgaCtaId ;  /* 0x00000000000c9919 */ /* 0x000e220000008800 */
[----:B------:R-:W-:Y:S02]  /*0e80*/  FSEL R8, R6, R2, !P0 ;  /* 0x0000000206087208 */ /* 0x000fe40004000000 */
[----:B------:R-:W-:Y:S02]  /*0e90*/  FSEL R9, R7, R3, !P0 ;  /* 0x0000000307097208 */ /* 0x000fe40004000000 */
[----:B------:R-:W-:Y:S01]  /*0ea0*/  ISETP.GT.AND P0, PT, R0, R11, PT ;  /* 0x0000000b0000720c */ /* 0x000fe20003f04270 */
[----:B------:R-:W-:Y:S01]  /*0eb0*/  SHFL.DOWN PT, R6, R8, 0x2, R11 ;  /* 0x0840000008067989 */ /* 0x000fe200000e000b */
[----:B------:R-:W-:-:S03]  /*0ec0*/  VIADD R0, R10, 0x4 ;  /* 0x000000040a007836 */ /* 0x000fc60000000000 */
[----:B------:R-:W1:Y:S02]  /*0ed0*/  SHFL.DOWN PT, R7, R9, 0x2, R11 ;  /* 0x0840000009077989 */ /* 0x000e6400000e000b */
[----:B-1----:R-:W-:-:S10]  /*0ee0*/  DADD R6, R6, R8 ;  /* 0x0000000006067229 */ /* 0x002fd40000000008 */
[----:B------:R-:W-:Y:S02]  /*0ef0*/  FSEL R6, R8, R6, P0 ;  /* 0x0000000608067208 */ /* 0x000fe40000000000 */
[----:B------:R-:W-:Y:S02]  /*0f00*/  FSEL R7, R9, R7, P0 ;  /* 0x0000000709077208 */ /* 0x000fe40000000000 */
        /* <DEDUP_REMOVED lines=16> */
[----:B------:R-:W-:Y:S02]  /*1010*/  @!P1 MOV R9, 0x400 ;  /* 0x0000040000099802 */ /* 0x000fe40000000f00 */
[----:B------:R-:W-:Y:S01]  /*1020*/  @!P1 SHF.R.U32.HI R8, RZ, 0x2, R5 ;  /* 0x00000002ff089819 */ /* 0x000fe20000011605 */
[----:B------:R-:W1:Y:S01]  /*1030*/  SHFL.DOWN PT, R3, R7, 0x10, R11 ;  /* 0x0a00000007037989 */ /* 0x000e6200000e000b */
[----:B0-----:R-:W-:-:S02]  /*1040*/  @!P1 LEA R9, R12, R9, 0x18 ;  /* 0x000000090c099211 */ /* 0x001fc400078ec0ff */
[----:B------:R-:W-:-:S05]  /*1050*/  @!P1 LOP3.LUT R8, R8, 0xf8, RZ, 0xc0, !PT ;  /* 0x000000f808089812 */ /* 0x000fca00078ec0ff */
[----:B------:R-:W-:Y:S01]  /*1060*/  @!P1 IMAD.IADD R9, R8, 0x1, R9 ;  /* 0x0000000108099824 */ /* 0x000fe200078e0209 */
[----:B-1----:R-:W-:-:S10]  /*1070*/  DADD R2, R2, R6 ;  /* 0x0000000002027229 */ /* 0x002fd40000000006 */
[----:B------:R-:W-:Y:S02]  /*1080*/  FSEL R2, R6, R2, P0 ;  /* 0x0000000206027208 */ /* 0x000fe40000000000 */
[----:B------:R-:W-:Y:S02]  /*1090*/  FSEL R3, R7, R3, P0 ;  /* 0x0000000307037208 */ /* 0x000fe40000000000 */
[----:B------:R-:W-:-:S03]  /*10a0*/  ISETP.NE.AND P0, PT, R5, RZ, PT ;  /* 0x000000ff0500720c */ /* 0x000fc60003f05270 */
[----:B------:R0:W-:Y:S01]  /*10b0*/  @!P1 STS.64 [R9+0x10], R2 ;  /* 0x0000100209009388 */ /* 0x0001e20000000a00 */
[----:B------:R-:W-:Y:S09]  /*10c0*/  BAR.SYNC.DEFER_BLOCKING 0x0 ;  /* 0x0000000000007b1d */ /* 0x000ff20000010000 */
[----:B------:R-:W-:Y:S05]  /*10d0*/  @P0 BRA `(.L_x_16) ;  /* 0x0000001400080947 */ /* 0x000fea0003800000 */
[----:B------:R-:W1:Y:S01]  /*10e0*/  S2UR UR5, SR_CgaCtaId ;  /* 0x00000000000579c3 */ /* 0x000e620000008800 */
[----:B------:R-:W-:Y:S01]  /*10f0*/  UMOV UR4, 0x400 ;  /* 0x0000040000047882 */ /* 0x000fe20000000000 */
[----:B------:R-:W-:Y:S01]  /*1100*/  ISETP.GT.AND P1, PT, R4, 0x20, PT ;  /* 0x000000200400780c */ /* 0x000fe20003f24270 */
[----:B-1----:R-:W-:-:S09]  /*1110*/  ULEA UR4, UR5, UR4, 0x18 ;  /* 0x0000000405047291 */ /* 0x002fd2000f8ec0ff */
[----:B------:R-:W1:Y:S04]  /*1120*/  LDS.64 R6, [UR4+0x18] ;  /* 0x00001804ff067984 */ /* 0x000e680008000a00 */
[----:B------:R-:W2:Y:S04]  /*1130*/  LDS.128 R12, [UR4+0x20] ;  /* 0x00002004ff0c7984 */ /* 0x000ea80008000c00 */
[----:B0-----:R-:W0:Y:S01]  /*1140*/  LDS.128 R8, [UR4+0x30] ;  /* 0x00003004ff087984 */ /* 0x001e220008000c00 */
[----:B-1----:R-:W-:-:S10]  /*1150*/  DADD R6, R2, R6 ;  /* 0x0000000002067229 */ /* 0x002fd40000000006 */
[----:B------:R-:W-:Y:S02]  /*1160*/  FSEL R2, R6, R2, P1 ;  /* 0x0000000206027208 */ /* 0x000fe40000800000 */
[----:B------:R-:W-:Y:S02]  /*1170*/  FSEL R3, R7, R3, P1 ;  /* 0x0000000307037208 */ /* 0x000fe40000800000 */
[----:B------:R-:W-:-:S04]  /*1180*/  ISETP.GT.AND P1, PT, R4, 0x40, PT ;  /* 0x000000400400780c */ /* 0x000fc80003f24270 */
[----:B--2---:R-:W-:-:S10]  /*1190*/  DADD R12, R12, R2 ;  /* 0x000000000c0c7229 */ /* 0x004fd40000000002 */
[----:B------:R-:W-:Y:S02]  /*11a0*/  FSEL R2, R12, R2, P1 ;  /* 0x000000020c027208 */ /* 0x000fe40000800000 */
[----:B------:R-:W-:Y:S02]  /*11b0*/  FSEL R3, R13, R3, P1 ;  /* 0x000000030d037208 */ /* 0x000fe40000800000 */
[----:B------:R-:W-:-:S04]  /*11c0*/  ISETP.GT.AND P1, PT, R4, 0x60, PT ;  /* 0x000000600400780c */ /* 0x000fc80003f24270 */
[----:B------:R-:W-:-:S10]  /*11d0*/  DADD R14, R2, R14 ;  /* 0x00000000020e7229 */ /* 0x000fd4000000000e */
[----:B------:R-:W-:Y:S02]  /*11e0*/  FSEL R2, R14, R2, P1 ;  /* 0x000000020e027208 */ /* 0x000fe40000800000 */
[----:B------:R-:W-:Y:S02]  /*11f0*/  FSEL R3, R15, R3, P1 ;  /* 0x000000030f037208 */ /* 0x000fe40000800000 */
[----:B------:R-:W1:Y:S01]  /*1200*/  LDS.128 R12, [UR4+0x40] ;  /* 0x00004004ff0c7984 */ /* 0x000e620008000c00 */
[----:B------:R-:W-:-:S03]  /*1210*/  ISETP.GT.AND P1, PT, R4, 0x80, PT ;  /* 0x000000800400780c */ /* 0x000fc60003f24270 */
[----:B0-----:R-:W-:-:S10]  /*1220*/  DADD R8, R8, R2 ;  /* 0x0000000008087229 */ /* 0x001fd40000000002 */
[----:B------:R-:W-:Y:S02]  /*1230*/  FSEL R2, R8, R2, P1 ;  /* 0x0000000208027208 */ /* 0x000fe40000800000 */
[----:B------:R-:W-:Y:S02]  /*1240*/  FSEL R3, R9, R3, P1 ;  /* 0x0000000309037208 */ /* 0x000fe40000800000 */
[----:B------:R-:W-:-:S04]  /*1250*/  ISETP.GT.AND P1, PT, R4, 0xa0, PT ;  /* 0x000000a00400780c */ /* 0x000fc80003f24270 */
[----:B------:R-:W-:-:S10]  /*1260*/  DADD R10, R2, R10 ;  /* 0x00000000020a7229 */ /* 0x000fd4000000000a */
[----:B------:R-:W-:Y:S02]  /*1270*/  FSEL R2, R10, R2, P1 ;  /* 0x000000020a027208 */ /* 0x000fe40000800000 */
[----:B------:R-:W-:Y:S02]  /*1280*/  FSEL R3, R11, R3, P1 ;  /* 0x000000030b037208 */ /* 0x000fe40000800000 */
[----:B------:R-:W0:Y:S01]  /*1290*/  LDS.128 R8, [UR4+0x50] ;  /* 0x00005004ff087984 */ /* 0x000e220008000c00 */
[----:B------:R-:W-:-:S03]  /*12a0*/  ISETP.GT.AND P1, PT, R4, 0xc0, PT ;  /* 0x000000c00400780c */ /* 0x000fc60003f24270 */
[----:B-1----:R-:W-:-:S10]  /*12b0*/  DADD R12, R12, R2 ;  /* 0x000000000c0c7229 */ /* 0x002fd40000000002 */
        /* <DEDUP_REMOVED lines=33> */
[----:B------:R-:W-:-:S04]  /*14d0*/  ISETP.GT.AND P1, PT, R4, 0x1c0, PT ;  /* 0x000001c00400780c */ /* 0x000fc80003f24270 */
[----:B-1----:R-:W-:-:S10]  /*14e0*/  DADD R12, R12, R2 ;  /* 0x000000000c0c7229 */ /* 0x002fd40000000002 */
[----:B------:R-:W-:Y:S02]  /*14f0*/  FSEL R2, R12, R2, P1 ;  /* 0x000000020c027208 */ /* 0x000fe40000800000 */
[----:B------:R-:W-:Y:S02]  /*1500*/  FSEL R3, R13, R3, P1 ;  /* 0x000000030d037208 */ /* 0x000fe40000800000 */
[----:B------:R-:W-:-:S04]  /*1510*/  ISETP.GT.AND P1, PT, R4, 0x1e0, PT ;  /* 0x000001e00400780c */ /* 0x000fc80003f24270 */
[----:B------:R-:W-:-:S10]  /*1520*/  DADD R14, R2, R14 ;  /* 0x00000000020e7229 */ /* 0x000fd4000000000e */
[----:B------:R-:W-:Y:S02]  /*1530*/  FSEL R2, R14, R2, P1 ;  /* 0x000000020e027208 */ /* 0x000fe40000800000 */
[----:B------:R-:W-:Y:S01]  /*1540*/  FSEL R3, R15, R3, P1 ;  /* 0x000000030f037208 */ /* 0x000fe20000800000 */
[----:B------:R-:W-:Y:S06]  /*1550*/  BRA `(.L_x_16) ;  /* 0x0000000c00e87947 */ /* 0x000fec0003800000 */
.L_x_2:
[----:B------:R-:W0:Y:S01]  /*1560*/  S2R R41, SR_TID.X ;  /* 0x0000000000297919 */ /* 0x000e220000002100 */
[----:B------:R-:W1:Y:S02]  /*1570*/  LDCU.64 UR4, c[0x0][0x380] ;  /* 0x00007000ff0477ac */ /* 0x000e640008000a00 */
[----:B-1----:R-:W-:Y:S02]  /*1580*/  IMAD.U32 R2, RZ, RZ, UR4 ;  /* 0x00000004ff027e24 */ /* 0x002fe4000f8e00ff */
[----:B------:R-:W-:Y:S02]  /*1590*/  IMAD.U32 R3, RZ, RZ, UR5 ;  /* 0x00000005ff037e24 */ /* 0x000fe4000f8e00ff */
[----:B0-----:R-:W-:-:S05]  /*15a0*/  IMAD.WIDE.U32 R18, R41, 0x8, R2 ;  /* 0x0000000829127825 */ /* 0x001fca00078e0002 */
[----:B------:R-:W2:Y:S04]  /*15b0*/  LDG.E.64.CONSTANT R20, desc[UR6][R18.64] ;  /* 0x0000000612147981 */ /* 0x000ea8000c1e9b00 */
[----:B------:R-:W2:Y:S04]  /*15c0*/  LDG.E.64.CONSTANT R6, desc[UR6][R18.64+0x1000] ;  /* 0x0010000612067981 */ /* 0x000ea8000c1e9b00 */
[----:B------:R-:W3:Y:S04]  /*15d0*/  LDG.E.64.CONSTANT R8, desc[UR6][R18.64+0x2000] ;  /* 0x0020000612087981 */ /* 0x000ee8000c1e9b00 */
[----:B------:R-:W4:Y:S04]  /*15e0*/  LDG.E.64.CONSTANT R10, desc[UR6][R18.64+0x3000] ;  /* 0x00300006120a7981 */ /* 0x000f28000c1e9b00 */
[----:B------:R-:W5:Y:S04]  /*15f0*/  LDG.E.64.CONSTANT R12, desc[UR6][R18.64+0x4000] ;  /* 0x00400006120c7981 */ /* 0x000f68000c1e9b00 */
[----:B------:R-:W5:Y:S04]  /*1600*/  LDG.E.64.CONSTANT R14, desc[UR6][R18.64+0x5000] ;  /* 0x00500006120e7981 */ /* 0x000f68000c1e9b00 */
[----:B------:R-:W5:Y:S01]  /*1610*/  LDG.E.64.CONSTANT R16, desc[UR6][R18.64+0x6000] ;  /* 0x0060000612107981 */ /* 0x000f62000c1e9b00 */
[----:B------:R-:W-:Y:S01]  /*1620*/  ISETP.GE.U32.AND P0, PT, R4, 0x1c00, PT ;  /* 0x00001c000400780c */ /* 0x000fe20003f06070 */
[----:B------:R-:W-:Y:S01]  /*1630*/  UMOV UR4, 0xe00 ;  /* 0x00000e0000047882 */ /* 0x000fe20000000000 */
[----:B--2---:R-:W-:-:S08]  /*1640*/  DADD R6, R20, R6 ;  /* 0x0000000014067229 */ /* 0x004fd00000000006 */
[----:B---3--:R-:W-:-:S08]  /*1650*/  DADD R6, R8, R6 ;  /* 0x0000000008067229 */ /* 0x008fd00000000006 */
[----:B----4-:R-:W-:-:S08]  /*1660*/  DADD R6, R10, R6 ;  /* 0x000000000a067229 */ /* 0x010fd00000000006 */
[----:B-----5:R-:W-:-:S08]  /*1670*/  DADD R6, R12, R6 ;  /* 0x000000000c067229 */ /* 0x020fd00000000006 */
[----:B------:R-:W-:-:S08]  /*1680*/  DADD R6, R14, R6 ;  /* 0x000000000e067229 */ /* 0x000fd00000000006 */
[----:B------:R-:W-:Y:S01]  /*1690*/  DADD R6, R16, R6 ;  /* 0x0000000010067229 */ /* 0x000fe20000000006 */
[----:B------:R-:W-:Y:S10]  /*16a0*/  @!P0 BRA `(.L_x_17) ;  /* 0x00000000006c8947 */ /* 0x000ff40003800000 */
[----:B------:R-:W0:Y:S01]  /*16b0*/  LDC R22, c[0x0][0x390] ;  /* 0x0000e400ff167b82 */ /* 0x000e220000000800 */
[----:B------:R-:W-:Y:S01]  /*16c0*/  VIADD R23, R4, 0xfffff200 ;  /* 0xfffff20004177836 */ /* 0x000fe20000000000 */
[----:B------:R-:W-:-:S06]  /*16d0*/  UMOV UR4, 0xe00 ;  /* 0x00000e0000047882 */ /* 0x000fcc0000000000 */
[----:B------:R-:W1:Y:S02]  /*16e0*/  LDC.64 R2, c[0x0][0x380] ;  /* 0x0000e000ff027b82 */ /* 0x000e640000000a00 */
.L_x_19:
[----:B------:R-:W-:-:S04]  /*16f0*/  VIADD R9, R41, UR4 ;  /* 0x0000000429097c36 */ /* 0x000fc80008000000 */
[----:B-1----:R-:W-:-:S05]  /*1700*/  IMAD.WIDE.U32 R8, R9, 0x8, R2 ;  /* 0x0000000809087825 */ /* 0x002fca00078e0002 */
[----:B------:R-:W2:Y:S04]  /*1710*/  LDG.E.64.CONSTANT R4, desc[UR6][R8.64] ;  /* 0x0000000608047981 */ /* 0x000ea8000c1e9b00 */
[----:B------:R-:W3:Y:S04]  /*1720*/  LDG.E.64.CONSTANT R10, desc[UR6][R8.64+0x1000] ;  /* 0x00100006080a7981 */ /* 0x000ee8000c1e9b00 */
[----:B------:R-:W4:Y:S04]  /*1730*/  LDG.E.64.CONSTANT R12, desc[UR6][R8.64+0x2000] ;  /* 0x00200006080c7981 */ /* 0x000f28000c1e9b00 */
[----:B------:R-:W5:Y:S04]  /*1740*/  LDG.E.64.CONSTANT R14, desc[UR6][R8.64+0x3000] ;  /* 0x00300006080e7981 */ /* 0x000f68000c1e9b00 */
[----:B------:R-:W5:Y:S04]  /*1750*/  LDG.E.64.CONSTANT R16, desc[UR6][R8.64+0x4000] ;  /* 0x0040000608107981 */ /* 0x000f68000c1e9b00 */
[----:B------:R-:W5:Y:S04]  /*1760*/  LDG.E.64.CONSTANT R18, desc[UR6][R8.64+0x5000] ;  /* 0x0050000608127981 */ /* 0x000f68000c1e9b00 */
[----:B------:R-:W5:Y:S01]  /*1770*/  LDG.E.64.CONSTANT R20, desc[UR6][R8.64+0x6000] ;  /* 0x0060000608147981 */ /* 0x000f62000c1e9b00 */
[----:B--2---:R-:W-:-:S08]  /*1780*/  DADD R4, R4, R6 ;  /* 0x0000000004047229 */ /* 0x004fd00000000006 */
[----:B---3--:R-:W-:-:S08]  /*1790*/  DADD R4, R10, R4 ;  /* 0x000000000a047229 */ /* 0x008fd00000000004 */
[----:B----4-:R-:W-:-:S08]  /*17a0*/  DADD R4, R12, R4 ;  /* 0x000000000c047229 */ /* 0x010fd00000000004 */
[----:B-----5:R-:W-:-:S08]  /*17b0*/  DADD R4, R14, R4 ;  /* 0x000000000e047229 */ /* 0x020fd00000000004 */
[----:B------:R-:W-:Y:S01]  /*17c0*/  DADD R16, R16, R4 ;  /* 0x0000000010107229 */ /* 0x000fe20000000004 */
[----:B0-----:R-:W-:-:S04]  /*17d0*/  IMAD.MOV.U32 R4, RZ, RZ, R22 ;  /* 0x000000ffff047224 */ /* 0x001fc800078e0016 */
[----:B------:R-:W-:-:S03]  /*17e0*/  VIADD R0, R4, -UR4 ;  /* 0x8000000404007c36 */ /* 0x000fc60008000000 */
[----:B------:R-:W-:Y:S02]  /*17f0*/  DADD R16, R18, R16 ;  /* 0x0000000012107229 */ /* 0x000fe40000000010 */
[----:B------:R-:W-:-:S06]  /*1800*/  ISETP.GE.AND P0, PT, R0, 0xe00, PT ;  /* 0x00000e000000780c */ /* 0x000fcc0003f06270 */
[----:B------:R-:W-:-:S07]  /*1810*/  DADD R6, R20, R16 ;  /* 0x0000000014067229 */ /* 0x000fce0000000010 */
[----:B------:R-:W-:Y:S05]  /*1820*/  @!P0 BRA `(.L_x_18) ;  /* 0x00000008001c8947 */ /* 0x000fea0003800000 */
[----:B------:R-:W-:-:S06]  /*1830*/  UIADD3 UR4, UPT, UPT, UR4, 0xe00, URZ ;  /* 0x00000e0004047890 */ /* 0x000fcc000fffe0ff */
[----:B------:R-:W-:-:S13]  /*1840*/  ISETP.LT.AND P0, PT, R23, UR4, PT ;  /* 0x0000000417007c0c */ /* 0x000fda000bf01270 */
[----:B------:R-:W-:Y:S05]  /*1850*/  @!P0 BRA `(.L_x_19) ;  /* 0xfffffffc00a48947 */ /* 0x000fea000383ffff */
.L_x_17:
[----:B------:R-:W-:-:S13]  /*1860*/  ISETP.LE.AND P0, PT, R4, UR4, PT ;  /* 0x0000000404007c0c */ /* 0x000fda000bf03270 */
[----:B------:R-:W-:Y:S05]  /*1870*/  @P0 BRA `(.L_x_18) ;  /* 0x0000000800080947 */ /* 0x000fea0003800000 */
[----:B------:R-:W-:Y:S01]  /*1880*/  VIADD R0, R4, -UR4 ;  /* 0x8000000404007c36 */ /* 0x000fe20008000000 */
[----:B------:R-:W-:Y:S04]  /*1890*/  BSSY.RECONVERGENT B1, `(.L_x_18) ;  /* 0x0000080000017945 */ /* 0x000fe80003800200 */
[----:B------:R-:W-:-:S13]  /*18a0*/  ISETP.GE.AND P0, PT, R41, R0, PT ;  /* 0x000000002900720c */ /* 0x000fda0003f06270 */
[----:B------:R-:W-:Y:S05]  /*18b0*/  @P0 BRA `(.L_x_20) ;  /* 0x0000000400f40947 */ /* 0x000fea0003800000 */
[----:B------:R-:W-:Y:S01]  /*18c0*/  LOP3.LUT R5, RZ, R41, RZ, 0x33, !PT ;  /* 0x00000029ff057212 */ /* 0x000fe200078e33ff */
[----:B------:R-:W-:Y:S01]  /*18d0*/  BSSY.RECONVERGENT B2, `(.L_x_21) ;  /* 0x0000014000027945 */ /* 0x000fe20003800200 */
[----:B------:R-:W-:Y:S02]  /*18e0*/  IMAD.MOV.U32 R45, RZ, RZ, R41 ;  /* 0x000000ffff2d7224 */ /* 0x000fe400078e0029 */
[----:B------:R-:W-:-:S04]  /*18f0*/  IADD3 R4, PT, PT, R4, -UR4, R5 ;  /* 0x8000000404047c10 */ /* 0x000fc8000fffe005 */
[C---:B------:R-:W-:Y:S02]  /*1900*/  LOP3.LUT R5, R4.reuse, 0x600, RZ, 0xc0, !PT ;  /* 0x0000060004057812 */ /* 0x040fe400078ec0ff */
[----:B------:R-:W-:Y:S02]  /*1910*/  ISETP.GE.U32.AND P1, PT, R4, 0x600, PT ;  /* 0x000006000400780c */ /* 0x000fe40003f26070 */
[----:B------:R-:W-:-:S13]  /*1920*/  ISETP.NE.AND P0, PT, R5, 0x600, PT ;  /* 0x000006000500780c */ /* 0x000fda0003f05270 */
[----:B------:R-:W-:Y:S05]  /*1930*/  @!P0 BRA `(.L_x_22) ;  /* 0x0000000000348947 */ /* 0x000fea0003800000 */
[----:B------:R-:W-:Y:S01]  /*1940*/  LEA.HI R4, R4, 0x1, RZ, 0x17 ;  /* 0x0000000104047811 */ /* 0x000fe200078fb8ff */
[----:B------:R-:W-:Y:S02]  /*1950*/  VIADD R9, R41, UR4 ;  /* 0x0000000429097c36 */ /* 0x000fe40008000000 */
[----:B------:R-:W-:Y:S01]  /*1960*/  IMAD.MOV.U32 R45, RZ, RZ, R41 ;  /* 0x000000ffff2d7224 */ /* 0x000fe200078e0029 */
[----:B------:R-:W-:-:S05]  /*1970*/  LOP3.LUT R4, R4, 0x3, RZ, 0xc0, !PT ;  /* 0x0000000304047812 */ /* 0x000fca00078ec0ff */
[----:B------:R-:W-:-:S07]  /*1980*/  IMAD.MOV R8, RZ, RZ, -R4 ;  /* 0x000000ffff087224 */ /* 0x000fce00078e0a04 */
.L_x_23:
[----:B------:R-:W-:-:S06]  /*1990*/  IMAD.WIDE.U32 R4, R9, 0x8, R2 ;  /* 0x0000000809047825 */ /* 0x000fcc00078e0002 */
[----:B------:R-:W2:Y:S01]  /*19a0*/  LDG.E.64.CONSTANT R4, desc[UR6][R4.64] ;  /* 0x0000000604047981 */ /* 0x000ea2000c1e9b00 */
[----:B------:R-:W-:Y:S02]  /*19b0*/  VIADD R8, R8, 0x1 ;  /* 0x0000000108087836 */ /* 0x000fe40000000000 */
[----:B------:R-:W-:Y:S02]  /*19c0*/  VIADD R45, R45, 0x200 ;  /* 0x000002002d2d7836 */ /* 0x000fe40000000000 */
[----:B------:R-:W-:Y:S01]  /*19d0*/  VIADD R9, R9, 0x200 ;  /* 0x0000020009097836 */ /* 0x000fe20000000000 */
[----:B------:R-:W-:Y:S01]  /*19e0*/  ISETP.NE.AND P0, PT, R8, RZ, PT ;  /* 0x000000ff0800720c */ /* 0x000fe20003f05270 */
[----:B--2---:R-:W-:-:S12]  /*19f0*/  DADD R6, R4, R6 ;  /* 0x0000000004067229 */ /* 0x004fd80000000006 */
[----:B------:R-:W-:Y:S05]  /*1a00*/  @P0 BRA `(.L_x_23) ;  /* 0xfffffffc00e00947 */ /* 0x000fea000383ffff */
.L_x_22:
[----:B------:R-:W-:Y:S05]  /*1a10*/  BSYNC.RECONVERGENT B2 ;  /* 0x0000000000027941 */ /* 0x000fea0003800200 */
.L_x_21:
[----:B------:R-:W-:Y:S05]  /*1a20*/  @!P1 BRA `(.L_x_20) ;  /* 0x0000000400989947 */ /* 0x000fea0003800000 */
[----:B------:R-:W0:Y:S01]  /*1a30*/  LDCU.64 UR8, c[0x0][0x380] ;  /* 0x00007000ff0877ac */ /* 0x000e220008000a00 */
[----:B------:R-:W-:Y:S01]  /*1a40*/  IMAD.IADD R9, R0, 0x1, -R45 ;  /* 0x0000000100097824 */ /* 0x000fe200078e0a2d */
[C---:B------:R-:W-:Y:S01]  /*1a50*/  IADD3 R5, P0, PT, R45.reuse, UR4, RZ ;  /* 0x000000042d057c10 */ /* 0x040fe2000ff1e0ff */
[----:B------:R-:W-:Y:S01]  /*1a60*/  BSSY.RECONVERGENT B2, `(.L_x_24) ;  /* 0x0000039000027945 */ /* 0x000fe20003800200 */
[----:B------:R-:W-:Y:S02]  /*1a70*/  VIADD R43, R45, UR4 ;  /* 0x000000042d2b7c36 */ /* 0x000fe40008000000 */
[----:B------:R-:W-:Y:S01]  /*1a80*/  ISETP.GT.AND P1, PT, R9, 0x1800, PT ;  /* 0x000018000900780c */ /* 0x000fe20003f24270 */
[----:B------:R-:W-:Y:S01]  /*1a90*/  IMAD.X R8, RZ, RZ, RZ, P0 ;  /* 0x000000ffff087224 */ /* 0x000fe200000e06ff */
[----:B0-----:R-:W-:-:S04]  /*1aa0*/  LEA R4, P0, R5, UR8, 0x3 ;  /* 0x0000000805047c11 */ /* 0x001fc8000f8018ff */
[----:B------:R-:W-:Y:S02]  /*1ab0*/  LEA.HI.X R5, R5, UR9, R8, 0x3, P0 ;  /* 0x0000000905057c11 */ /* 0x000fe400080f1c08 */
[----:B------:R-:W-:-:S05]  /*1ac0*/  IADD3 R4, P0, PT, R4, 0x2000, RZ ;  /* 0x0000200004047810 */ /* 0x000fca0007f1e0ff */
[----:B------:R-:W-:Y:S01]  /*1ad0*/  IMAD.X R5, RZ, RZ, R5, P0 ;  /* 0x000000ffff057224 */ /* 0x000fe200000e0605 */
[----:B------:R-:W-:Y:S01]  /*1ae0*/  PLOP3.LUT P0, PT, PT, PT, PT, 0x80, 0x8 ;  /* 0x000000000008781c */ /* 0x000fe20003f0f070 */
[----:B------:R-:W-:-:S12]  /*1af0*/  @!P1 BRA `(.L_x_25) ;  /* 0x0000000000bc9947 */ /* 0x000fd80003800000 */
[----:B------:R-:W-:Y:S01]  /*1b00*/  PLOP3.LUT P0, PT, PT, PT, PT, 0x8, 0x80 ;  /* 0x000000000080781c */ /* 0x000fe20003f0e170 */
[----:B------:R-:W-:-:S12]  /*1b10*/  VIADD R40, R0, 0xffffe800 ;  /* 0xffffe80000287836 */ /* 0x000fd80000000000 */
.L_x_26:
[C---:B------:R-:W-:Y:S01]  /*1b20*/  IMAD.WIDE.U32 R38, R43.reuse, 0x8, R2 ;  /* 0x000000082b267825 */ /* 0x040fe200078e0002 */
[----:B------:R-:W2:Y:S04]  /*1b30*/  LDG.E.64.CONSTANT R8, desc[UR6][R4.64+-0x1000] ;  /* 0xfff0000604087981 */ /* 0x000ea8000c1e9b00 */
[----:B------:R-:W3:Y:S04]  /*1b40*/  LDG.E.64.CONSTANT R10, desc[UR6][R4.64] ;  /* 0x00000006040a7981 */ /* 0x000ee8000c1e9b00 */
[----:B------:R-:W4:Y:S01]  /*1b50*/  LDG.E.64.CONSTANT R38, desc[UR6][R38.64] ;  /* 0x0000000626267981 */ /* 0x000f22000c1e9b00 */
[----:B------:R-:W-:-:S03]  /*1b60*/  VIADD R15, R43, 0x800 ;  /* 0x000008002b0f7836 */ /* 0x000fc60000000000 */
[----:B------:R-:W5:Y:S01]  /*1b70*/  LDG.E.64.CONSTANT R12, desc[UR6][R4.64+0x1000] ;  /* 0x00100006040c7981 */ /* 0x000f62000c1e9b00 */
[----:B------:R-:W-:-:S03]  /*1b80*/  IMAD.WIDE.U32 R14, R15, 0x8, R2 ;  /* 0x000000080f0e7825 */ /* 0x000fc600078e0002 */
[----:B------:R-:W5:Y:S04]  /*1b90*/  LDG.E.64.CONSTANT R16, desc[UR6][R4.64+0x3000] ;  /* 0x0030000604107981 */ /* 0x000f68000c1e9b00 */
[----:B------:R-:W5:Y:S04]  /*1ba0*/  LDG.E.64.CONSTANT R14, desc[UR6][R14.64] ;  /* 0x000000060e0e7981 */ /* 0x000f68000c1e9b00 */
[----:B------:R-:W5:Y:S01]  /*1bb0*/  LDG.E.64.CONSTANT R18, desc[UR6][R4.64+0x4000] ;  /* 0x0040000604127981 */ /* 0x000f62000c1e9b00 */
        /* <DEDUP_REMOVED lines=11> */
[----:B------:R-:W5:Y:S04]  /*1c70*/  LDG.E.64.CONSTANT R34, desc[UR6][R4.64+0xc000] ;  /* 0x00c0000604227981 */ /* 0x000f68000c1e9b00 */
[----:B------:R0:W5:Y:S01]  /*1c80*/  LDG.E.64.CONSTANT R36, desc[UR6][R4.64+0xd000] ;  /* 0x00d0000604247981 */ /* 0x000162000c1e9b00 */
[----:B------:R-:W-:-:S05]  /*1c90*/  VIADD R45, R45, 0x2000 ;  /* 0x000020002d2d7836 */ /* 0x000fca0000000000 */
[----:B------:R-:W-:Y:S02]  /*1ca0*/  ISETP.GE.AND P1, PT, R45, R40, PT ;  /* 0x000000282d00720c */ /* 0x000fe40003f26270 */
[----:B0-----:R-:W-:Y:S01]  /*1cb0*/  IADD3 R4, P2, PT, R4, 0x10000, RZ ;  /* 0x0001000004047810 */ /* 0x001fe20007f5e0ff */
[----:B------:R-:W-:-:S04]  /*1cc0*/  VIADD R43, R43, 0x2000 ;  /* 0x000020002b2b7836 */ /* 0x000fc80000000000 */
[----:B------:R-:W-:Y:S01]  /*1cd0*/  IMAD.X R5, RZ, RZ, R5, P2 ;  /* 0x000000ffff057224 */ /* 0x000fe200010e0605 */
[----:B----4-:R-:W-:-:S08]  /*1ce0*/  DADD R38, R38, R6 ;  /* 0x0000000026267229 */ /* 0x010fd00000000006 */
[----:B--2---:R-:W-:-:S08]  /*1cf0*/  DADD R8, R38, R8 ;  /* 0x0000000026087229 */ /* 0x004fd00000000008 */
[----:B---3--:R-:W-:-:S08]  /*1d00*/  DADD R8, R8, R10 ;  /* 0x0000000008087229 */ /* 0x008fd0000000000a */
[----:B-----5:R-:W-:-:S08]  /*1d10*/  DADD R8, R8, R12 ;  /* 0x0000000008087229 */ /* 0x020fd0000000000c */
        /* <DEDUP_REMOVED lines=13> */
.L_x_25:
[----:B------:R-:W-:Y:S05]  /*1df0*/  BSYNC.RECONVERGENT B2 ;  /* 0x0000000000027941 */ /* 0x000fea0003800200 */
.L_x_24:
[----:B------:R-:W-:Y:S01]  /*1e00*/  IMAD.IADD R8, R0, 0x1, -R45 ;  /* 0x0000000100087824 */ /* 0x000fe200078e0a2d */
[----:B------:R-:W-:Y:S04]  /*1e10*/  BSSY.RECONVERGENT B2, `(.L_x_27) ;  /* 0x000001c000027945 */ /* 0x000fe80003800200 */
[----:B------:R-:W-:-:S13]  /*1e20*/  ISETP.GT.AND P1, PT, R8, 0x800, PT ;  /* 0x000008000800780c */ /* 0x000fda0003f24270 */
[----:B------:R-:W-:Y:S05]  /*1e30*/  @!P1 BRA `(.L_x_28) ;  /* 0x0000000000649947 */ /* 0x000fea0003800000 */
        /* <DEDUP_REMOVED lines=9> */
[----:B------:R-:W5:Y:S04]  /*1ed0*/  LDG.E.64.CONSTANT R22, desc[UR6][R4.64+0x4000] ;  /* 0x0040000604167981 */ /* 0x000f68000c1e9b00 */
[----:B------:R0:W5:Y:S01]  /*1ee0*/  LDG.E.64.CONSTANT R8, desc[UR6][R4.64+0x5000] ;  /* 0x0050000604087981 */ /* 0x000162000c1e9b00 */
[----:B------:R-:W-:Y:S01]  /*1ef0*/  PLOP3.LUT P0, PT, PT, PT, PT, 0x8, 0x80 ;  /* 0x000000000080781c */ /* 0x000fe20003f0e170 */
[----:B------:R-:W-:-:S02]  /*1f00*/  VIADD R45, R45, 0x1000 ;  /* 0x000010002d2d7836 */ /* 0x000fc40000000000 */
[----:B------:R-:W-:Y:S01]  /*1f10*/  VIADD R43, R43, 0x1000 ;  /* 0x000010002b2b7836 */ /* 0x000fe20000000000 */
[----:B----4-:R-:W-:-:S08]  /*1f20*/  DADD R6, R6, R10 ;  /* 0x0000000006067229 */ /* 0x010fd0000000000a */
[----:B--2---:R-:W-:-:S08]  /*1f30*/  DADD R6, R6, R12 ;  /* 0x0000000006067229 */ /* 0x004fd0000000000c */
[----:B---3--:R-:W-:-:S08]  /*1f40*/  DADD R6, R6, R14 ;  /* 0x0000000006067229 */ /* 0x008fd0000000000e */
[----:B-----5:R-:W-:-:S08]  /*1f50*/  DADD R6, R6, R16 ;  /* 0x0000000006067229 */ /* 0x020fd00000000010 */
[----:B------:R-:W-:-:S08]  /*1f60*/  DADD R6, R6, R18 ;  /* 0x0000000006067229 */ /* 0x000fd00000000012 */
[----:B------:R-:W-:Y:S01]  /*1f70*/  DADD R6, R6, R20 ;  /* 0x0000000006067229 */ /* 0x000fe20000000014 */
[----:B------:R-:W-:-:S07]  /*1f80*/  IADD3 R10, P1, PT, R4, 0x8000, RZ ;  /* 0x00008000040a7810 */ /* 0x000fce0007f3e0ff */
[----:B------:R-:W-:Y:S01]  /*1f90*/  DADD R6, R6, R22 ;  /* 0x0000000006067229 */ /* 0x000fe20000000016 */
[----:B0-----:R-:W-:Y:S02]  /*1fa0*/  IMAD.X R5, RZ, RZ, R5, P1 ;  /* 0x000000ffff057224 */ /* 0x001fe400008e0605 */
[----:B------:R-:W-:-:S05]  /*1fb0*/  IMAD.MOV.U32 R4, RZ, RZ, R10 ;  /* 0x000000ffff047224 */ /* 0x000fca00078e000a */
[----:B------:R-:W-:-:S11]  /*1fc0*/  DADD R6, R6, R8 ;  /* 0x0000000006067229 */ /* 0x000fd60000000008 */
.L_x_28:
[----:B------:R-:W-:Y:S05]  /*1fd0*/  BSYNC.RECONVERGENT B2 ;  /* 0x0000000000027941 */ /* 0x000fea0003800200 */
.L_x_27:
[----:B------:R-:W-:-:S13]  /*1fe0*/  ISETP.LT.OR P0, PT, R45, R0, P0 ;  /* 0x000000002d00720c */ /* 0x000fda0000701670 */
[----:B------:R-:W-:Y:S05]  /*1ff0*/  @!P0 BRA `(.L_x_20) ;  /* 0x0000000000248947 */ /* 0x000fea0003800000 */
[----:B------:R-:W-:Y:S01]  /*2000*/  IMAD.WIDE.U32 R2, R43, 0x8, R2 ;  /* 0x000000082b027825 */ /* 0x000fe200078e0002 */
[----:B------:R-:W2:Y:S04]  /*2010*/  LDG.E.64.CONSTANT R8, desc[UR6][R4.64+-0x1000] ;  /* 0xfff0000604087981 */ /* 0x000ea8000c1e9b00 */
[----:B------:R-:W3:Y:S04]  /*2020*/  LDG.E.64.CONSTANT R10, desc[UR6][R4.64] ;  /* 0x00000006040a7981 */ /* 0x000ee8000c1e9b00 */
[----:B------:R-:W4:Y:S04]  /*2030*/  LDG.E.64.CONSTANT R2, desc[UR6][R2.64] ;  /* 0x0000000602027981 */ /* 0x000f28000c1e9b00 */
[----:B------:R-:W5:Y:S01]  /*2040*/  LDG.E.64.CONSTANT R12, desc[UR6][R4.64+0x1000] ;  /* 0x00100006040c7981 */ /* 0x000f62000c1e9b00 */
[----:B----4-:R-:W-:-:S08]  /*2050*/  DADD R6, R6, R2 ;  /* 0x0000000006067229 */ /* 0x010fd00000000002 */
[----:B--2---:R-:W-:-:S08]  /*2060*/  DADD R6, R6, R8 ;  /* 0x0000000006067229 */ /* 0x004fd00000000008 */
[----:B---3--:R-:W-:-:S08]  /*2070*/  DADD R6, R6, R10 ;  /* 0x0000000006067229 */ /* 0x008fd0000000000a */
[----:B-----5:R-:W-:-:S11]  /*2080*/  DADD R6, R6, R12 ;  /* 0x0000000006067229 */ /* 0x020fd6000000000c */
.L_x_20:
[----:B------:R-:W-:Y:S05]  /*2090*/  BSYNC.RECONVERGENT B1 ;  /* 0x0000000000017941 */ /* 0x000fea0003800200 */
.L_x_18:
[----:B------:R-:W0:Y:S01]  /*20a0*/  S2R R0, SR_LANEID ;  /* 0x0000000000007919 */ /* 0x000e220000000000 */
[----:B------:R-:W-:Y:S04]  /*20b0*/  SHFL.DOWN PT, R2, R6, 0x1, 0x1f ;  /* 0x08201f0006027f89 */ /* 0x000fe800000e0000 */
[----:B------:R-:W1:Y:S02]  /*20c0*/  SHFL.DOWN PT, R3, R7, 0x1, 0x1f ;  /* 0x08201f0007037f89 */ /* 0x000e6400000e0000 */
[----:B-1----:R-:W-:Y:S01]  /*20d0*/  DADD R2, R2, R6 ;  /* 0x0000000002027229 */ /* 0x002fe20000000006 */
[C---:B0-----:R-:W-:Y:S02]  /*20e0*/  ISETP.GT.AND P0, PT, R0.reuse, 0x1e, PT ;  /* 0x0000001e0000780c */ /* 0x041fe40003f04270 */
[----:B------:R-:W-:-:S07]  /*20f0*/  ISETP.NE.AND P1, PT, R0, RZ, PT ;  /* 0x000000ff0000720c */ /* 0x000fce0003f25270 */
        /* <DEDUP_REMOVED lines=15> */
[----:B------:R-:W-:Y:S01]  /*21f0*/  ISETP.GT.AND P0, PT, R0, 0x17, PT ;  /* 0x000000170000780c */ /* 0x000fe20003f04270 */
[----:B------:R-:W-:Y:S01]  /*2200*/  SHFL.DOWN PT, R2, R6, 0x8, 0x1f ;  /* 0x09001f0006027f89 */ /* 0x000fe200000e0000 */
[----:B------:R-:W-:-:S03]  /*2210*/  @!P1 MOV R8, 0x400 ;  /* 0x0000040000089802 */ /* 0x000fc60000000f00 */
[----:B------:R-:W0:Y:S01]  /*2220*/  SHFL.DOWN PT, R3, R7, 0x8, 0x1f ;  /* 0x09001f0007037f89 */ /* 0x000e2200000e0000 */
[----:B-1----:R-:W-:Y:S01]  /*2230*/  @!P1 LEA R11, R11, R8, 0x18 ;  /* 0x000000080b0b9211 */ /* 0x002fe200078ec0ff */
[----:B0-----:R-:W-:-:S10]  /*2240*/  DADD R2, R2, R6 ;  /* 0x0000000002027229 */ /* 0x001fd40000000006 */
[----:B------:R-:W-:Y:S02]  /*2250*/  FSEL R4, R6, R2, P0 ;  /* 0x0000000206047208 */ /* 0x000fe40000000000 */
[----:B------:R-:W-:Y:S02]  /*2260*/  FSEL R5, R7, R3, P0 ;  /* 0x0000000307057208 */ /* 0x000fe40000000000 */
[----:B------:R-:W-:Y:S01]  /*2270*/  @!P1 SHF.R.U32.HI R6, RZ, 0x2, R41 ;  /* 0x00000002ff069819 */ /* 0x000fe20000011629 */
[----:B------:R-:W-:Y:S01]  /*2280*/  SHFL.DOWN PT, R2, R4, 0x10, 0x1f ;  /* 0x0a001f0004027f89 */ /* 0x000fe200000e0000 */
[----:B------:R-:W-:Y:S02]  /*2290*/  ISETP.NE.AND P0, PT, R41, RZ, PT ;  /* 0x000000ff2900720c */ /* 0x000fe40003f05270 */
[----:B------:R-:W-:Y:S01]  /*22a0*/  @!P1 LOP3.LUT R6, R6, 0xf8, RZ, 0xc0, !PT ;  /* 0x000000f806069812 */ /* 0x000fe200078ec0ff */
[----:B------:R-:W0:Y:S04]  /*22b0*/  SHFL.DOWN PT, R3, R5, 0x10, 0x1f ;  /* 0x0a001f0005037f89 */ /* 0x000e2800000e0000 */
[----:B------:R-:W-:Y:S01]  /*22c0*/  @!P1 IMAD.IADD R11, R6, 0x1, R11 ;  /* 0x00000001060b9824 */ /* 0x000fe200078e020b */
[----:B0-----:R-:W-:-:S07]  /*22d0*/  DADD R2, R2, R4 ;  /* 0x0000000002027229 */ /* 0x001fce0000000004 */
[----:B------:R0:W-:Y:S01]  /*22e0*/  @!P1 STS.64 [R11+0x10], R2 ;  /* 0x000010020b009388 */ /* 0x0001e20000000a00 */
[----:B------:R-:W-:Y:S01]  /*22f0*/  BAR.SYNC.DEFER_BLOCKING 0x0 ;  /* 0x0000000000007b1d */ /* 0x000fe20000010000 */
[----:B------:R-:W-:-:S04]  /*2300*/  ISETP.GT.AND P1, PT, R0, 0xf, PT ;  /* 0x0000000f0000780c */ /* 0x000fc80003f24270 */
[----:B------:R-:W-:Y:S02]  /*2310*/  FSEL R0, R4, R2, P1 ;  /* 0x0000000204007208 */ /* 0x000fe40000800000 */
[----:B------:R-:W-:-:S03]  /*2320*/  FSEL R5, R5, R3, P1 ;  /* 0x0000000305057208 */ /* 0x000fc60000800000 */
[----:B0-----:R-:W-:Y:S02]  /*2330*/  IMAD.MOV.U32 R2, RZ, RZ, R0 ;  /* 0x000000ffff027224 */ /* 0x001fe400078e0000 */
[----:B------:R-:W-:Y:S01]  /*2340*/  IMAD.MOV.U32 R3, RZ, RZ, R5 ;  /* 0x000000ffff037224 */ /* 0x000fe200078e0005 */
[----:B------:R-:W-:Y:S06]  /*2350*/  @P0 BRA `(.L_x_16) ;  /* 0x0000000000680947 */ /* 0x000fec0003800000 */
[----:B------:R-:W0:Y:S01]  /*2360*/  S2UR UR5, SR_CgaCtaId ;  /* 0x00000000000579c3 */ /* 0x000e220000008800 */
[----:B------:R-:W-:Y:S02]  /*2370*/  UMOV UR4, 0x400 ;  /* 0x0000040000047882 */ /* 0x000fe40000000000 */
[----:B0-----:R-:W-:-:S09]  /*2380*/  ULEA UR4, UR5, UR4, 0x18 ;  /* 0x0000000405047291 */ /* 0x001fd2000f8ec0ff */
[----:B------:R-:W0:Y:S04]  /*2390*/  LDS.64 R4, [UR4+0x18] ;  /* 0x00001804ff047984 */ /* 0x000e280008000a00 */
[----:B------:R-:W1:Y:S04]  /*23a0*/  LDS.128 R8, [UR4+0x20] ;  /* 0x00002004ff087984 */ /* 0x000e680008000c00 */
        /* <DEDUP_REMOVED lines=20> */
[----:B------:R-:W-:-:S11]  /*24f0*/  DADD R2, R2, R10 ;  /* 0x0000000002027229 */ /* 0x000fd6000000000a */
.L_x_16:
[----:B------:R-:W-:Y:S05]  /*2500*/  BSYNC.RECONVERGENT B0 ;  /* 0x0000000000007941 */ /* 0x000fea0003800200 */
.L_x_1:
[----:B------:R-:W-:Y:S05]  /*2510*/  @P0 EXIT ;  /* 0x000000000000094d */ /* 0x000fea0003800000 */
[----:B------:R-:W0:Y:S01]  /*2520*/  LDCU.64 UR4, c[0x0][0x398] ;  /* 0x00007300ff0477ac */ /* 0x000e220008000a00 */
[----:B------:R-:W2:Y:S01]  /*2530*/  LDC.64 R4, c[0x0][0x388] ;  /* 0x0000e200ff047b82 */ /* 0x000ea20000000a00 */
[----:B0-----:R-:W-:-:S07]  /*2540*/  DADD R2, R2, UR4 ;  /* 0x0000000402027e29 */ /* 0x001fce0008000000 */
[----:B--2---:R-:W-:Y:S01]  /*2550*/  STG.E.64 desc[UR6][R4.64], R2 ;  /* 0x0000000204007986 */ /* 0x004fe2000c101b06 */
[----:B------:R-:W-:Y:S05]  /*2560*/  EXIT ;  /* 0x000000000000794d */ /* 0x000fea0003800000 */
.L_x_29:
[----:B------:R-:W-:-:S00]  /*2570*/  BRA `(.L_x_29) ;  /* 0xfffffffc00fc7947 */ /* 0x000fc0000383ffff */
[----:B------:R-:W-:-:S00]  /*2580*/  NOP ;  /* 0x0000000000007918 */ /* 0x000fc00000000000 */
[----:B------:R-:W-:-:S00]  /*2590*/  NOP ;  /* 0x0000000000007918 */ /* 0x000fc00000000000 */
[----:B------:R-:W-:-:S00]  /*25a0*/  NOP ;  /* 0x0000000000007918 */ /* 0x000fc00000000000 */
[----:B------:R-:W-:-:S00]  /*25b0*/  NOP ;  /* 0x0000000000007918 */ /* 0x000fc00000000000 */
[----:B------:R-:W-:-:S00]  /*25c0*/  NOP ;  /* 0x0000000000007918 */ /* 0x000fc00000000000 */
[----:B------:R-:W-:-:S00]  /*25d0*/  NOP ;  /* 0x0000000000007918 */ /* 0x000fc00000000000 */
[----:B------:R-:W-:-:S00]  /*25e0*/  NOP ;  /* 0x0000000000007918 */ /* 0x000fc00000000000 */
[----:B------:R-:W-:-:S00]  /*25f0*/  NOP ;  /* 0x0000000000007918 */ /* 0x000fc00000000000 */
.L_x_203:


//--------------------- .text._ZN3cub18CUB_300001_SM_10006detail6reduce18DeviceReduceKernelINS2_10policy_hubIdyN4cuda3std3__44plusIdEEE10Policy1000EN6thrust24THRUST_300001_SM_1000_NS6detail15normal_iteratorINSD_10device_ptrIdEEEEyS9_dNS7_10__identityEEEvT0_PT3_T1_NS0_13GridEvenShareISN_EET2_T4_ --------------------------
	.section	.text._ZN3cub18CUB_300001_SM_10006detail6reduce18DeviceReduceKernelINS2_10policy_hubIdyN4cuda3std3__44plusIdEEE10Policy1000EN6thrust24THRUST_300001_SM_1000_NS6detail15normal_iteratorINSD_10device_ptrIdEEEEyS9_dNS7_10__identityEEEvT0_PT3_T1_NS0_13GridEvenShareISN_EET2_T4_,"ax",@progbits
	.align	128
        .global         _ZN3cub18CUB_300001_SM_10006detail6reduce18DeviceReduceKernelINS2_10policy_hubIdyN4cuda3std3__44plusIdEEE10Policy1000EN6thrust24THRUST_300001_SM_1000_NS6detail15normal_iteratorINSD_10device_ptrIdEEEEyS9_dNS7_10__identityEEEvT0_PT3_T1_NS0_13GridEvenShareISN_EET2_T4_
        .type           _ZN3cub18CUB_300001_SM_10006detail6reduce18DeviceReduceKernelINS2_10policy_hubIdyN4cuda3std3__44plusIdEEE10Policy1000EN6thrust24THRUST_300001_SM_1000_NS6detail15normal_iteratorINSD_10device_ptrIdEEEEyS9_dNS7_10__identityEEEvT0_PT3_T1_NS0_13GridEvenShareISN_EET2_T4_,@function
        .size           _ZN3cub18CUB_300001_SM_10006detail6reduce18DeviceReduceKernelINS2_10policy_hubIdyN4cuda3std3__44plusIdEEE10Policy1000EN6thrust24THRUST_300001_SM_1000_NS6detail15normal_iteratorINSD_10device_ptrIdEEEEyS9_dNS7_10__identityEEEvT0_PT3_T1_NS0_13GridEvenShareISN_EET2_T4_,(.L_x_204 - _ZN3cub18CUB_300001_SM_10006detail6reduce18DeviceReduceKernelINS2_10policy_hubIdyN4cuda3std3__44plusIdEEE10Policy1000EN6thrust24THRUST_300001_SM_1000_NS6detail15normal_iteratorINSD_10device_ptrIdEEEEyS9_dNS7_10__identityEEEvT0_PT3_T1_NS0_13GridEvenShareISN_EET2_T4_)
        .other          _ZN3cub18CUB_300001_SM_10006detail6reduce18DeviceReduceKernelINS2_10policy_hubIdyN4cuda3std3__44plusIdEEE10Policy1000EN6thrust24THRUST_300001_SM_1000_NS6detail15normal_iteratorINSD_10device_ptrIdEEEEyS9_dNS7_10__identityEEEvT0_PT3_T1_NS0_13GridEvenShareISN_EET2_T4_,@"STO_CUDA_ENTRY STV_DEFAULT"
_ZN3cub18CUB_300001_SM_10006detail6reduce18DeviceReduceKernelINS2_10policy_hubIdyN4cuda3std3__44plusIdEEE10Policy1000EN6thrust24THRUST_300001_SM_1000_NS6detail15normal_iteratorINSD_10device_ptrIdEEEEyS9_dNS7_10__identityEEEvT0_PT3_T1_NS0_13GridEvenShareISN_EET2_T4_:
.text._ZN3cub18CUB_300001_SM_10006detail6reduce18DeviceReduceKernelINS2_10policy_hubIdyN4cuda3std3__44plusIdEEE10Policy1000EN6thrust24THRUST_300001_SM_1000_NS6detail15normal_iteratorINSD_10device_ptrIdEEEEyS9_dNS7_10__identityEEEvT0_PT3_T1_NS0_13GridEvenShareISN_EET2_T4_:
[----:B------:R-:W-:Y:S08]  /*0000*/  LDC R1, c[0x0][0x37c] ;  /* 0x0000df00ff017b82 */ /* 0x000ff00000000800 */
[----:B------:R-:W0:Y:S01]  /*0010*/  S2UR UR18, SR_CTAID.X ;  /* 0x00000000001279c3 */ /* 0x000e220000002500 */
[----:B------:R-:W1:Y:S01]  /*0020*/  LDCU.64 UR4, c[0x0][0x3b8] ;  /* 0x00007700ff0477ac */ /* 0x000e620008000a00 */
[----:B------:R-:W-:Y:S01]  /*0030*/  BSSY.RECONVERGENT B0, `(.L_x_30) ;  /* 0x0000277000007945 */ /* 0x000fe20003800200 */
[----:B------:R-:W2:Y:S01]  /*0040*/  LDCU UR11, c[0x0][0x3c0] ;  /* 0x00007800ff0b77ac */ /* 0x000ea20008000800 */
[----:B------:R-:W3:Y:S01]  /*0050*/  LDCU.64 UR16, c[0x0][0x358] ;  /* 0x00006b00ff1077ac */ /* 0x000ee20008000a00 */
[----:B-1----:R-:W-:-:S02]  /*0060*/  IMAD.U32 R12, RZ, RZ, UR4 ;  /* 0x00000004ff0c7e24 */ /* 0x002fc4000f8e00ff */
[----:B------:R-:W-:Y:S01]  /*0070*/  IMAD.U32 R3, RZ, RZ, UR5 ;  /* 0x00000005ff037e24 */ /* 0x000fe2000f8e00ff */
[----:B--2---:R-:W-:Y:S02]  /*0080*/  UIMAD UR5, UR11, 0xe00, URZ ;  /* 0x00000e000b0578a4 */ /* 0x004fe4000f8e02ff */
[----:B0-----:R-:W-:Y:S02]  /*0090*/  UIMAD UR9, UR18, 0xe00, URZ ;  /* 0x00000e00120978a4 */ /* 0x001fe4000f8e02ff */
[----:B------:R-:W-:-:S04]  /*00a0*/  USHF.R.S32.HI UR4, URZ, 0x1f, UR5 ;  /* 0x0000001fff047899 */ /* 0x000fc80008011405 */
[----:B------:R-:W-:-:S04]  /*00b0*/  IADD3 R13, P1, PT, R12, -UR9, RZ ;  /* 0x800000090c0d7c10 */ /* 0x000fc8000ff3e0ff */
[----:B------:R-:W-:Y:S02]  /*00c0*/  ISETP.GT.U32.AND P0, PT, R13, 0xdff, PT ;  /* 0x00000dff0d00780c */ /* 0x000fe40003f04070 */
[----:B------:R-:W-:-:S04]  /*00d0*/  IADD3.X R2, PT, PT, R3, -0x1, RZ, P1, !PT ;  /* 0xffffffff03027810 */ /* 0x000fc80000ffe4ff */
[----:B------:R-:W-:-:S13]  /*00e0*/  ISETP.GT.U32.AND.EX P0, PT, R2, RZ, PT, P0 ;  /* 0x000000ff0200720c */ /* 0x000fda0003f04100 */
[----:B---3--:R-:W-:Y:S05]  /*00f0*/  @P0 BRA `(.L_x_31) ;  /* 0x0000001400280947 */ /* 0x008fea0003800000 */
[----:B------:R-:W0:Y:S01]  /*0100*/  S2R R0, SR_TID.X ;  /* 0x0000000000007919 */ /* 0x000e220000002100 */
[----:B------:R-:W-:Y:S01]  /*0110*/  VIADD R3, R12, -UR9 ;  /* 0x800000090c037c36 */ /* 0x000fe20008000000 */
[----:B------:R-:W-:Y:S01]  /*0120*/  BSSY.RECONVERGENT B1, `(.L_x_32) ;  /* 0x000000a000017945 */ /* 0x000fe20003800200 */
[----:B------:R-:W-:-:S03]  /*0130*/  CS2R R8, SRZ ;  /* 0x0000000000087805 */ /* 0x000fc6000001ff00 */
[----:B0-----:R-:W-:Y:S01]  /*0140*/  ISETP.GE.AND P0, PT, R0, R3, PT ;  /* 0x000000030000720c */ /* 0x001fe20003f06270 */
[----:B------:R-:W-:-:S12]  /*0150*/  IMAD.MOV.U32 R2, RZ, RZ, R0 ;  /* 0x000000ffff027224 */ /* 0x000fd800078e0000 */
[----:B------:R-:W-:Y:S05]  /*0160*/  @P0 BRA `(.L_x_33) ;  /* 0x0000000000140947 */ /* 0x000fea0003800000 */
[----:B------:R-:W0:Y:S01]  /*0170*/  LDC.64 R8, c[0x0][0x380] ;  /* 0x0000e000ff087b82 */ /* 0x000e220000000a00 */
[----:B------:R-:W-:-:S04]  /*0180*/  VIADD R5, R0, UR9 ;  /* 0x0000000900057c36 */ /* 0x000fc80008000000 */
[----:B0-----:R-:W-:-:S06]  /*0190*/  IMAD.WIDE.U32 R8, R5, 0x8, R8 ;  /* 0x0000000805087825 */ /* 0x001fcc00078e0008 */
[----:B------:R-:W5:Y:S01]  /*01a0*/  LDG.E.64 R8, desc[UR16][R8.64] ;  /* 0x0000001008087981 */ /* 0x000f62000c1e1b00 */
[----:B------:R-:W-:-:S07]  /*01b0*/  VIADD R2, R0, 0x200 ;  /* 0x0000020000027836 */ /* 0x000fce0000000000 */
.L_x_33:
[----:B------:R-:W-:Y:S05]  /*01c0*/  BSYNC.RECONVERGENT B1 ;  /* 0x0000000000017941 */ /* 0x000fea0003800200 */
.L_x_32:
[----:B------:R-:W-:Y:S01]  /*01d0*/  ISETP.GE.AND P0, PT, R2, R3, PT ;  /* 0x000000030200720c */ /* 0x000fe20003f06270 */
[----:B------:R-:W-:-:S12]  /*01e0*/  BSSY.RECONVERGENT B1, `(.L_x_34) ;  /* 0x0000078000017945 */ /* 0x000fd80003800200 */
[----:B------:R-:W-:Y:S05]  /*01f0*/  @P0 BRA `(.L_x_35) ;  /* 0x0000000400d80947 */ /* 0x000fea0003800000 */
[----:B------:R-:W-:Y:S01]  /*0200*/  LOP3.LUT R5, RZ, R2, RZ, 0x33, !PT ;  /* 0x00000002ff057212 */ /* 0x000fe200078e33ff */
[----:B------:R-:W-:Y:S03]  /*0210*/  BSSY.RECONVERGENT B2, `(.L_x_36) ;  /* 0x0000036000027945 */ /* 0x000fe60003800200 */
[----:B------:R-:W-:-:S04]  /*0220*/  IADD3 R12, PT, PT, R12, -UR9, R5 ;  /* 0x800000090c0c7c10 */ /* 0x000fc8000fffe005 */
[C---:B------:R-:W-:Y:S02]  /*0230*/  ISETP.GE.U32.AND P1, PT, R12.reuse, 0x1e00, PT ;  /* 0x00001e000c00780c */ /* 0x040fe40003f26070 */
[----:B------:R-:W-:-:S04]  /*0240*/  LEA.HI R4, R12, 0x1, RZ, 0x17 ;  /* 0x000000010c047811 */ /* 0x000fc800078fb8ff */
[----:B------:R-:W-:-:S04]  /*0250*/  LOP3.LUT R5, R4, 0xf, RZ, 0xc0, !PT ;  /* 0x0000000f04057812 */ /* 0x000fc800078ec0ff */
[----:B------:R-:W-:-:S03]  /*0260*/  ISETP.NE.AND P0, PT, R5, RZ, PT ;  /* 0x000000ff0500720c */ /* 0x000fc60003f05270 */
[----:B------:R-:W-:Y:S10]  /*0270*/  @!P1 BRA `(.L_x_37) ;  /* 0x0000000000bc9947 */ /* 0x000ff40003800000 */
[----:B------:R-:W0:Y:S01]  /*0280*/  LDCU.64 UR4, c[0x0][0x380] ;  /* 0x00007000ff0477ac */ /* 0x000e220008000a00 */
[----:B------:R-:W-:Y:S01]  /*0290*/  IMAD.WIDE.U32 R6, R2, 0x8, RZ ;  /* 0x0000000802067825 */ /* 0x000fe200078e00ff */
[----:B------:R-:W-:-:S03]  /*02a0*/  LOP3.LUT R26, R4, 0xfffff0, RZ, 0xc0, !PT ;  /* 0x00fffff0041a7812 */ /* 0x000fc600078ec0ff */
[----:B------:R-:W-:Y:S02]  /*02b0*/  IMAD.U32 R11, RZ, RZ, UR18 ;  /* 0x00000012ff0b7e24 */ /* 0x000fe4000f8e00ff */
[----:B------:R-:W-:Y:S02]  /*02c0*/  IMAD.MOV R26, RZ, RZ, -R26 ;  /* 0x000000ffff1a7224 */ /* 0x000fe400078e0a1a */
[----:B------:R-:W-:-:S03]  /*02d0*/  IMAD.WIDE.U32 R6, R11, 0x7000, R6 ;  /* 0x000070000b067825 */ /* 0x000fc600078e0006 */
[----:B0-----:R-:W-:-:S04]  /*02e0*/  IADD3 R6, P1, PT, R6, UR4, RZ ;  /* 0x0000000406067c10 */ /* 0x001fc8000ff3e0ff */
[----:B------:R-:W-:-:S04]  /*02f0*/  IADD3 R6, P2, PT, R6, 0x8000, RZ ;  /* 0x0000800006067810 */ /* 0x000fc80007f5e0ff */
[----:B------:R-:W-:-:S09]  /*0300*/  IADD3.X R7, PT, PT, RZ, UR5, R7, P2, P1 ;  /* 0x00000005ff077c10 */ /* 0x000fd200097e2407 */
.L_x_38:
[----:B------:R-:W2:Y:S04]  /*0310*/  LDG.E.64 R10, desc[UR16][R6.64+-0x8000] ;  /* 0xff800010060a7981 */ /* 0x000ea8000c1e1b00 */
[----:B------:R-:W3:Y:S04]  /*0320*/  LDG.E.64 R12, desc[UR16][R6.64+-0x7000] ;  /* 0xff900010060c7981 */ /* 0x000ee8000c1e1b00 */
[----:B------:R-:W4:Y:S04]  /*0330*/  LDG.E.64 R14, desc[UR16][R6.64+-0x6000] ;  /* 0xffa00010060e7981 */ /* 0x000f28000c1e1b00 */
[----:B------:R-:W4:Y:S04]  /*0340*/  LDG.E.64 R16, desc[UR16][R6.64+-0x5000] ;  /* 0xffb0001006107981 */ /* 0x000f28000c1e1b00 */
[----:B------:R-:W4:Y:S04]  /*0350*/  LDG.E.64 R18, desc[UR16][R6.64+-0x4000] ;  /* 0xffc0001006127981 */ /* 0x000f28000c1e1b00 */
[----:B------:R-:W4:Y:S04]  /*0360*/  LDG.E.64 R20, desc[UR16][R6.64+-0x3000] ;  /* 0xffd0001006147981 */ /* 0x000f28000c1e1b00 */
[----:B------:R-:W4:Y:S04]  /*0370*/  LDG.E.64 R24, desc[UR16][R6.64+-0x2000] ;  /* 0xffe0001006187981 */ /* 0x000f28000c1e1b00 */
[----:B------:R-:W4:Y:S01]  /*0380*/  LDG.E.64 R22, desc[UR16][R6.64+-0x1000] ;  /* 0xfff0001006167981 */ /* 0x000f22000c1e1b00 */
[----:B--2--5:R-:W-:-:S03]  /*0390*/  DADD R10, R10, R8 ;  /* 0x000000000a0a7229 */ /* 0x024fc60000000008 */
[----:B------:R-:W2:Y:S05]  /*03a0*/  LDG.E.64 R8, desc[UR16][R6.64] ;  /* 0x0000001006087981 */ /* 0x000eaa000c1e1b00 */
[----:B---3--:R-:W-:Y:S02]  /*03b0*/  DADD R12, R10, R12 ;  /* 0x000000000a0c7229 */ /* 0x008fe4000000000c */
[----:B------:R-:W3:Y:S06]  /*03c0*/  LDG.E.64 R10, desc[UR16][R6.64+0x1000] ;  /* 0x00100010060a7981 */ /* 0x000eec000c1e1b00 */
[----:B----4-:R-:W-:-:S02]  /*03d0*/  DADD R14, R12, R14 ;  /* 0x000000000c0e7229 */ /* 0x010fc4000000000e */
[----:B------:R-:W4:Y:S06]  /*03e0*/  LDG.E.64 R12, desc[UR16][R6.64+0x2000] ;  /* 0x00200010060c7981 */ /* 0x000f2c000c1e1b00 */
[----:B------:R-:W-:Y:S02]  /*03f0*/  DADD R16, R14, R16 ;  /* 0x000000000e107229 */ /* 0x000fe40000000010 */
[----:B------:R-:W4:Y:S06]  /*0400*/  LDG.E.64 R14, desc[UR16][R6.64+0x3000] ;  /* 0x00300010060e7981 */ /* 0x000f2c000c1e1b00 */
[----:B------:R-:W-:-:S02]  /*0410*/  DADD R18, R16, R18 ;  /* 0x0000000010127229 */ /* 0x000fc40000000012 */
[----:B------:R-:W4:Y:S06]  /*0420*/  LDG.E.64 R16, desc[UR16][R6.64+0x4000] ;  /* 0x0040001006107981 */ /* 0x000f2c000c1e1b00 */
[----:B------:R-:W-:Y:S02]  /*0430*/  DADD R20, R18, R20 ;  /* 0x0000000012147229 */ /* 0x000fe40000000014 */
[----:B------:R-:W4:Y:S06]  /*0440*/  LDG.E.64 R18, desc[UR16][R6.64+0x5000] ;  /* 0x0050001006127981 */ /* 0x000f2c000c1e1b00 */
[----:B------:R-:W-:-:S02]  /*0450*/  DADD R24, R20, R24 ;  /* 0x0000000014187229 */ /* 0x000fc40000000018 */
[----:B------:R-:W4:Y:S06]  /*0460*/  LDG.E.64 R20, desc[UR16][R6.64+0x6000] ;  /* 0x0060001006147981 */ /* 0x000f2c000c1e1b00 */
[----:B------:R-:W-:Y:S02]  /*0470*/  DADD R22, R24, R22 ;  /* 0x0000000018167229 */ /* 0x000fe40000000016 */
[----:B------:R0:W4:Y:S01]  /*0480*/  LDG.E.64 R24, desc[UR16][R6.64+0x7000] ;  /* 0x0070001006187981 */ /* 0x000122000c1e1b00 */
[----:B------:R-:W-:Y:S02]  /*0490*/  VIADD R26, R26, 0x10 ;  /* 0x000000101a1a7836 */ /* 0x000fe40000000000 */
[----:B------:R-:W-:-:S03]  /*04a0*/  VIADD R2, R2, 0x2000 ;  /* 0x0000200002027836 */ /* 0x000fc60000000000 */
[----:B------:R-:W-:Y:S02]  /*04b0*/  ISETP.NE.AND P1, PT, R26, RZ, PT ;  /* 0x000000ff1a00720c */ /* 0x000fe40003f25270 */
[----:B0-----:R-:W-:-:S05]  /*04c0*/  IADD3 R6, P2, PT, R6, 0x10000, RZ ;  /* 0x0001000006067810 */ /* 0x001fca0007f5e0ff */
[----:B------:R-:W-:Y:S01]  /*04d0*/  IMAD.X R7, RZ, RZ, R7, P2 ;  /* 0x000000ffff077224 */ /* 0x000fe200010e0607 */
[----:B--2---:R-:W-:-:S08]  /*04e0*/  DADD R8, R22, R8 ;  /* 0x0000000016087229 */ /* 0x004fd00000000008 */
[----:B---3--:R-:W-:-:S08]  /*04f0*/  DADD R8, R8, R10 ;  /* 0x0000000008087229 */ /* 0x008fd0000000000a */
[----:B----4-:R-:W-:-:S08]  /*0500*/  DADD R8, R8, R12 ;  /* 0x0000000008087229 */ /* 0x010fd0000000000c */
[----:B------:R-:W-:-:S08]  /*0510*/  DADD R8, R8, R14 ;  /* 0x0000000008087229 */ /* 0x000fd0000000000e */
[----:B------:R-:W-:-:S08]  /*0520*/  DADD R8, R8, R16 ;  /* 0x0000000008087229 */ /* 0x000fd00000000010 */
[----:B------:R-:W-:-:S08]  /*0530*/  DADD R8, R8, R18 ;  /* 0x0000000008087229 */ /* 0x000fd00000000012 */
[----:B------:R-:W-:-:S08]  /*0540*/  DADD R8, R8, R20 ;  /* 0x0000000008087229 */ /* 0x000fd00000000014 */
[----:B------:R-:W-:Y:S01]  /*0550*/  DADD R8, R8, R24 ;  /* 0x0000000008087229 */ /* 0x000fe20000000018 */
[----:B------:R-:W-:Y:S10]  /*0560*/  @P1 BRA `(.L_x_38) ;  /* 0xfffffffc00681947 */ /* 0x000ff4000383ffff */
.L_x_37:
[----:B------:R-:W-:Y:S05]  /*0570*/  BSYNC.RECONVERGENT B2 ;  /* 0x0000000000027941 */ /* 0x000fea0003800200 */
.L_x_36:
[----:B------:R-:W-:Y:S05]  /*0580*/  @!P0 BRA `(.L_x_35) ;  /* 0x0000000000f48947 */ /* 0x000fea0003800000 */
[----:B------:R-:W-:Y:S01]  /*0590*/  ISETP.GE.U32.AND P1, PT, R5, 0x8, PT ;  /* 0x000000080500780c */ /* 0x000fe20003f26070 */
[----:B------:R-:W-:Y:S01]  /*05a0*/  BSSY.RECONVERGENT B2, `(.L_x_39) ;  /* 0x000001a000027945 */ /* 0x000fe20003800200 */
[----:B------:R-:W-:-:S04]  /*05b0*/  LOP3.LUT R26, R4, 0x7, RZ, 0xc0, !PT ;  /* 0x00000007041a7812 */ /* 0x000fc800078ec0ff */
[----:B------:R-:W-:-:S07]  /*05c0*/  ISETP.NE.AND P0, PT, R26, RZ, PT ;  /* 0x000000ff1a00720c */ /* 0x000fce0003f05270 */
[----:B------:R-:W-:Y:S06]  /*05d0*/  @!P1 BRA `(.L_x_40) ;  /* 0x0000000000589947 */ /* 0x000fec0003800000 */
[----:B------:R-:W0:Y:S01]  /*05e0*/  LDCU.64 UR4, c[0x0][0x380] ;  /* 0x00007000ff0477ac */ /* 0x000e220008000a00 */
[----:B------:R-:W-:-:S04]  /*05f0*/  IADD3 R5, P1, PT, R2, UR9, RZ ;  /* 0x0000000902057c10 */ /* 0x000fc8000ff3e0ff */
[----:B------:R-:W-:Y:S02]  /*0600*/  LEA.HI.X.SX32 R6, R2, RZ, 0x1, P1 ;  /* 0x000000ff02067211 */ /* 0x000fe400008f0eff */
[----:B0-----:R-:W-:-:S04]  /*0610*/  LEA R24, P1, R5, UR4, 0x3 ;  /* 0x0000000405187c11 */ /* 0x001fc8000f8218ff */
[----:B------:R-:W-:-:S05]  /*0620*/  LEA.HI.X R25, R5, UR5, R6, 0x3, P1 ;  /* 0x0000000505197c11 */ /* 0x000fca00088f1c06 */
        /* <DEDUP_REMOVED lines=17> */
.L_x_40:
[----:B------:R-:W-:Y:S05]  /*0740*/  BSYNC.RECONVERGENT B2 ;  /* 0x0000000000027941 */ /* 0x000fea0003800200 */
.L_x_39:
        /* <DEDUP_REMOVED lines=14> */
[----:B------:R-:W4:Y:S01]  /*0830*/  LDG.E.64 R14, desc[UR16][R4.64+0x3000] ;  /* 0x00300010040e7981 */ /* 0x000f22000c1e1b00 */
[----:B------:R-:W-:Y:S01]  /*0840*/  VIADD R2, R2, 0x800 ;  /* 0x0000080002027836 */ /* 0x000fe20000000000 */
[----:B--2--5:R-:W-:-:S08]  /*0850*/  DADD R6, R8, R6 ;  /* 0x0000000008067229 */ /* 0x024fd00000000006 */
[----:B---3--:R-:W-:-:S08]  /*0860*/  DADD R6, R6, R10 ;  /* 0x0000000006067229 */ /* 0x008fd0000000000a */
[----:B----4-:R-:W-:-:S08]  /*0870*/  DADD R6, R6, R12 ;  /* 0x0000000006067229 */ /* 0x010fd0000000000c */
[----:B------:R-:W-:-:S11]  /*0880*/  DADD R8, R6, R14 ;  /* 0x0000000006087229 */ /* 0x000fd6000000000e */
.L_x_42:
[----:B------:R-:W-:Y:S05]  /*0890*/  BSYNC.RECONVERGENT B2 ;  /* 0x0000000000027941 */ /* 0x000fea0003800200 */
.L_x_41:
[----:B------:R-:W-:Y:S05]  /*08a0*/  @!P0 BRA `(.L_x_35) ;  /* 0x00000000002c8947 */ /* 0x000fea0003800000 */
[----:B------:R-:W0:Y:S01]  /*08b0*/  LDC.64 R4, c[0x0][0x380] ;  /* 0x0000e000ff047b82 */ /* 0x000e220000000a00 */
[----:B------:R-:W-:Y:S02]  /*08c0*/  IMAD.U32 R7, RZ, RZ, UR18 ;  /* 0x00000012ff077e24 */ /* 0x000fe4000f8e00ff */
[----:B------:R-:W-:Y:S02]  /*08d0*/  IMAD.MOV R10, RZ, RZ, -R16 ;  /* 0x000000ffff0a7224 */ /* 0x000fe400078e0a10 */
[----:B0-----:R-:W-:-:S07]  /*08e0*/  IMAD.WIDE.U32 R4, R7, 0x7000, R4 ;  /* 0x0000700007047825 */ /* 0x001fce00078e0004 */
.L_x_43:
[----:B------:R-:W-:-:S06]  /*08f0*/  IMAD.WIDE R6, R2, 0x8, R4 ;  /* 0x0000000802067825 */ /* 0x000fcc00078e0204 */
[----:B------:R-:W2:Y:S01]  /*0900*/  LDG.E.64 R6, desc[UR16][R6.64] ;  /* 0x0000001006067981 */ /* 0x000ea2000c1e1b00 */
[----:B------:R-:W-:Y:S02]  /*0910*/  VIADD R10, R10, 0x1 ;  /* 0x000000010a0a7836 */ /* 0x000fe40000000000 */
[----:B------:R-:W-:-:S03]  /*0920*/  VIADD R2, R2, 0x200 ;  /* 0x0000020002027836 */ /* 0x000fc60000000000 */
[----:B------:R-:W-:Y:S01]  /*0930*/  ISETP.NE.AND P0, PT, R10, RZ, PT ;  /* 0x000000ff0a00720c */ /* 0x000fe20003f05270 */
[----:B--2--5:R-:W-:-:S12]  /*0940*/  DADD R8, R6, R8 ;  /* 0x0000000006087229 */ /* 0x024fd80000000008 */
[----:B------:R-:W-:Y:S05]  /*0950*/  @P0 BRA `(.L_x_43) ;  /* 0xfffffffc00e40947 */ /* 0x000fea000383ffff */
.L_x_35:
[----:B------:R-:W-:Y:S05]  /*0960*/  BSYNC.RECONVERGENT B1 ;  /* 0x0000000000017941 */ /* 0x000fea0003800200 */
.L_x_34:
        /* <DEDUP_REMOVED lines=12> */
[----:B------:R-:W-:-:S03]  /*0a30*/  @!P1 SHF.R.U32.HI R3, RZ, 0x2, R0 ;  /* 0x00000002ff039819 */ /* 0x000fc60000011600 */
[----:B------:R-:W0:Y:S01]  /*0a40*/  SHFL.DOWN PT, R5, R7, 0x2, 0x1f ;  /* 0x08401f0007057f89 */ /* 0x000e2200000e0000 */
[----:B------:R-:W-:Y:S01]  /*0a50*/  @!P1 LOP3.LUT R3, R3, 0xf8, RZ, 0xc0, !PT ;  /* 0x000000f803039812 */ /* 0x000fe200078ec0ff */
        /* <DEDUP_REMOVED lines=14> */
[----:B-1----:R-:W-:-:S05]  /*0b40*/  @!P1 LEA R10, R13, R10, 0x18 ;  /* 0x0000000a0d0a9211 */ /* 0x002fca00078ec0ff */
[----:B------:R-:W-:Y:S01]  /*0b50*/  @!P1 IMAD.IADD R3, R3, 0x1, R10 ;  /* 0x0000000103039824 */ /* 0x000fe200078e020a */
[----:B0-----:R-:W-:-:S10]  /*0b60*/  DADD R4, R4, R8 ;  /* 0x0000000004047229 */ /* 0x001fd40000000008 */
[----:B------:R-:W-:Y:S02]  /*0b70*/  FSEL R6, R8, R4, P0 ;  /* 0x0000000408067208 */ /* 0x000fe40000000000 */
[----:B------:R-:W-:Y:S02]  /*0b80*/  FSEL R7, R9, R5, P0 ;  /* 0x0000000509077208 */ /* 0x000fe40000000000 */
[----:B------:R-:W-:Y:S01]  /*0b90*/  ISETP.NE.AND P0, PT, R0, RZ, PT ;  /* 0x000000ff0000720c */ /* 0x000fe20003f05270 */
[----:B------:R-:W-:Y:S04]  /*0ba0*/  SHFL.DOWN PT, R4, R6, 0x10, 0x1f ;  /* 0x0a001f0006047f89 */ /* 0x000fe800000e0000 */
[----:B------:R-:W0:Y:S02]  /*0bb0*/  SHFL.DOWN PT, R5, R7, 0x10, 0x1f ;  /* 0x0a001f0007057f89 */ /* 0x000e2400000e0000 */
        /* <DEDUP_REMOVED lines=10> */
[----:B--2---:R-:W0:Y:S04]  /*0c60*/  LDS.64 R2, [UR4+0x18] ;  /* 0x00001804ff027984 */ /* 0x004e280008000a00 */
        /* <DEDUP_REMOVED lines=23> */
.L_x_44:
[----:B------:R-:W-:-:S05]  /*0de0*/  LOP3.LUT R2, R0, 0x3e0, RZ, 0xc0, !PT ;  /* 0x000003e000027812 */ /* 0x000fca00078ec0ff */
[----:B------:R-:W-:Y:S01]  /*0df0*/  VIADD R4, R2, 0x20 ;  /* 0x0000002002047836 */ /* 0x000fe20000000000 */
[----:B------:R-:W-:-:S04]  /*0e00*/  LOP3.LUT R2, RZ, R2, RZ, 0x33, !PT ;  /* 0x00000002ff027212 */ /* 0x000fc800078e33ff */
[----:B------:R-:W-:Y:S01]  /*0e10*/  ISETP.GT.AND P0, PT, R4, R3, PT ;  /* 0x000000030400720c */ /* 0x000fe20003f04270 */
[----:B------:R-:W-:-:S05]  /*0e20*/  IMAD.IADD R2, R3, 0x1, R2 ;  /* 0x0000000103027824 */ /* 0x000fca00078e0202 */
[----:B------:R-:W-:Y:S02]  /*0e30*/  SEL R5, R2, 0x1f, P0 ;  /* 0x0000001f02057807 */ /* 0x000fe40000000000 */
[----:B------:R-:W0:Y:S03]  /*0e40*/  S2R R2, SR_LANEID ;  /* 0x0000000000027919 */ /* 0x000e260000000000 */
[----:B-----5:R-:W-:Y:S04]  /*0e50*/  SHFL.DOWN PT, R6, R8, 0x1, R5 ;  /* 0x0820000008067989 */ /* 0x020fe800000e0005 */
[----:B------:R-:W1:Y:S02]  /*0e60*/  SHFL.DOWN PT, R7, R9, 0x1, R5 ;  /* 0x0820000009077989 */ /* 0x000e6400000e0005 */
[----:B-1----:R-:W-:Y:S01]  /*0e70*/  DADD R6, R6, R8 ;  /* 0x0000000006067229 */ /* 0x002fe20000000008 */
[C---:B0-----:R-:W-:Y:S01]  /*0e80*/  ISETP.GE.AND P0, PT, R2.reuse, R5, PT ;  /* 0x000000050200720c */ /* 0x041fe20003f06270 */
[C---:B------:R-:W-:Y:S01]  /*0e90*/  VIADD R4, R2.reuse, 0x2 ;  /* 0x0000000202047836 */ /* 0x040fe20000000000 */
[----:B------:R-:W-:-:S07]  /*0ea0*/  ISETP.NE.AND P1, PT, R2, RZ, PT ;  /* 0x000000ff0200720c */ /* 0x000fce0003f25270 */
[----:B------:R-:W-:Y:S02]  /*0eb0*/  FSEL R10, R6, R8, !P0 ;  /* 0x00000008060a7208 */ /* 0x000fe40004000000 */
[----:B------:R-:W-:Y:S02]  /*0ec0*/  FSEL R11, R7, R9, !P0 ;  /* 0x00000009070b7208 */ /* 0x000fe40004000000 */
[----:B------:R-:W-:Y:S01]  /*0ed0*/  ISETP.GT.AND P0, PT, R4, R5, PT ;  /* 0x000000050400720c */ /* 0x000fe20003f04270 */
[----:B------:R-:W-:Y:S01]  /*0ee0*/  SHFL.DOWN PT, R6, R10, 0x2, R5 ;  /* 0x084000000a067989 */ /* 0x000fe200000e0005 */
[----:B------:R-:W-:-:S03]  /*0ef0*/  VIADD R4, R2, 0x4 ;  /* 0x0000000402047836 */ /* 0x000fc60000000000 */
[----:B------:R-:W0:Y:S02]  /*0f00*/  SHFL.DOWN PT, R7, R11, 0x2, R5 ;  /* 0x084000000b077989 */ /* 0x000e2400000e0005 */
[----:B0-----:R-:W-:-:S10]  /*0f10*/  DADD R6, R6, R10 ;  /* 0x0000000006067229 */ /* 0x001fd4000000000a */
[----:B------:R-:W-:Y:S02]  /*0f20*/  FSEL R12, R10, R6, P0 ;  /* 0x000000060a0c7208 */ /* 0x000fe40000000000 */
[----:B------:R-:W-:Y:S02]  /*0f30*/  FSEL R13, R11, R7, P0 ;  /* 0x000000070b0d7208 */ /* 0x000fe40000000000 */
[----:B------:R-:W-:Y:S01]  /*0f40*/  ISETP.GT.AND P0, PT, R4, R5, PT ;  /* 0x000000050400720c */ /* 0x000fe20003f04270 */
[----:B------:R-:W-:Y:S01]  /*0f50*/  SHFL.DOWN PT, R6, R12, 0x4, R5 ;  /* 0x088000000c067989 */ /* 0x000fe200000e0005 */
[C---:B------:R-:W-:Y:S02]  /*0f60*/  VIADD R4, R2.reuse, 0x8 ;  /* 0x0000000802047836 */ /* 0x040fe40000000000 */
[----:B------:R-:W-:Y:S01]  /*0f70*/  VIADD R2, R2, 0x10 ;  /* 0x0000001002027836 */ /* 0x000fe20000000000 */
[----:B------:R-:W0:Y:S02]  /*0f80*/  SHFL.DOWN PT, R7, R13, 0x4, R5 ;  /* 0x088000000d077989 */ /* 0x000e2400000e0005 */
[----:B0-----:R-:W-:-:S10]  /*0f90*/  DADD R6, R6, R12 ;  /* 0x0000000006067229 */ /* 0x001fd4000000000c */
[----:B------:R-:W-:Y:S02]  /*0fa0*/  FSEL R8, R12, R6, P0 ;  /* 0x000000060c087208 */ /* 0x000fe40000000000 */
[----:B------:R-:W-:Y:S02]  /*0fb0*/  FSEL R9, R13, R7, P0 ;  /* 0x000000070d097208 */ /* 0x000fe40000000000 */
[----:B------:R-:W-:Y:S01]  /*0fc0*/  ISETP.GT.AND P0, PT, R4, R5, PT ;  /* 0x000000050400720c */ /* 0x000fe20003f04270 */
[----:B------:R-:W-:Y:S01]  /*0fd0*/  SHFL.DOWN PT, R6, R8, 0x8, R5 ;  /* 0x0900000008067989 */ /* 0x000fe200000e0005 */
[----:B------:R-:W-:-:S03]  /*0fe0*/  @!P1 SHF.R.U32.HI R4, RZ, 0x2, R0 ;  /* 0x00000002ff049819 */ /* 0x000fc60000011600 */
[----:B------:R-:W0:Y:S01]  /*0ff0*/  SHFL.DOWN PT, R7, R9, 0x8, R5 ;  /* 0x0900000009077989 */ /* 0x000e2200000e0005 */
[----:B------:R-:W-:Y:S01]  /*1000*/  @!P1 LOP3.LUT R4, R4, 0xf8, RZ, 0xc0, !PT ;  /* 0x000000f804049812 */ /* 0x000fe200078ec0ff */
[----:B------:R-:W1:Y:S01]  /*1010*/  @!P1 S2R R13, SR_CgaCtaId ;  /* 0x00000000000d9919 */ /* 0x000e620000008800 */
[----:B0-----:R-:W-:-:S10]  /*1020*/  DADD R6, R6, R8 ;  /* 0x0000000006067229 */ /* 0x001fd40000000008 */
[----:B------:R-:W-:Y:S02]  /*1030*/  FSEL R10, R8, R6, P0 ;  /* 0x00000006080a7208 */ /* 0x000fe40000000000 */
[----:B------:R-:W-:Y:S02]  /*1040*/  FSEL R11, R9, R7, P0 ;  /* 0x00000007090b7208 */ /* 0x000fe40000000000 */
[----:B------:R-:W-:Y:S01]  /*1050*/  @!P1 MOV R8, 0x400 ;  /* 0x0000040000089802 */ /* 0x000fe20000000f00 */
[----:B------:R-:W-:Y:S01]  /*1060*/  SHFL.DOWN PT, R6, R10, 0x10, R5 ;  /* 0x0a0000000a067989 */ /* 0x000fe200000e0005 */
[----:B------:R-:W-:Y:S02]  /*1070*/  ISETP.GT.AND P0, PT, R2, R5, PT ;  /* 0x000000050200720c */ /* 0x000fe40003f04270 */
[----:B-1----:R-:W-:Y:S01]  /*1080*/  @!P1 LEA R13, R13, R8, 0x18 ;  /* 0x000000080d0d9211 */ /* 0x002fe200078ec0ff */
[----:B------:R-:W0:Y:S04]  /*1090*/  SHFL.DOWN PT, R7, R11, 0x10, R5 ;  /* 0x0a0000000b077989 */ /* 0x000e2800000e0005 */
[----:B------:R-:W-:Y:S01]  /*10a0*/  @!P1 IMAD.IADD R13, R4, 0x1, R13 ;  /* 0x00000001040d9824 */ /* 0x000fe200078e020d */
[----:B0-----:R-:W-:-:S10]  /*10b0*/  DADD R6, R6, R10 ;  /* 0x0000000006067229 */ /* 0x001fd4000000000a */
[----:B------:R-:W-:Y:S02]  /*10c0*/  FSEL R8, R10, R6, P0 ;  /* 0x000000060a087208 */ /* 0x000fe40000000000 */
[----:B------:R-:W-:Y:S02]  /*10d0*/  FSEL R9, R11, R7, P0 ;  /* 0x000000070b097208 */ /* 0x000fe40000000000 */
[----:B------:R-:W-:-:S03]  /*10e0*/  ISETP.NE.AND P0, PT, R0, RZ, PT ;  /* 0x000000ff0000720c */ /* 0x000fc60003f05270 */
[----:B------:R1:W-:Y:S01]  /*10f0*/  @!P1 STS.64 [R13+0x10], R8 ;  /* 0x000010080d009388 */ /* 0x0003e20000000a00 */
[----:B------:R-:W-:Y:S09]  /*1100*/  BAR.SYNC.DEFER_BLOCKING 0x0 ;  /* 0x0000000000007b1d */ /* 0x000ff20000010000 */
[----:B------:R-:W-:Y:S05]  /*1110*/  @P0 BRA `(.L_x_45) ;  /* 0x0000001400a00947 */ /* 0x000fea0003800000 */
[----:B------:R-:W0:Y:S01]  /*1120*/  S2UR UR5, SR_CgaCtaId ;  /* 0x00000000000579c3 */ /* 0x000e220000008800 */
[----:B------:R-:W-:Y:S01]  /*1130*/  UMOV UR4, 0x400 ;  /* 0x0000040000047882 */ /* 0x000fe20000000000 */
[----:B------:R-:W-:Y:S01]  /*1140*/  ISETP.GT.AND P1, PT, R3, 0x20, PT ;  /* 0x000000200300780c */ /* 0x000fe20003f24270 */
[----:B0-----:R-:W-:-:S09]  /*1150*/  ULEA UR4, UR5, UR4, 0x18 ;  /* 0x0000000405047291 */ /* 0x001fd2000f8ec0ff */
[----:B------:R-:W0:Y:S04]  /*1160*/  LDS.64 R10, [UR4+0x18] ;  /* 0x00001804ff0a7984 */ /* 0x000e280008000a00 */
[----:B------:R-:W2:Y:S01]  /*1170*/  LDS.128 R4, [UR4+0x20] ;  /* 0x00002004ff047984 */ /* 0x000ea20008000c00 */
[----:B0-----:R-:W-:-:S10]  /*1180*/  DADD R10, R8, R10 ;  /* 0x00000000080a7229 */ /* 0x001fd4000000000a */
[----:B------:R-:W-:Y:S02]  /*1190*/  FSEL R12, R10, R8, P1 ;  /* 0x000000080a0c7208 */ /* 0x000fe40000800000 */
[----:B-1----:R-:W-:Y:S02]  /*11a0*/  FSEL R13, R11, R9, P1 ;  /* 0x000000090b0d7208 */ /* 0x002fe40000800000 */
[----:B------:R-:W0:Y:S01]  /*11b0*/  LDS.128 R8, [UR4+0x30] ;  /* 0x00003004ff087984 */ /* 0x000e220008000c00 */
[----:B------:R-:W-:-:S03]  /*11c0*/  ISETP.GT.AND P1, PT, R3, 0x40, PT ;  /* 0x000000400300780c */ /* 0x000fc60003f24270 */
        /* <DEDUP_REMOVED lines=61> */
.L_x_31:
[----:B------:R-:W0:Y:S01]  /*15a0*/  S2R R0, SR_TID.X ;  /* 0x0000000000007919 */ /* 0x000e220000002100 */
[----:B------:R-:W1:Y:S01]  /*15b0*/  LDC.64 R4, c[0x0][0x380] ;  /* 0x0000e000ff047b82 */ /* 0x000e620000000a00 */
[----:B0-----:R-:W-:-:S04]  /*15c0*/  VIADD R21, R0, UR9 ;  /* 0x0000000900157c36 */ /* 0x001fc80008000000 */
[----:B-1----:R-:W-:-:S05]  /*15d0*/  IMAD.WIDE.U32 R20, R21, 0x8, R4 ;  /* 0x0000000815147825 */ /* 0x002fca00078e0004 */
[----:B------:R-:W2:Y:S04]  /*15e0*/  LDG.E.64 R14, desc[UR16][R20.64] ;  /* 0x00000010140e7981 */ /* 0x000ea8000c1e1b00 */
[----:B------:R-:W2:Y:S04]  /*15f0*/  LDG.E.64 R16, desc[UR16][R20.64+0x1000] ;  /* 0x0010001014107981 */ /* 0x000ea8000c1e1b00 */
[----:B------:R-:W3:Y:S04]  /*1600*/  LDG.E.64 R18, desc[UR16][R20.64+0x2000] ;  /* 0x0020001014127981 */ /* 0x000ee8000c1e1b00 */
[----:B------:R-:W4:Y:S04]  /*1610*/  LDG.E.64 R10, desc[UR16][R20.64+0x3000] ;  /* 0x00300010140a7981 */ /* 0x000f28000c1e1b00 */
[----:B------:R-:W5:Y:S04]  /*1620*/  LDG.E.64 R6, desc[UR16][R20.64+0x4000] ;  /* 0x0040001014067981 */ /* 0x000f68000c1e1b00 */
[----:B------:R-:W5:Y:S04]  /*1630*/  LDG.E.64 R4, desc[UR16][R20.64+0x5000] ;  /* 0x0050001014047981 */ /* 0x000f68000c1e1b00 */
[----:B------:R-:W5:Y:S01]  /*1640*/  LDG.E.64 R8, desc[UR16][R20.64+0x6000] ;  /* 0x0060001014087981 */ /* 0x000f62000c1e1b00 */
[----:B------:R-:W-:-:S04]  /*1650*/  ISETP.GE.U32.AND P0, PT, R13, UR5, PT ;  /* 0x000000050d007c0c */ /* 0x000fc8000bf06070 */
[----:B------:R-:W-:Y:S01]  /*1660*/  ISETP.GE.U32.AND.EX P0, PT, R2, UR4, PT, P0 ;  /* 0x0000000402007c0c */ /* 0x000fe2000bf06100 */
[----:B--2---:R-:W-:-:S08]  /*1670*/  DADD R14, R14, R16 ;  /* 0x000000000e0e7229 */ /* 0x004fd00000000010 */
[----:B---3--:R-:W-:-:S08]  /*1680*/  DADD R14, R18, R14 ;  /* 0x00000000120e7229 */ /* 0x008fd0000000000e */
[----:B----4-:R-:W-:-:S08]  /*1690*/  DADD R10, R10, R14 ;  /* 0x000000000a0a7229 */ /* 0x010fd0000000000e */
[----:B-----5:R-:W-:-:S08]  /*16a0*/  DADD R6, R6, R10 ;  /* 0x0000000006067229 */ /* 0x020fd0000000000a */
[----:B------:R-:W-:-:S08]  /*16b0*/  DADD R4, R4, R6 ;  /* 0x0000000004047229 */ /* 0x000fd00000000006 */
[----:B------:R-:W-:Y:S01]  /*16c0*/  DADD R8, R8, R4 ;  /* 0x0000000008087229 */ /* 0x000fe20000000004 */
[----:B------:R-:W-:Y:S10]  /*16d0*/  @!P0 BRA `(.L_x_46) ;  /* 0x0000000c001c8947 */ /* 0x000ff40003800000 */
[----:B------:R-:W-:Y:S01]  /*16e0*/  UIADD3 UR7, UP0, UPT, UR5, UR9, URZ ;  /* 0x0000000905077290 */ /* 0x000fe2000ff1e0ff */
[----:B------:R-:W-:Y:S01]  /*16f0*/  IADD3 R23, P1, PT, R12, -0xe00, RZ ;  /* 0xfffff2000c177810 */ /* 0x000fe20007f3e0ff */
[----:B------:R-:W0:Y:S01]  /*1700*/  LDCU.64 UR12, c[0x0][0x380] ;  /* 0x00007000ff0c77ac */ /* 0x000e220008000a00 */
[----:B------:R-:W-:Y:S02]  /*1710*/  LOP3.LUT R5, RZ, R0, RZ, 0x33, !PT ;  /* 0x00000000ff057212 */ /* 0x000fe400078e33ff */
[----:B------:R-:W-:Y:S01]  /*1720*/  IADD3.X R22, PT, PT, R3, -0x1, RZ, P1, !PT ;  /* 0xffffffff03167810 */ /* 0x000fe20000ffe4ff */
[----:B------:R-:W-:Y:S01]  /*1730*/  UIADD3.X UR8, UPT, UPT, URZ, UR4, URZ, UP0, !UPT ;  /* 0x00000004ff087290 */ /* 0x000fe200087fe4ff */
[----:B------:R-:W-:Y:S01]  /*1740*/  ISETP.LT.U32.AND P0, PT, R23, UR7, PT ;  /* 0x0000000717007c0c */ /* 0x000fe2000bf01070 */
[----:B------:R-:W-:Y:S01]  /*1750*/  UMOV UR6, UR5 ;  /* 0x0000000500067c82 */ /* 0x000fe20008000000 */
[----:B------:R-:W-:Y:S01]  /*1760*/  IADD3 R7, P2, PT, R0, UR7, RZ ;  /* 0x0000000700077c10 */ /* 0x000fe2000ff5e0ff */
[----:B------:R-:W-:Y:S01]  /*1770*/  UMOV UR4, URZ ;  /* 0x000000ff00047c82 */ /* 0x000fe20008000000 */
[----:B------:R-:W-:Y:S01]  /*1780*/  IADD3 R5, PT, PT, R12, -UR5, R5 ;  /* 0x800000050c057c10 */ /* 0x000fe2000fffe005 */
[----:B------:R-:W-:Y:S01]  /*1790*/  IMAD.U32 R11, RZ, RZ, UR8 ;  /* 0x00000008ff0b7e24 */ /* 0x000fe2000f8e00ff */
[----:B------:R-:W-:Y:S01]  /*17a0*/  UMOV UR10, UR8 ;  /* 0x00000008000a7c82 */ /* 0x000fe20008000000 */
[----:B------:R-:W-:-:S03]  /*17b0*/  IMAD.X R0, RZ, RZ, UR8, P2 ;  /* 0x00000008ff007e24 */ /* 0x000fc600090e06ff */
[----:B------:R-:W-:Y:S02]  /*17c0*/  ISETP.GT.U32.AND.EX P0, PT, R11, R22, PT, P0 ;  /* 0x000000160b00720c */ /* 0x000fe40003f04100 */
[----:B0-----:R-:W-:-:S04]  /*17d0*/  LEA R6, P1, R7, UR12, 0x3 ;  /* 0x0000000c07067c11 */ /* 0x001fc8000f8218ff */
[----:B------:R-:W-:Y:S02]  /*17e0*/  IADD3 R6, P2, PT, R6, 0x8000, RZ ;  /* 0x0000800006067810 */ /* 0x000fe40007f5e0ff */
[----:B------:R-:W-:Y:S01]  /*17f0*/  LEA.HI.X R7, R7, UR13, R0, 0x3, P1 ;  /* 0x0000000d07077c11 */ /* 0x000fe200088f1c00 */
[----:B------:R-:W-:Y:S01]  /*1800*/  VIADD R0, R5, -UR9 ;  /* 0x8000000905007c36 */ /* 0x000fe20008000000 */
[----:B------:R-:W-:-:S03]  /*1810*/  UMOV UR9, UR7 ;  /* 0x0000000700097c82 */ /* 0x000fc60008000000 */
[----:B------:R-:W-:Y:S01]  /*1820*/  IMAD.X R7, RZ, RZ, R7, P2 ;  /* 0x000000ffff077224 */ /* 0x000fe200010e0607 */
[----:B------:R-:W-:Y:S06]  /*1830*/  @P0 BRA `(.L_x_47) ;  /* 0x0000000000b80947 */ /* 0x000fec0003800000 */
[----:B------:R-:W0:Y:S01]  /*1840*/  LDC.64 R2, c[0x0][0x3b8] ;  /* 0x0000ee00ff027b82 */ /* 0x000e220000000a00 */
[----:B------:R-:W1:Y:S01]  /*1850*/  LDCU UR11, c[0x0][0x3c0] ;  /* 0x00007800ff0b77ac */ /* 0x000e620008000800 */
[----:B------:R-:W2:Y:S01]  /*1860*/  LDCU.64 UR12, c[0x0][0x380] ;  /* 0x00007000ff0c77ac */ /* 0x000ea20008000a00 */
[----:B------:R-:W-:Y:S01]  /*1870*/  NOP ;  /* 0x0000000000007918 */ /* 0x000fe20000000000 */
.L_x_48:
[----:B------:R-:W3:Y:S02]  /*1880*/  S2R R4, SR_TID.X ;  /* 0x0000000000047919 */ /* 0x000ee40000002100 */
[----:B---3--:R-:W-:-:S05]  /*1890*/  IADD3 R4, P0, PT, R4, UR7, RZ ;  /* 0x0000000704047c10 */ /* 0x008fca000ff1e0ff */
[----:B------:R-:W-:Y:S01]  /*18a0*/  IMAD.X R5, RZ, RZ, UR8, P0 ;  /* 0x00000008ff057e24 */ /* 0x000fe200080e06ff */
[----:B--2---:R-:W-:-:S04]  /*18b0*/  LEA R24, P0, R4, UR12, 0x3 ;  /* 0x0000000c04187c11 */ /* 0x004fc8000f8018ff */
[----:B------:R-:W-:-:S05]  /*18c0*/  LEA.HI.X R25, R4, UR13, R5, 0x3, P0 ;  /* 0x0000000d04197c11 */ /* 0x000fca00080f1c05 */
[----:B------:R-:W2:Y:S04]  /*18d0*/  LDG.E.64 R12, desc[UR16][R24.64] ;  /* 0x00000010180c7981 */ /* 0x000ea8000c1e1b00 */
[----:B------:R-:W3:Y:S04]  /*18e0*/  LDG.E.64 R14, desc[UR16][R24.64+0x1000] ;  /* 0x00100010180e7981 */ /* 0x000ee8000c1e1b00 */
[----:B------:R-:W4:Y:S04]  /*18f0*/  LDG.E.64 R16, desc[UR16][R24.64+0x2000] ;  /* 0x0020001018107981 */ /* 0x000f28000c1e1b00 */
[----:B------:R-:W5:Y:S04]  /*1900*/  LDG.E.64 R18, desc[UR16][R24.64+0x3000] ;  /* 0x0030001018127981 */ /* 0x000f68000c1e1b00 */
[----:B------:R-:W5:Y:S04]  /*1910*/  LDG.E.64 R20, desc[UR16][R24.64+0x4000] ;  /* 0x0040001018147981 */ /* 0x000f68000c1e1b00 */
[----:B------:R-:W5:Y:S04]  /*1920*/  LDG.E.64 R4, desc[UR16][R24.64+0x5000] ;  /* 0x0050001018047981 */ /* 0x000f68000c1e1b00 */
[----:B------:R-:W5:Y:S01]  /*1930*/  LDG.E.64 R10, desc[UR16][R24.64+0x6000] ;  /* 0x00600010180a7981 */ /* 0x000f62000c1e1b00 */
[----:B-1----:R-:W-:-:S04]  /*1940*/  UIMAD UR14, UR11, 0xe00, URZ ;  /* 0x00000e000b0e78a4 */ /* 0x002fc8000f8e02ff */
[----:B------:R-:W-:Y:S02]  /*1950*/  USHF.R.S32.HI UR15, URZ, 0x1f, UR14 ;  /* 0x0000001fff0f7899 */ /* 0x000fe4000801140e */
[----:B------:R-:W-:-:S04]  /*1960*/  UIADD3 UR5, UP0, UPT, UR14, UR9, URZ ;  /* 0x000000090e057290 */ /* 0x000fc8000ff1e0ff */
[----:B------:R-:W-:Y:S01]  /*1970*/  UIADD3.X UR6, UPT, UPT, UR15, UR10, URZ, UP0, !UPT ;  /* 0x0000000a0f067290 */ /* 0x000fe200087fe4ff */
[----:B--2---:R-:W-:-:S08]  /*1980*/  DADD R12, R12, R8 ;  /* 0x000000000c0c7229 */ /* 0x004fd00000000008 */
[----:B---3--:R-:W-:-:S08]  /*1990*/  DADD R12, R14, R12 ;  /* 0x000000000e0c7229 */ /* 0x008fd0000000000c */
[----:B----4-:R-:W-:-:S08]  /*19a0*/  DADD R12, R16, R12 ;  /* 0x00000000100c7229 */ /* 0x010fd0000000000c */
[----:B-----5:R-:W-:-:S08]  /*19b0*/  DADD R12, R18, R12 ;  /* 0x00000000120c7229 */ /* 0x020fd0000000000c */
[----:B------:R-:W-:Y:S01]  /*19c0*/  DADD R20, R20, R12 ;  /* 0x0000000014147229 */ /* 0x000fe2000000000c */
[----:B0-----:R-:W-:-:S05]  /*19d0*/  IMAD.MOV.U32 R12, RZ, RZ, R2 ;  /* 0x000000ffff0c7224 */ /* 0x001fca00078e0002 */
[----:B------:R-:W-:Y:S02]  /*19e0*/  IADD3 R8, P1, PT, R12, -UR7, RZ ;  /* 0x800000070c087c10 */ /* 0x000fe4000ff3e0ff */
[----:B------:R-:W-:Y:S02]  /*19f0*/  DADD R4, R4, R20 ;  /* 0x0000000004047229 */ /* 0x000fe40000000014 */
[----:B------:R-:W-:Y:S02]  /*1a00*/  ISETP.GE.U32.AND P0, PT, R8, UR14, PT ;  /* 0x0000000e08007c0c */ /* 0x000fe4000bf06070 */
[----:B------:R-:W-:-:S04]  /*1a10*/  IADD3.X R8, PT, PT, R3, ~UR8, RZ, P1, !PT ;  /* 0x8000000803087c10 */ /* 0x000fc80008ffe4ff */
[----:B------:R-:W-:Y:S01]  /*1a20*/  ISETP.GE.U32.AND.EX P0, PT, R8, UR15, PT, P0 ;  /* 0x0000000f08007c0c */ /* 0x000fe2000bf06100 */
[----:B------:R-:W-:-:S12]  /*1a30*/  DADD R8, R10, R4 ;  /* 0x000000000a087229 */ /* 0x000fd80000000004 */
[----:B------:R-:W-:Y:S05]  /*1a40*/  @!P0 BRA `(.L_x_46) ;  /* 0x0000000800408947 */ /* 0x000fea0003800000 */
[----:B------:R-:W-:Y:S02]  /*1a50*/  UIADD3 UR7, UP0, UPT, UR14, UR7, URZ ;  /* 0x000000070e077290 */ /* 0x000fe4000ff1e0ff */
[----:B------:R-:W-:Y:S01]  /*1a60*/  IMAD.U32 R5, RZ, RZ, UR14 ;  /* 0x0000000eff057e24 */ /* 0x000fe2000f8e00ff */
[----:B------:R-:W-:Y:S01]  /*1a70*/  UIADD3 UR4, UPT, UPT, UR4, 0x1, URZ ;  /* 0x0000000104047890 */ /* 0x000fe2000fffe0ff */
[----:B------:R-:W-:Y:S01]  /*1a80*/  VIADD R0, R0, -UR14 ;  /* 0x8000000e00007c36 */ /* 0x000fe20008000000 */
[----:B------:R-:W-:Y:S01]  /*1a90*/  UIADD3.X UR8, UPT, UPT, UR15, UR8, URZ, UP0, !UPT ;  /* 0x000000080f087290 */ /* 0x000fe200087fe4ff */
[----:B------:R-:W-:Y:S01]  /*1aa0*/  IMAD.WIDE R6, R5, 0x8, R6 ;  /* 0x0000000805067825 */ /* 0x000fe200078e0206 */
[----:B------:R-:W-:Y:S01]  /*1ab0*/  ISETP.LT.U32.AND P0, PT, R23, UR7, PT ;  /* 0x0000000717007c0c */ /* 0x000fe2000bf01070 */
[----:B------:R-:W-:Y:S01]  /*1ac0*/  UMOV UR9, UR5 ;  /* 0x0000000500097c82 */ /* 0x000fe20008000000 */
[----:B------:R-:W-:Y:S02]  /*1ad0*/  UMOV UR10, UR6 ;  /* 0x00000006000a7c82 */ /* 0x000fe40008000000 */
[----:B------:R-:W-:-:S05]  /*1ae0*/  IMAD.U32 R11, RZ, RZ, UR8 ;  /* 0x00000008ff0b7e24 */ /* 0x000fca000f8e00ff */
[----:B------:R-:W-:-:S13]  /*1af0*/  ISETP.GT.U32.AND.EX P0, PT, R11, R22, PT, P0 ;  /* 0x000000160b00720c */ /* 0x000fda0003f04100 */
[----:B------:R-:W-:Y:S05]  /*1b00*/  @!P0 BRA `(.L_x_48) ;  /* 0xfffffffc005c8947 */ /* 0x000fea000383ffff */
[----:B------:R-:W-:-:S05]  /*1b10*/  UMOV UR6, UR14 ;  /* 0x0000000e00067c82 */ /* 0x000fca0008000000 */
.L_x_47:
[----:B------:R-:W0:Y:S01]  /*1b20*/  S2R R11, SR_TID.X ;  /* 0x00000000000b7919 */ /* 0x000e220000002100 */
[C---:B------:R-:W-:Y:S01]  /*1b30*/  VIADD R2, R12.reuse, -UR7 ;  /* 0x800000070c027c36 */ /* 0x040fe20008000000 */
[----:B------:R-:W-:Y:S01]  /*1b40*/  ISETP.LE.U32.AND P1, PT, R12, UR7, PT ;  /* 0x000000070c007c0c */ /* 0x000fe2000bf23070 */
[----:B------:R-:W-:Y:S01]  /*1b50*/  IMAD.U32 R4, RZ, RZ, UR8 ;  /* 0x00000008ff047e24 */ /* 0x000fe2000f8e00ff */
[----:B------:R-:W-:Y:S02]  /*1b60*/  BSSY.RECONVERGENT B1, `(.L_x_46) ;  /* 0x000007e000017945 */ /* 0x000fe40003800200 */
[----:B0-----:R-:W-:-:S04]  /*1b70*/  ISETP.GE.AND P0, PT, R11, R2, PT ;  /* 0x000000020b00720c */ /* 0x001fc80003f06270 */
[----:B------:R-:W-:-:S13]  /*1b80*/  ISETP.GE.U32.OR.EX P0, PT, R4, R3, P0, P1 ;  /* 0x000000030400720c */ /* 0x000fda0000706510 */
[----:B------:R-:W-:Y:S05]  /*1b90*/  @P0 BRA `(.L_x_49) ;  /* 0x0000000400e80947 */ /* 0x000fea0003800000 */
[----:B------:R-:W-:Y:S01]  /*1ba0*/  UIMAD UR5, UR18, 0xe00, URZ ;  /* 0x00000e00120578a4 */ /* 0x000fe2000f8e02ff */
[----:B------:R-:W-:Y:S01]  /*1bb0*/  LOP3.LUT R3, RZ, R11, RZ, 0x33, !PT ;  /* 0x0000000bff037212 */ /* 0x000fe200078e33ff */
[----:B------:R-:W-:Y:S01]  /*1bc0*/  UIMAD UR14, UR4, UR11, URZ ;  /* 0x0000000b040e72a4 */ /* 0x000fe2000f8e02ff */
[----:B------:R-:W-:Y:S01]  /*1bd0*/  BSSY.RECONVERGENT B2, `(.L_x_50) ;  /* 0x0000035000027945 */ /* 0x000fe20003800200 */
[----:B------:R-:W-:Y:S01]  /*1be0*/  UIADD3 UR5, UPT, UPT, UR5, UR6, URZ ;  /* 0x0000000605057290 */ /* 0x000fe2000fffe0ff */
[----:B------:R-:W-:-:S03]  /*1bf0*/  IMAD.MOV.U32 R2, RZ, RZ, R11 ;  /* 0x000000ffff027224 */ /* 0x000fc600078e000b */
[----:B------:R-:W-:Y:S02]  /*1c00*/  IMAD.U32 R5, RZ, RZ, UR14 ;  /* 0x0000000eff057e24 */ /* 0x000fe4000f8e00ff */
[----:B------:R-:W-:-:S05]  /*1c10*/  IADD3 R12, PT, PT, R12, -UR5, R3 ;  /* 0x800000050c0c7c10 */ /* 0x000fca000fffe003 */
[----:B------:R-:W-:-:S05]  /*1c20*/  IMAD R12, R5, -0xe00, R12 ;  /* 0xfffff200050c7824 */ /* 0x000fca00078e020c */
[C---:B------:R-:W-:Y:S02]  /*1c30*/  ISETP.GE.U32.AND P1, PT, R12.reuse, 0x1e00, PT ;  /* 0x00001e000c00780c */ /* 0x040fe40003f26070 */
[----:B------:R-:W-:-:S04]  /*1c40*/  LEA.HI R3, R12, 0x1, RZ, 0x17 ;  /* 0x000000010c037811 */ /* 0x000fc800078fb8ff */
[----:B------:R-:W-:-:S04]  /*1c50*/  LOP3.LUT R4, R3, 0xf, RZ, 0xc0, !PT ;  /* 0x0000000f03047812 */ /* 0x000fc800078ec0ff */
[----:B------:R-:W-:-:S03]  /*1c60*/  ISETP.NE.AND P0, PT, R4, RZ, PT ;  /* 0x000000ff0400720c */ /* 0x000fc60003f05270 */
[----:B------:R-:W-:Y:S10]  /*1c70*/  @!P1 BRA `(.L_x_51) ;  /* 0x0000000000a89947 */ /* 0x000ff40003800000 */
[----:B------:R-:W-:-:S04]  /*1c80*/  LEA.HI R2, R0, 0x1, RZ, 0x17 ;  /* 0x0000000100027811 */ /* 0x000fc800078fb8ff */
[----:B------:R-:W-:Y:S01]  /*1c90*/  LOP3.LUT R5, R2, 0xfffff0, RZ, 0xc0, !PT ;  /* 0x00fffff002057812 */ /* 0x000fe200078ec0ff */
[----:B------:R-:W-:-:S04]  /*1ca0*/  IMAD.MOV.U32 R2, RZ, RZ, R11 ;  /* 0x000000ffff027224 */ /* 0x000fc800078e000b */
[----:B------:R-:W-:-:S07]  /*1cb0*/  IMAD.MOV R5, RZ, RZ, -R5 ;  /* 0x000000ffff057224 */ /* 0x000fce00078e0a05 */
.L_x_52:
[----:B------:R-:W2:Y:S04]  /*1cc0*/  LDG.E.64 R20, desc[UR16][R6.64+-0x8000] ;  /* 0xff80001006147981 */ /* 0x000ea8000c1e1b00 */
[----:B------:R-:W3:Y:S04]  /*1cd0*/  LDG.E.64 R18, desc[UR16][R6.64+-0x7000] ;  /* 0xff90001006127981 */ /* 0x000ee8000c1e1b00 */
[----:B------:R-:W4:Y:S04]  /*1ce0*/  LDG.E.64 R16, desc[UR16][R6.64+-0x6000] ;  /* 0xffa0001006107981 */ /* 0x000f28000c1e1b00 */
[----:B------:R-:W5:Y:S04]  /*1cf0*/  LDG.E.64 R14, desc[UR16][R6.64+-0x5000] ;  /* 0xffb00010060e7981 */ /* 0x000f68000c1e1b00 */
[----:B------:R-:W5:Y:S04]  /*1d00*/  LDG.E.64 R12, desc[UR16][R6.64+-0x4000] ;  /* 0xffc00010060c7981 */ /* 0x000f68000c1e1b00 */
[----:B------:R-:W5:Y:S04]  /*1d10*/  LDG.E.64 R10, desc[UR16][R6.64+-0x3000] ;  /* 0xffd00010060a7981 */ /* 0x000f68000c1e1b00 */
[----:B------:R-:W5:Y:S04]  /*1d20*/  LDG.E.64 R24, desc[UR16][R6.64+-0x2000] ;  /* 0xffe0001006187981 */ /* 0x000f68000c1e1b00 */
[----:B------:R-:W5:Y:S01]  /*1d30*/  LDG.E.64 R22, desc[UR16][R6.64+-0x1000] ;  /* 0xfff0001006167981 */ /* 0x000f62000c1e1b00 */
[----:B--2---:R-:W-:-:S03]  /*1d40*/  DADD R20, R20, R8 ;  /* 0x0000000014147229 */ /* 0x004fc60000000008 */
[----:B------:R-:W2:Y:S05]  /*1d50*/  LDG.E.64 R8, desc[UR16][R6.64] ;  /* 0x0000001006087981 */ /* 0x000eaa000c1e1b00 */
[----:B---3--:R-:W-:Y:S02]  /*1d60*/  DADD R18, R20, R18 ;  /* 0x0000000014127229 */ /* 0x008fe40000000012 */
[----:B------:R-:W3:Y:S06]  /*1d70*/  LDG.E.64 R20, desc[UR16][R6.64+0x1000] ;  /* 0x0010001006147981 */ /* 0x000eec000c1e1b00 */
[----:B----4-:R-:W-:-:S02]  /*1d80*/  DADD R16, R18, R16 ;  /* 0x0000000012107229 */ /* 0x010fc40000000010 */
[----:B------:R-:W4:Y:S06]  /*1d90*/  LDG.E.64 R18, desc[UR16][R6.64+0x2000] ;  /* 0x0020001006127981 */ /* 0x000f2c000c1e1b00 */
[----:B-----5:R-:W-:Y:S02]  /*1da0*/  DADD R14, R16, R14 ;  /* 0x00000000100e7229 */ /* 0x020fe4000000000e */
[----:B------:R-:W5:Y:S06]  /*1db0*/  LDG.E.64 R16, desc[UR16][R6.64+0x3000] ;  /* 0x0030001006107981 */ /* 0x000f6c000c1e1b00 */
[----:B------:R-:W-:-:S02]  /*1dc0*/  DADD R12, R14, R12 ;  /* 0x000000000e0c7229 */ /* 0x000fc4000000000c */
[----:B------:R-:W5:Y:S06]  /*1dd0*/  LDG.E.64 R14, desc[UR16][R6.64+0x4000] ;  /* 0x00400010060e7981 */ /* 0x000f6c000c1e1b00 */
[----:B------:R-:W-:Y:S02]  /*1de0*/  DADD R10, R12, R10 ;  /* 0x000000000c0a7229 */ /* 0x000fe4000000000a */
[----:B------:R-:W5:Y:S06]  /*1df0*/  LDG.E.64 R12, desc[UR16][R6.64+0x5000] ;  /* 0x00500010060c7981 */ /* 0x000f6c000c1e1b00 */
[----:B------:R-:W-:-:S02]  /*1e00*/  DADD R24, R10, R24 ;  /* 0x000000000a187229 */ /* 0x000fc40000000018 */
[----:B------:R-:W5:Y:S06]  /*1e10*/  LDG.E.64 R10, desc[UR16][R6.64+0x6000] ;  /* 0x00600010060a7981 */ /* 0x000f6c000c1e1b00 */
[----:B------:R-:W-:Y:S02]  /*1e20*/  DADD R22, R24, R22 ;  /* 0x0000000018167229 */ /* 0x000fe40000000016 */
[----:B------:R0:W5:Y:S01]  /*1e30*/  LDG.E.64 R24, desc[UR16][R6.64+0x7000] ;  /* 0x0070001006187981 */ /* 0x000162000c1e1b00 */
        /* <DEDUP_REMOVED lines=8> */
[----:B-----5:R-:W-:-:S08]  /*1ec0*/  DADD R8, R8, R16 ;  /* 0x0000000008087229 */ /* 0x020fd00000000010 */
[----:B------:R-:W-:-:S08]  /*1ed0*/  DADD R8, R8, R14 ;  /* 0x0000000008087229 */ /* 0x000fd0000000000e */
[----:B------:R-:W-:-:S08]  /*1ee0*/  DADD R8, R8, R12 ;  /* 0x0000000008087229 */ /* 0x000fd0000000000c */
[----:B------:R-:W-:-:S08]  /*1ef0*/  DADD R8, R8, R10 ;  /* 0x0000000008087229 */ /* 0x000fd0000000000a */
[----:B------:R-:W-:Y:S01]  /*1f00*/  DADD R8, R8, R24 ;  /* 0x0000000008087229 */ /* 0x000fe20000000018 */
[----:B------:R-:W-:Y:S10]  /*1f10*/  @P1 BRA `(.L_x_52) ;  /* 0xfffffffc00681947 */ /* 0x000ff4000383ffff */
.L_x_51:
[----:B------:R-:W-:Y:S05]  /*1f20*/  BSYNC.RECONVERGENT B2 ;  /* 0x0000000000027941 */ /* 0x000fea0003800200 */
.L_x_50:
[----:B------:R-:W-:Y:S05]  /*1f30*/  @!P0 BRA `(.L_x_49) ;  /* 0x0000000400008947 */ /* 0x000fea0003800000 */
[----:B------:R-:W-:Y:S01]  /*1f40*/  ISETP.GE.U32.AND P1, PT, R4, 0x8, PT ;  /* 0x000000080400780c */ /* 0x000fe20003f26070 */
[----:B------:R-:W-:Y:S01]  /*1f50*/  BSSY.RECONVERGENT B2, `(.L_x_53) ;  /* 0x0000019000027945 */ /* 0x000fe20003800200 */
[----:B------:R-:W-:-:S04]  /*1f60*/  LOP3.LUT R24, R3, 0x7, RZ, 0xc0, !PT ;  /* 0x0000000703187812 */ /* 0x000fc800078ec0ff */
[----:B------:R-:W-:-:S07]  /*1f70*/  ISETP.NE.AND P0, PT, R24, RZ, PT ;  /* 0x000000ff1800720c */ /* 0x000fce0003f05270 */
[----:B------:R-:W-:Y:S06]  /*1f80*/  @!P1 BRA `(.L_x_54) ;  /* 0x0000000000549947 */ /* 0x000fec0003800000 */
[----:B------:R-:W-:-:S05]  /*1f90*/  IADD3 R4, P1, PT, R2, UR7, RZ ;  /* 0x0000000702047c10 */ /* 0x000fca000ff3e0ff */
[----:B------:R-:W-:Y:S01]  /*1fa0*/  IMAD.X R5, RZ, RZ, UR8, P1 ;  /* 0x00000008ff057e24 */ /* 0x000fe200088e06ff */
[----:B------:R-:W-:-:S04]  /*1fb0*/  LEA R20, P1, R4, UR12, 0x3 ;  /* 0x0000000c04147c11 */ /* 0x000fc8000f8218ff */
[----:B------:R-:W-:-:S05]  /*1fc0*/  LEA.HI.X R21, R4, UR13, R5, 0x3, P1 ;  /* 0x0000000d04157c11 */ /* 0x000fca00088f1c05 */
        /* <DEDUP_REMOVED lines=8> */
[----:B------:R-:W-:Y:S01]  /*2050*/  VIADD R2, R2, 0x1000 ;  /* 0x0000100002027836 */ /* 0x000fe20000000000 */
[----:B--2---:R-:W-:-:S08]  /*2060*/  DADD R22, R8, R22 ;  /* 0x0000000008167229 */ /* 0x004fd00000000016 */
[----:B---3--:R-:W-:-:S08]  /*2070*/  DADD R16, R22, R16 ;  /* 0x0000000016107229 */ /* 0x008fd00000000010 */
[----:B----4-:R-:W-:-:S08]  /*2080*/  DADD R14, R16, R14 ;  /* 0x00000000100e7229 */ /* 0x010fd0000000000e */
[----:B-----5:R-:W-:-:S08]  /*2090*/  DADD R12, R14, R12 ;  /* 0x000000000e0c7229 */ /* 0x020fd0000000000c */
[----:B------:R-:W-:-:S08]  /*20a0*/  DADD R10, R12, R10 ;  /* 0x000000000c0a7229 */ /* 0x000fd0000000000a */
[----:B------:R-:W-:-:S08]  /*20b0*/  DADD R6, R10, R6 ;  /* 0x000000000a067229 */ /* 0x000fd00000000006 */
[----:B------:R-:W-:-:S08]  /*20c0*/  DADD R4, R6, R4 ;  /* 0x0000000006047229 */ /* 0x000fd00000000004 */
[----:B------:R-:W-:-:S11]  /*20d0*/  DADD R8, R4, R18 ;  /* 0x0000000004087229 */ /* 0x000fd60000000012 */
.L_x_54:
[----:B------:R-:W-:Y:S05]  /*20e0*/  BSYNC.RECONVERGENT B2 ;  /* 0x0000000000027941 */ /* 0x000fea0003800200 */
.L_x_53:
[----:B------:R-:W-:Y:S05]  /*20f0*/  @!P0 BRA `(.L_x_49) ;  /* 0x0000000000908947 */ /* 0x000fea0003800000 */
[----:B------:R-:W-:Y:S01]  /*2100*/  ISETP.GE.U32.AND P1, PT, R24, 0x4, PT ;  /* 0x000000041800780c */ /* 0x000fe20003f26070 */
[----:B------:R-:W-:Y:S01]  /*2110*/  BSSY.RECONVERGENT B2, `(.L_x_55) ;  /* 0x0000010000027945 */ /* 0x000fe20003800200 */
[----:B------:R-:W-:-:S11]  /*2120*/  LOP3.LUT P0, RZ, R3, 0x3, RZ, 0xc0, !PT ;  /* 0x0000000303ff7812 */ /* 0x000fd6000780c0ff */
[----:B------:R-:W-:Y:S05]  /*2130*/  @!P1 BRA `(.L_x_56) ;  /* 0x0000000000349947 */ /* 0x000fea0003800000 */
[----:B------:R-:W-:-:S05]  /*2140*/  IADD3 R3, P1, PT, R2, UR7, RZ ;  /* 0x0000000702037c10 */ /* 0x000fca000ff3e0ff */
[----:B------:R-:W-:Y:S01]  /*2150*/  IMAD.X R6, RZ, RZ, UR8, P1 ;  /* 0x00000008ff067e24 */ /* 0x000fe200088e06ff */
[----:B------:R-:W-:-:S04]  /*2160*/  LEA R4, P1, R3, UR12, 0x3 ;  /* 0x0000000c03047c11 */ /* 0x000fc8000f8218ff */
[----:B------:R-:W-:-:S05]  /*2170*/  LEA.HI.X R5, R3, UR13, R6, 0x3, P1 ;  /* 0x0000000d03057c11 */ /* 0x000fca00088f1c06 */
[----:B------:R-:W2:Y:S04]  /*2180*/  LDG.E.64 R6, desc[UR16][R4.64] ;  /* 0x0000001004067981 */ /* 0x000ea8000c1e1b00 */
[----:B------:R-:W3:Y:S04]  /*2190*/  LDG.E.64 R10, desc[UR16][R4.64+0x1000] ;  /* 0x00100010040a7981 */ /* 0x000ee8000c1e1b00 */
[----:B------:R-:W4:Y:S04]  /*21a0*/  LDG.E.64 R12, desc[UR16][R4.64+0x2000] ;  /* 0x00200010040c7981 */ /* 0x000f28000c1e1b00 */
[----:B------:R-:W5:Y:S01]  /*21b0*/  LDG.E.64 R14, desc[UR16][R4.64+0x3000] ;  /* 0x00300010040e7981 */ /* 0x000f62000c1e1b00 */
[----:B------:R-:W-:Y:S01]  /*21c0*/  VIADD R2, R2, 0x800 ;  /* 0x0000080002027836 */ /* 0x000fe20000000000 */
[----:B--2---:R-:W-:-:S08]  /*21d0*/  DADD R6, R8, R6 ;  /* 0x0000000008067229 */ /* 0x004fd00000000006 */
[----:B---3--:R-:W-:-:S08]  /*21e0*/  DADD R6, R6, R10 ;  /* 0x0000000006067229 */ /* 0x008fd0000000000a */
[----:B----4-:R-:W-:-:S08]  /*21f0*/  DADD R6, R6, R12 ;  /* 0x0000000006067229 */ /* 0x010fd0000000000c */
[----:B-----5:R-:W-:-:S11]  /*2200*/  DADD R8, R6, R14 ;  /* 0x0000000006087229 */ /* 0x020fd6000000000e */
.L_x_56:
[----:B------:R-:W-:Y:S05]  /*2210*/  BSYNC.RECONVERGENT B2 ;  /* 0x0000000000027941 */ /* 0x000fea0003800200 */
.L_x_55:
[----:B------:R-:W-:Y:S05]  /*2220*/  @!P0 BRA `(.L_x_49) ;  /* 0x0000000000448947 */ /* 0x000fea0003800000 */
[----:B------:R-:W-:Y:S02]  /*2230*/  LOP3.LUT R0, R0, 0xffff, RZ, 0xc0, !PT ;  /* 0x0000ffff00007812 */ /* 0x000fe400078ec0ff */
[----:B------:R-:W-:Y:S02]  /*2240*/  IADD3 R2, P0, PT, R2, UR9, RZ ;  /* 0x0000000902027c10 */ /* 0x000fe4000ff1e0ff */
[----:B------:R-:W-:Y:S02]  /*2250*/  LEA.HI R0, R0, 0x1, RZ, 0x17 ;  /* 0x0000000100007811 */ /* 0x000fe400078fb8ff */
[----:B------:R-:W-:Y:S01]  /*2260*/  LEA R4, P1, R2, UR12, 0x3 ;  /* 0x0000000c02047c11 */ /* 0x000fe2000f8218ff */
[----:B------:R-:W-:Y:S01]  /*2270*/  IMAD.X R5, RZ, RZ, UR10, P0 ;  /* 0x0000000aff057e24 */ /* 0x000fe200080e06ff */
[----:B------:R-:W-:-:S04]  /*2280*/  LOP3.LUT R0, R0, 0x3, RZ, 0xc0, !PT ;  /* 0x0000000300007812 */ /* 0x000fc800078ec0ff */
[----:B------:R-:W-:Y:S01]  /*2290*/  LEA.HI.X R5, R2, UR13, R5, 0x3, P1 ;  /* 0x0000000d02057c11 */ /* 0x000fe200088f1c05 */
[----:B------:R-:W-:-:S07]  /*22a0*/  IMAD.MOV R0, RZ, RZ, -R0 ;  /* 0x000000ffff007224 */ /* 0x000fce00078e0a00 */
.L_x_57:
[----:B------:R-:W-:Y:S02]  /*22b0*/  IMAD.MOV.U32 R2, RZ, RZ, R4 ;  /* 0x000000ffff027224 */ /* 0x000fe400078e0004 */
[----:B------:R-:W-:-:S06]  /*22c0*/  IMAD.MOV.U32 R3, RZ, RZ, R5 ;  /* 0x000000ffff037224 */ /* 0x000fcc00078e0005 */
[----:B------:R-:W2:Y:S01]  /*22d0*/  LDG.E.64 R2, desc[UR16][R2.64] ;  /* 0x0000001002027981 */ /* 0x000ea2000c1e1b00 */
[----:B------:R-:W-:Y:S01]  /*22e0*/  VIADD R0, R0, 0x1 ;  /* 0x0000000100007836 */ /* 0x000fe20000000000 */
[----:B------:R-:W-:-:S04]  /*22f0*/  IADD3 R4, P1, PT, R4, 0x1000, RZ ;  /* 0x0000100004047810 */ /* 0x000fc80007f3e0ff */
[----:B------:R-:W-:Y:S01]  /*2300*/  ISETP.NE.AND P0, PT, R0, RZ, PT ;  /* 0x000000ff0000720c */ /* 0x000fe20003f05270 */
[----:B------:R-:W-:Y:S01]  /*2310*/  IMAD.X R5, RZ, RZ, R5, P1 ;  /* 0x000000ffff057224 */ /* 0x000fe200008e0605 */
[----:B--2---:R-:W-:-:S11]  /*2320*/  DADD R8, R2, R8 ;  /* 0x0000000002087229 */ /* 0x004fd60000000008 */
[----:B------:R-:W-:Y:S05]  /*2330*/  @P0 BRA `(.L_x_57) ;  /* 0xfffffffc00dc0947 */ /* 0x000fea000383ffff */
.L_x_49:
[----:B------:R-:W-:Y:S05]  /*2340*/  BSYNC.RECONVERGENT B1 ;  /* 0x0000000000017941 */ /* 0x000fea0003800200 */
.L_x_46:
[----:B------:R-:W0:Y:S01]  /*2350*/  S2R R0, SR_LANEID ;  /* 0x0000000000007919 */ /* 0x000e220000000000 */
[----:B------:R-:W-:Y:S04]  /*2360*/  SHFL.DOWN PT, R2, R8, 0x1, 0x1f ;  /* 0x08201f0008027f89 */ /* 0x000fe800000e0000 */
[----:B------:R-:W1:Y:S01]  /*2370*/  SHFL.DOWN PT, R3, R9, 0x1, 0x1f ;  /* 0x08201f0009037f89 */ /* 0x000e6200000e0000 */
[----:B------:R-:W2:Y:S01]  /*2380*/  S2R R11, SR_TID.X ;  /* 0x00000000000b7919 */ /* 0x000ea20000002100 */
        /* <DEDUP_REMOVED lines=20> */
[----:B------:R-:W-:Y:S02]  /*24d0*/  @!P1 MOV R7, 0x400 ;  /* 0x0000040000079802 */ /* 0x000fe40000000f00 */
[----:B--2---:R-:W-:Y:S01]  /*24e0*/  @!P1 SHF.R.U32.HI R6, RZ, 0x2, R11 ;  /* 0x00000002ff069819 */ /* 0x004fe2000001160b */
[----:B------:R-:W0:Y:S01]  /*24f0*/  SHFL.DOWN PT, R3, R9, 0x8, 0x1f ;  /* 0x09001f0009037f89 */ /* 0x000e2200000e0000 */
[----:B-1----:R-:W-:-:S02]  /*2500*/  @!P1 LEA R7, R10, R7, 0x18 ;  /* 0x000000070a079211 */ /* 0x002fc400078ec0ff */
[----:B------:R-:W-:-:S05]  /*2510*/  @!P1 LOP3.LUT R6, R6, 0xf8, RZ, 0xc0, !PT ;  /* 0x000000f806069812 */ /* 0x000fca00078ec0ff */
        /* <DEDUP_REMOVED lines=14> */
[----:B------:R-:W1:Y:S01]  /*2600*/  S2UR UR5, SR_CgaCtaId ;  /* 0x00000000000579c3 */ /* 0x000e620000008800 */
[----:B------:R-:W-:Y:S02]  /*2610*/  UMOV UR4, 0x400 ;  /* 0x0000040000047882 */ /* 0x000fe40000000000 */
[----:B-1----:R-:W-:-:S09]  /*2620*/  ULEA UR4, UR5, UR4, 0x18 ;  /* 0x0000000405047291 */ /* 0x002fd2000f8ec0ff */
[----:B0-----:R-:W0:Y:S04]  /*2630*/  LDS.64 R2, [UR4+0x18] ;  /* 0x00001804ff027984 */ /* 0x001e280008000a00 */
        /* <DEDUP_REMOVED lines=22> */
.L_x_45:
[----:B------:R-:W-:Y:S05]  /*27a0*/  BSYNC.RECONVERGENT B0 ;  /* 0x0000000000007941 */ /* 0x000fea0003800200 */
.L_x_30:
[----:B------:R-:W-:Y:S05]  /*27b0*/  @P0 EXIT ;  /* 0x000000000000094d */ /* 0x000fea0003800000 */
[----:B------:R-:W3:Y:S02]  /*27c0*/  LDCU.64 UR4, c[0x0][0x388] ;  /* 0x00007100ff0477ac */ /* 0x000ee40008000a00 */
[----:B---3--:R-:W-:-:S06]  /*27d0*/  UIMAD.WIDE.U32 UR4, UR18, 0x8, UR4 ;  /* 0x00000008120478a5 */ /* 0x008fcc000f8e0004 */
[----:B0-----:R-:W-:Y:S02]  /*27e0*/  IMAD.U32 R2, RZ, RZ, UR4 ;  /* 0x00000004ff027e24 */ /* 0x001fe4000f8e00ff */
[----:B--2---:R-:W-:-:S05]  /*27f0*/  IMAD.U32 R3, RZ, RZ, UR5 ;  /* 0x00000005ff037e24 */ /* 0x004fca000f8e00ff */
[----:B------:R-:W-:Y:S01]  /*2800*/  STG.E.64 desc[UR16][R2.64], R8 ;  /* 0x0000000802007986 */ /* 0x000fe2000c101b10 */
[----:B------:R-:W-:Y:S05]  /*2810*/  EXIT ;  /* 0x000000000000794d */ /* 0x000fea0003800000 */
.L_x_58:
        /* <DEDUP_REMOVED lines=14> */
.L_x_204:


//--------------------- .text._ZN3cub18CUB_300001_SM_10006detail6reduce28DeviceReduceSingleTileKernelINS2_10policy_hubIdyN4cuda3std3__44plusIdEEE10Policy1000EN6thrust24THRUST_300001_SM_1000_NS6detail15normal_iteratorINSD_10device_ptrIdEEEEPdyS9_ddNS7_10__identityEEEvT0_T1_T2_T3_T4_T6_ --------------------------
	.section	.text._ZN3cub18CUB_300001_SM_10006detail6reduce28DeviceReduceSingleTileKernelINS2_10policy_hubIdyN4cuda3std3__44plusIdEEE10Policy1000EN6thrust24THRUST_300001_SM_1000_NS6detail15normal_iteratorINSD_10device_ptrIdEEEEPdyS9_ddNS7_10__identityEEEvT0_T1_T2_T3_T4_T6_,"ax",@progbits
	.align	128
        .global         _ZN3cub18CUB_300001_SM_10006detail6reduce28DeviceReduceSingleTileKernelINS2_10policy_hubIdyN4cuda3std3__44plusIdEEE10Policy1000EN6thrust24THRUST_300001_SM_1000_NS6detail15normal_iteratorINSD_10device_ptrIdEEEEPdyS9_ddNS7_10__identityEEEvT0_T1_T2_T3_T4_T6_
        .type           _ZN3cub18CUB_300001_SM_10006detail6reduce28DeviceReduceSingleTileKernelINS2_10policy_hubIdyN4cuda3std3__44plusIdEEE10Policy1000EN6thrust24THRUST_300001_SM_1000_NS6detail15normal_iteratorINSD_10device_ptrIdEEEEPdyS9_ddNS7_10__identityEEEvT0_T1_T2_T3_T4_T6_,@function
        .size           _ZN3cub18CUB_300001_SM_10006detail6reduce28DeviceReduceSingleTileKernelINS2_10policy_hubIdyN4cuda3std3__44plusIdEEE10Policy1000EN6thrust24THRUST_300001_SM_1000_NS6detail15normal_iteratorINSD_10device_ptrIdEEEEPdyS9_ddNS7_10__identityEEEvT0_T1_T2_T3_T4_T6_,(.L_x_205 - _ZN3cub18CUB_300001_SM_10006detail6reduce28DeviceReduceSingleTileKernelINS2_10policy_hubIdyN4cuda3std3__44plusIdEEE10Policy1000EN6thrust24THRUST_300001_SM_1000_NS6detail15normal_iteratorINSD_10device_ptrIdEEEEPdyS9_ddNS7_10__identityEEEvT0_T1_T2_T3_T4_T6_)
        .other          _ZN3cub18CUB_300001_SM_10006detail6reduce28DeviceReduceSingleTileKernelINS2_10policy_hubIdyN4cuda3std3__44plusIdEEE10Policy1000EN6thrust24THRUST_300001_SM_1000_NS6detail15normal_iteratorINSD_10device_ptrIdEEEEPdyS9_ddNS7_10__identityEEEvT0_T1_T2_T3_T4_T6_,@"STO_CUDA_ENTRY STV_DEFAULT"
_ZN3cub18CUB_300001_SM_10006detail6reduce28DeviceReduceSingleTileKernelINS2_10policy_hubIdyN4cuda3std3__44plusIdEEE10Policy1000EN6thrust24THRUST_300001_SM_1000_NS6detail15normal_iteratorINSD_10device_ptrIdEEEEPdyS9_ddNS7_10__identityEEEvT0_T1_T2_T3_T4_T6_:
.text._ZN3cub18CUB_300001_SM_10006detail6reduce28DeviceReduceSingleTileKernelINS2_10policy_hubIdyN4cuda3std3__44plusIdEEE10Policy1000EN6thrust24THRUST_300001_SM_1000_NS6detail15normal_iteratorINSD_10device_ptrIdEEEEPdyS9_ddNS7_10__identityEEEvT0_T1_T2_T3_T4_T6_:
[----:B------:R-:W-:Y:S01]  /*0000*/  LDC R1, c[0x0][0x37c] ;  /* 0x0000df00ff017b82 */ /* 0x000fe20000000800 */
[----:B------:R-:W0:Y:S01]  /*0010*/  LDCU.64 UR4, c[0x0][0x390] ;  /* 0x00007200ff0477ac */ /* 0x000e220008000a00 */
[----:B------:R-:W1:Y:S01]  /*0020*/  LDCU.64 UR6, c[0x0][0x358] ;  /* 0x00006b00ff0677ac */ /* 0x000e620008000a00 */
[----:B0-----:R-:W-:Y:S02]  /*0030*/  IMAD.U32 R8, RZ, RZ, UR4 ;  /* 0x00000004ff087e24 */ /* 0x001fe4000f8e00ff */
[----:B------:R-:W-:-:S03]  /*0040*/  IMAD.U32 R9, RZ, RZ, UR5 ;  /* 0x00000005ff097e24 */ /* 0x000fc6000f8e00ff */
[----:B------:R-:W-:-:S04]  /*0050*/  ISETP.NE.U32.AND P0, PT, R8, RZ, PT ;  /* 0x000000ff0800720c */ /* 0x000fc80003f05070 */
[----:B------:R-:W-:-:S13]  /*0060*/  ISETP.NE.AND.EX P0, PT, R9, RZ, PT, P0 ;  /* 0x000000ff0900720c */ /* 0x000fda0003f05300 */
        /* <DEDUP_REMOVED lines=8> */
.L_x_59:
[----:B------:R-:W-:Y:S01]  /*00f0*/  ISETP.GT.U32.AND P0, PT, R8, 0xdff, PT ;  /* 0x00000dff0800780c */ /* 0x000fe20003f04070 */
[----:B------:R-:W-:Y:S03]  /*0100*/  BSSY.RECONVERGENT B0, `(.L_x_60) ;  /* 0x000024d000007945 */ /* 0x000fe60003800200 */
[----:B------:R-:W-:-:S13]  /*0110*/  ISETP.GT.U32.AND.EX P0, PT, R9, RZ, PT, P0 ;  /* 0x000000ff0900720c */ /* 0x000fda0003f04100 */
[----:B------:R-:W-:Y:S05]  /*0120*/  @P0 BRA `(.L_x_61) ;  /* 0x0000001400340947 */ /* 0x000fea0003800000 */
[----:B------:R-:W0:Y:S01]  /*0130*/  S2R R0, SR_TID.X ;  /* 0x0000000000007919 */ /* 0x000e220000002100 */
[----:B------:R-:W-:Y:S01]  /*0140*/  BSSY.RECONVERGENT B1, `(.L_x_62) ;  /* 0x0000009000017945 */ /* 0x000fe20003800200 */
[----:B------:R-:W-:Y:S02]  /*0150*/  CS2R R4, SRZ ;  /* 0x0000000000047805 */ /* 0x000fe4000001ff00 */
[----:B0-----:R-:W-:Y:S01]  /*0160*/  ISETP.GE.U32.AND P0, PT, R0, R8, PT ;  /* 0x000000080000720c */ /* 0x001fe20003f06070 */
[----:B------:R-:W-:-:S12]  /*0170*/  IMAD.MOV.U32 R2, RZ, RZ, R0 ;  /* 0x000000ffff027224 */ /* 0x000fd800078e0000 */
[----:B------:R-:W-:Y:S05]  /*0180*/  @P0 BRA `(.L_x_63) ;  /* 0x0000000000100947 */ /* 0x000fea0003800000 */
[----:B------:R-:W0:Y:S02]  /*0190*/  LDC.64 R4, c[0x0][0x380] ;  /* 0x0000e000ff047b82 */ /* 0x000e240000000a00 */
[----:B0-----:R-:W-:-:S06]  /*01a0*/  IMAD.WIDE.U32 R4, R0, 0x8, R4 ;  /* 0x0000000800047825 */ /* 0x001fcc00078e0004 */
[----:B------:R-:W5:Y:S01]  /*01b0*/  LDG.E.64 R4, desc[UR6][R4.64] ;  /* 0x0000000604047981 */ /* 0x000f62000c1e1b00 */
[----:B------:R-:W-:-:S07]  /*01c0*/  VIADD R2, R0, 0x200 ;  /* 0x0000020000027836 */ /* 0x000fce0000000000 */
.L_x_63:
[----:B------:R-:W-:Y:S05]  /*01d0*/  BSYNC.RECONVERGENT B1 ;  /* 0x0000000000017941 */ /* 0x000fea0003800200 */
.L_x_62:
[----:B------:R-:W-:Y:S01]  /*01e0*/  ISETP.GE.U32.AND P0, PT, R2, R8, PT ;  /* 0x000000080200720c */ /* 0x000fe20003f06070 */
[----:B------:R-:W-:-:S12]  /*01f0*/  BSSY.RECONVERGENT B1, `(.L_x_64) ;  /* 0x000006d000017945 */ /* 0x000fd80003800200 */
[----:B------:R-:W-:Y:S05]  /*0200*/  @P0 BRA `(.L_x_65) ;  /* 0x0000000400ac0947 */ /* 0x000fea0003800000 */
[----:B------:R-:W-:Y:S01]  /*0210*/  LOP3.LUT R3, RZ, R2, RZ, 0x33, !PT ;  /* 0x00000002ff037212 */ /* 0x000fe200078e33ff */
[----:B------:R-:W-:Y:S04]  /*0220*/  BSSY.RECONVERGENT B2, `(.L_x_66) ;  /* 0x0000033000027945 */ /* 0x000fe80003800200 */
[----:B------:R-:W-:-:S05]  /*0230*/  IMAD.IADD R6, R3, 0x1, R8 ;  /* 0x0000000103067824 */ /* 0x000fca00078e0208 */
[C---:B------:R-:W-:Y:S02]  /*0240*/  ISETP.GE.U32.AND P1, PT, R6.reuse, 0x1e00, PT ;  /* 0x00001e000600780c */ /* 0x040fe40003f26070 */
[----:B------:R-:W-:-:S04]  /*0250*/  LEA.HI R3, R6, 0x1, RZ, 0x17 ;  /* 0x0000000106037811 */ /* 0x000fc800078fb8ff */
[----:B------:R-:W-:-:S04]  /*0260*/  LOP3.LUT R43, R3, 0xf, RZ, 0xc0, !PT ;  /* 0x0000000f032b7812 */ /* 0x000fc800078ec0ff */
[----:B------:R-:W-:-:S03]  /*0270*/  ISETP.NE.AND P0, PT, R43, RZ, PT ;  /* 0x000000ff2b00720c */ /* 0x000fc60003f05270 */
[----:B------:R-:W-:Y:S10]  /*0280*/  @!P1 BRA `(.L_x_67) ;  /* 0x0000000000b09947 */ /* 0x000ff40003800000 */
[----:B------:R-:W0:Y:S01]  /*0290*/  LDC.64 R6, c[0x0][0x380] ;  /* 0x0000e000ff067b82 */ /* 0x000e220000000a00 */
[----:B------:R-:W-:-:S05]  /*02a0*/  LOP3.LUT R42, R3, 0xfffff0, RZ, 0xc0, !PT ;  /* 0x00fffff0032a7812 */ /* 0x000fca00078ec0ff */
[----:B------:R-:W-:Y:S02]  /*02b0*/  IMAD.MOV R42, RZ, RZ, -R42 ;  /* 0x000000ffff2a7224 */ /* 0x000fe400078e0a2a */
[----:B0-----:R-:W-:-:S03]  /*02c0*/  IMAD.WIDE.U32 R6, R2, 0x8, R6 ;  /* 0x0000000802067825 */ /* 0x001fc600078e0006 */
[----:B------:R-:W-:-:S05]  /*02d0*/  IADD3 R6, P1, PT, R6, 0x8000, RZ ;  /* 0x0000800006067810 */ /* 0x000fca0007f3e0ff */
[----:B------:R-:W-:-:S08]  /*02e0*/  IMAD.X R7, RZ, RZ, R7, P1 ;  /* 0x000000ffff077224 */ /* 0x000fd000008e0607 */
.L_x_68:
[----:B------:R-:W2:Y:S04]  /*02f0*/  LDG.E.64 R10, desc[UR6][R6.64+-0x8000] ;  /* 0xff800006060a7981 */ /* 0x000ea8000c1e1b00 */
[----:B------:R-:W3:Y:S04]  /*0300*/  LDG.E.64 R12, desc[UR6][R6.64+-0x7000] ;  /* 0xff900006060c7981 */ /* 0x000ee8000c1e1b00 */
[----:B------:R-:W4:Y:S04]  /*0310*/  LDG.E.64 R14, desc[UR6][R6.64+-0x6000] ;  /* 0xffa00006060e7981 */ /* 0x000f28000c1e1b00 */
        /* <DEDUP_REMOVED lines=12> */
[----:B------:R0:W4:Y:S01]  /*03e0*/  LDG.E.64 R40, desc[UR6][R6.64+0x7000] ;  /* 0x0070000606287981 */ /* 0x000122000c1e1b00 */
[----:B------:R-:W-:-:S02]  /*03f0*/  VIADD R42, R42, 0x10 ;  /* 0x000000102a2a7836 */ /* 0x000fc40000000000 */
[----:B------:R-:W-:-:S03]  /*0400*/  VIADD R2, R2, 0x2000 ;  /* 0x0000200002027836 */ /* 0x000fc60000000000 */
[----:B------:R-:W-:Y:S02]  /*0410*/  ISETP.NE.AND P1, PT, R42, RZ, PT ;  /* 0x000000ff2a00720c */ /* 0x000fe40003f25270 */
[----:B0-----:R-:W-:-:S05]  /*0420*/  IADD3 R6, P2, PT, R6, 0x10000, RZ ;  /* 0x0001000006067810 */ /* 0x001fca0007f5e0ff */
[----:B------:R-:W-:Y:S01]  /*0430*/  IMAD.X R7, RZ, RZ, R7, P2 ;  /* 0x000000ffff077224 */ /* 0x000fe200010e0607 */
        /* <DEDUP_REMOVED lines=16> */
[----:B------:R-:W-:Y:S10]  /*0540*/  @P1 BRA `(.L_x_68) ;  /* 0xfffffffc00681947 */ /* 0x000ff4000383ffff */
.L_x_67:
[----:B------:R-:W-:Y:S05]  /*0550*/  BSYNC.RECONVERGENT B2 ;  /* 0x0000000000027941 */ /* 0x000fea0003800200 */
.L_x_66:
[----:B------:R-:W-:Y:S05]  /*0560*/  @!P0 BRA `(.L_x_65) ;  /* 0x0000000000d48947 */ /* 0x000fea0003800000 */
[----:B------:R-:W-:Y:S01]  /*0570*/  ISETP.GE.U32.AND P0, PT, R43, 0x8, PT ;  /* 0x000000082b00780c */ /* 0x000fe20003f06070 */
[----:B------:R-:W-:Y:S01]  /*0580*/  BSSY.RECONVERGENT B2, `(.L_x_69) ;  /* 0x0000017000027945 */ /* 0x000fe20003800200 */
[----:B------:R-:W-:-:S04]  /*0590*/  LOP3.LUT R26, R3, 0x7, RZ, 0xc0, !PT ;  /* 0x00000007031a7812 */ /* 0x000fc800078ec0ff */
[----:B------:R-:W-:-:S07]  /*05a0*/  ISETP.NE.AND P1, PT, R26, RZ, PT ;  /* 0x000000ff1a00720c */ /* 0x000fce0003f25270 */
[----:B------:R-:W-:Y:S06]  /*05b0*/  @!P0 BRA `(.L_x_70) ;  /* 0x00000000004c8947 */ /* 0x000fec0003800000 */
[----:B------:R-:W0:Y:S02]  /*05c0*/  LDC.64 R6, c[0x0][0x380] ;  /* 0x0000e000ff067b82 */ /* 0x000e240000000a00 */
[----:B0-----:R-:W-:-:S05]  /*05d0*/  IMAD.WIDE R6, R2, 0x8, R6 ;  /* 0x0000000802067825 */ /* 0x001fca00078e0206 */
        /* <DEDUP_REMOVED lines=17> */
.L_x_70:
[----:B------:R-:W-:Y:S05]  /*06f0*/  BSYNC.RECONVERGENT B2 ;  /* 0x0000000000027941 */ /* 0x000fea0003800200 */
.L_x_69:
        /* <DEDUP_REMOVED lines=17> */
.L_x_72:
[----:B------:R-:W-:Y:S05]  /*0810*/  BSYNC.RECONVERGENT B2 ;  /* 0x0000000000027941 */ /* 0x000fea0003800200 */
.L_x_71:
[----:B------:R-:W-:Y:S05]  /*0820*/  @!P1 BRA `(.L_x_65) ;  /* 0x0000000000249947 */ /* 0x000fea0003800000 */
[----:B------:R-:W0:Y:S01]  /*0830*/  LDC.64 R10, c[0x0][0x380] ;  /* 0x0000e000ff0a7b82 */ /* 0x000e220000000a00 */
[----:B------:R-:W-:-:S07]  /*0840*/  IMAD.MOV R3, RZ, RZ, -R3 ;  /* 0x000000ffff037224 */ /* 0x000fce00078e0a03 */
.L_x_73:
[----:B0-----:R-:W-:-:S06]  /*0850*/  IMAD.WIDE R6, R2, 0x8, R10 ;  /* 0x0000000802067825 */ /* 0x001fcc00078e020a */
[----:B------:R-:W2:Y:S01]  /*0860*/  LDG.E.64 R6, desc[UR6][R6.64] ;  /* 0x0000000606067981 */ /* 0x000ea2000c1e1b00 */
[----:B------:R-:W-:Y:S02]  /*0870*/  VIADD R3, R3, 0x1 ;  /* 0x0000000103037836 */ /* 0x000fe40000000000 */
[----:B------:R-:W-:-:S03]  /*0880*/  VIADD R2, R2, 0x200 ;  /* 0x0000020002027836 */ /* 0x000fc60000000000 */
[----:B------:R-:W-:Y:S01]  /*0890*/  ISETP.NE.AND P0, PT, R3, RZ, PT ;  /* 0x000000ff0300720c */ /* 0x000fe20003f05270 */
[----:B--2--5:R-:W-:-:S12]  /*08a0*/  DADD R4, R6, R4 ;  /* 0x0000000006047229 */ /* 0x024fd80000000004 */
[----:B------:R-:W-:Y:S05]  /*08b0*/  @P0 BRA `(.L_x_73) ;  /* 0xfffffffc00e40947 */ /* 0x000fea000383ffff */
.L_x_65:
[----:B------:R-:W-:Y:S05]  /*08c0*/  BSYNC.RECONVERGENT B1 ;  /* 0x0000000000017941 */ /* 0x000fea0003800200 */
.L_x_64:
[----:B------:R-:W-:-:S04]  /*08d0*/  ISETP.GE.U32.AND P0, PT, R8, 0x200, PT ;  /* 0x000002000800780c */ /* 0x000fc80003f06070 */
[----:B------:R-:W-:-:S13]  /*08e0*/  ISETP.GE.U32.AND.EX P0, PT, R9, RZ, PT, P0 ;  /* 0x000000ff0900720c */ /* 0x000fda0003f06100 */
        /* <DEDUP_REMOVED lines=32> */
[----:B------:R-:W-:Y:S02]  /*0af0*/  ISETP.GT.AND P0, PT, R10, 0xf, PT ;  /* 0x0000000f0a00780c */ /* 0x000fe40003f04270 */
[----:B------:R-:W-:Y:S01]  /*0b00*/  @!P1 LOP3.LUT R8, R4, 0xf8, RZ, 0xc0, !PT ;  /* 0x000000f804089812 */ /* 0x000fe200078ec0ff */
[----:B------:R-:W0:Y:S04]  /*0b10*/  SHFL.DOWN PT, R3, R7, 0x10, 0x1f ;  /* 0x0a001f0007037f89 */ /* 0x000e2800000e0000 */
[----:B------:R-:W-:Y:S01]  /*0b20*/  @!P1 IMAD.IADD R9, R8, 0x1, R9 ;  /* 0x0000000108099824 */ /* 0x000fe200078e0209 */
[----:B0-----:R-:W-:-:S07]  /*0b30*/  DADD R4, R2, R6 ;  /* 0x0000000002047229 */ /* 0x001fce0000000006 */
[----:B------:R0:W-:Y:S01]  /*0b40*/  @!P1 STS.64 [R9+0x10], R4 ;  /* 0x0000100409009388 */ /* 0x0001e20000000a00 */
[----:B------:R-:W-:Y:S01]  /*0b50*/  BAR.SYNC.DEFER_BLOCKING 0x0 ;  /* 0x0000000000007b1d */ /* 0x000fe20000010000 */
[----:B------:R-:W-:Y:S02]  /*0b60*/  ISETP.NE.AND P1, PT, R0, RZ, PT ;  /* 0x000000ff0000720c */ /* 0x000fe40003f25270 */
[----:B------:R-:W-:Y:S02]  /*0b70*/  FSEL R2, R6, R4, P0 ;  /* 0x0000000406027208 */ /* 0x000fe40000000000 */
[----:B------:R-:W-:-:S09]  /*0b80*/  FSEL R3, R7, R5, P0 ;  /* 0x0000000507037208 */ /* 0x000fd20000000000 */
[----:B0-----:R-:W-:Y:S05]  /*0b90*/  @P1 BRA `(.L_x_75) ;  /* 0x00000018008c1947 */ /* 0x001fea0003800000 */
        /* <DEDUP_REMOVED lines=27> */
.L_x_74:
[----:B------:R-:W-:Y:S01]  /*0d50*/  LOP3.LUT R2, R0, 0x3e0, RZ, 0xc0, !PT ;  /* 0x000003e000027812 */ /* 0x000fe200078ec0ff */
[----:B------:R-:W0:Y:S03]  /*0d60*/  S2R R12, SR_LANEID ;  /* 0x00000000000c7919 */ /* 0x000e260000000000 */
[----:B------:R-:W-:Y:S01]  /*0d70*/  LOP3.LUT R7, RZ, R2, RZ, 0x33, !PT ;  /* 0x00000002ff077212 */ /* 0x000fe200078e33ff */
[----:B------:R-:W-:-:S04]  /*0d80*/  VIADD R3, R2, 0x20 ;  /* 0x0000002002037836 */ /* 0x000fc80000000000 */
[----:B------:R-:W-:Y:S01]  /*0d90*/  IMAD.IADD R7, R7, 0x1, R8 ;  /* 0x0000000107077824 */ /* 0x000fe200078e0208 */
[----:B------:R-:W-:-:S04]  /*0da0*/  ISETP.GT.U32.AND P0, PT, R3, R8, PT ;  /* 0x000000080300720c */ /* 0x000fc80003f04070 */
[----:B------:R-:W-:-:S05]  /*0db0*/  SEL R13, R7, 0x1f, P0 ;  /* 0x0000001f070d7807 */ /* 0x000fca0000000000 */
[----:B-----5:R-:W-:Y:S04]  /*0dc0*/  SHFL.DOWN PT, R2, R4, 0x1, R13 ;  /* 0x0820000004027989 */ /* 0x020fe800000e000d */
[----:B------:R-:W1:Y:S01]  /*0dd0*/  SHFL.DOWN PT, R3, R5, 0x1, R13 ;  /* 0x0820000005037989 */ /* 0x000e6200000e000d */
[C---:B0-----:R-:W-:Y:S01]  /*0de0*/  ISETP.GE.AND P0, PT, R12.reuse, R13, PT ;  /* 0x0000000d0c00720c */ /* 0x041fe20003f06270 */
[C---:B------:R-:W-:Y:S01]  /*0df0*/  VIADD R10, R12.reuse, 0x2 ;  /* 0x000000020c0a7836 */ /* 0x040fe20000000000 */
[----:B------:R-:W-:Y:S01]  /*0e00*/  ISETP.NE.AND P1, PT, R12, RZ, PT ;  /* 0x000000ff0c00720c */ /* 0x000fe20003f25270 */
[----:B-1----:R-:W-:-:S10]  /*0e10*/  DADD R2, R2, R4 ;  /* 0x0000000002027229 */ /* 0x002fd40000000004 */
[----:B------:R-:W-:Y:S01]  /*0e20*/  FSEL R6, R2, R4, !P0 ;  /* 0x0000000402067208 */ /* 0x000fe20004000000 */
[----:B------:R-:W-:Y:S01]  /*0e30*/  VIADD R4, R12, 0x4 ;  /* 0x000000040c047836 */ /* 0x000fe20000000000 */
[----:B------:R-:W-:Y:S02]  /*0e40*/  FSEL R7, R3, R5, !P0 ;  /* 0x0000000503077208 */ /* 0x000fe40004000000 */
[----:B------:R-:W-:Y:S01]  /*0e50*/  ISETP.GT.AND P0, PT, R10, R13, PT ;  /* 0x0000000d0a00720c */ /* 0x000fe20003f04270 */
[----:B------:R-:W-:Y:S04]  /*0e60*/  SHFL.DOWN PT, R2, R6, 0x2, R13 ;  /* 0x0840000006027989 */ /* 0x000fe800000e000d */
[----:B------:R-:W0:Y:S02]  /*0e70*/  SHFL.DOWN PT, R3, R7, 0x2, R13 ;  /* 0x0840000007037989 */ /* 0x000e2400000e000d */
[----:B0-----:R-:W-:-:S10]  /*0e80*/  DADD R2, R2, R6 ;  /* 0x0000000002027229 */ /* 0x001fd40000000006 */
[----:B------:R-:W-:Y:S01]  /*0e90*/  FSEL R10, R6, R2, P0 ;  /* 0x00000002060a7208 */ /* 0x000fe20000000000 */
[----:B------:R-:W-:Y:S01]  /*0ea0*/  VIADD R6, R12, 0x8 ;  /* 0x000000080c067836 */ /* 0x000fe20000000000 */
[----:B------:R-:W-:Y:S02]  /*0eb0*/  FSEL R11, R7, R3, P0 ;  /* 0x00000003070b7208 */ /* 0x000fe40000000000 */
[----:B------:R-:W-:Y:S01]  /*0ec0*/  ISETP.GT.AND P0, PT, R4, R13, PT ;  /* 0x0000000d0400720c */ /* 0x000fe20003f04270 */
[----:B------:R-:W-:Y:S04]  /*0ed0*/  SHFL.DOWN PT, R2, R10, 0x4, R13 ;  /* 0x088000000a027989 */ /* 0x000fe800000e000d */
[----:B------:R-:W0:Y:S02]  /*0ee0*/  SHFL.DOWN PT, R3, R11, 0x4, R13 ;  /* 0x088000000b037989 */ /* 0x000e2400000e000d */
[----:B0-----:R-:W-:-:S10]  /*0ef0*/  DADD R2, R2, R10 ;  /* 0x0000000002027229 */ /* 0x001fd4000000000a */
[----:B------:R-:W-:Y:S02]  /*0f00*/  FSEL R4, R10, R2, P0 ;  /* 0x000000020a047208 */ /* 0x000fe40000000000 */
[----:B------:R-:W-:Y:S02]  /*0f10*/  FSEL R5, R11, R3, P0 ;  /* 0x000000030b057208 */ /* 0x000fe40000000000 */
[----:B------:R-:W-:Y:S01]  /*0f20*/  ISETP.GT.AND P0, PT, R6, R13, PT ;  /* 0x0000000d0600720c */ /* 0x000fe20003f04270 */
[----:B------:R-:W-:Y:S01]  /*0f30*/  SHFL.DOWN PT, R2, R4, 0x8, R13 ;  /* 0x0900000004027989 */ /* 0x000fe200000e000d */
[----:B------:R-:W-:-:S03]  /*0f40*/  @!P1 MOV R10, 0x400 ;  /* 0x00000400000a9802 */ /* 0x000fc60000000f00 */
[----:B------:R-:W0:Y:S01]  /*0f50*/  SHFL.DOWN PT, R3, R5, 0x8, R13 ;  /* 0x0900000005037989 */ /* 0x000e2200000e000d */
[----:B------:R-:W1:Y:S01]  /*0f60*/  @!P1 S2R R11, SR_CgaCtaId ;  /* 0x00000000000b9919 */ /* 0x000e620000008800 */
[----:B0-----:R-:W-:-:S10]  /*0f70*/  DADD R2, R2, R4 ;  /* 0x0000000002027229 */ /* 0x001fd40000000004 */
[----:B------:R-:W-:Y:S01]  /*0f80*/  FSEL R6, R4, R2, P0 ;  /* 0x0000000204067208 */ /* 0x000fe20000000000 */
[----:B------:R-:W-:Y:S01]  /*0f90*/  VIADD R4, R12, 0x10 ;  /* 0x000000100c047836 */ /* 0x000fe20000000000 */
[----:B------:R-:W-:Y:S02]  /*0fa0*/  FSEL R7, R5, R3, P0 ;  /* 0x0000000305077208 */ /* 0x000fe40000000000 */
[----:B------:R-:W-:Y:S01]  /*0fb0*/  @!P1 SHF.R.U32.HI R5, RZ, 0x2, R0 ;  /* 0x00000002ff059819 */ /* 0x000fe20000011600 */
[----:B------:R-:W-:Y:S01]  /*0fc0*/  SHFL.DOWN PT, R2, R6, 0x10, R13 ;  /* 0x0a00000006027989 */ /* 0x000fe200000e000d */
[----:B-1----:R-:W-:Y:S02]  /*0fd0*/  @!P1 LEA R10, R11, R10, 0x18 ;  /* 0x0000000a0b0a9211 */ /* 0x002fe400078ec0ff */
[----:B------:R-:W-:Y:S01]  /*0fe0*/  @!P1 LOP3.LUT R5, R5, 0xf8, RZ, 0xc0, !PT ;  /* 0x000000f805059812 */ /* 0x000fe200078ec0ff */
[----:B------:R-:W0:Y:S01]  /*0ff0*/  SHFL.DOWN PT, R3, R7, 0x10, R13 ;  /* 0x0a00000007037989 */ /* 0x000e2200000e000d */
[----:B------:R-:W-:-:S03]  /*1000*/  ISETP.GT.AND P0, PT, R4, R13, PT ;  /* 0x0000000d0400720c */ /* 0x000fc60003f04270 */
[----:B------:R-:W-:Y:S01]  /*1010*/  @!P1 IMAD.IADD R5, R5, 0x1, R10 ;  /* 0x0000000105059824 */ /* 0x000fe200078e020a */
[----:B0-----:R-:W-:-:S10]  /*1020*/  DADD R2, R2, R6 ;  /* 0x0000000002027229 */ /* 0x001fd40000000006 */
[----:B------:R-:W-:Y:S02]  /*1030*/  FSEL R2, R6, R2, P0 ;  /* 0x0000000206027208 */ /* 0x000fe40000000000 */
[----:B------:R-:W-:-:S05]  /*1040*/  FSEL R3, R7, R3, P0 ;  /* 0x0000000307037208 */ /* 0x000fca0000000000 */
[----:B------:R0:W-:Y:S01]  /*1050*/  @!P1 STS.64 [R5+0x10], R2 ;  /* 0x0000100205009388 */ /* 0x0001e20000000a00 */
[----:B------:R-:W-:Y:S01]  /*1060*/  BAR.SYNC.DEFER_BLOCKING 0x0 ;  /* 0x0000000000007b1d */ /* 0x000fe20000010000 */
[----:B------:R-:W-:-:S13]  /*1070*/  ISETP.NE.AND P1, PT, R0, RZ, PT ;  /* 0x000000ff0000720c */ /* 0x000fda0003f25270 */
[----:B0-----:R-:W-:Y:S05]  /*1080*/  @P1 BRA `(.L_x_75) ;  /* 0x0000001400501947 */ /* 0x001fea0003800000 */
[----:B------:R-:W0:Y:S01]  /*1090*/  S2UR UR5, SR_CgaCtaId ;  /* 0x00000000000579c3 */ /* 0x000e220000008800 */
[----:B------:R-:W-:Y:S01]  /*10a0*/  UMOV UR4, 0x400 ;  /* 0x0000040000047882 */ /* 0x000fe20000000000 */
[----:B------:R-:W-:-:S04]  /*10b0*/  ISETP.GT.U32.AND P0, PT, R8, 0x20, PT ;  /* 0x000000200800780c */ /* 0x000fc80003f04070 */
[----:B------:R-:W-:Y:S01]  /*10c0*/  ISETP.GT.U32.AND.EX P0, PT, R9, RZ, PT, P0 ;  /* 0x000000ff0900720c */ /* 0x000fe20003f04100 */
[----:B0-----:R-:W-:-:S09]  /*10d0*/  ULEA UR4, UR5, UR4, 0x18 ;  /* 0x0000000405047291 */ /* 0x001fd2000f8ec0ff */
[----:B------:R-:W0:Y:S04]  /*10e0*/  LDS.64 R4, [UR4+0x18] ;  /* 0x00001804ff047984 */ /* 0x000e280008000a00 */
[----:B------:R-:W1:Y:S01]  /*10f0*/  LDS.128 R12, [UR4+0x20] ;  /* 0x00002004ff0c7984 */ /* 0x000e620008000c00 */
[----:B0-----:R-:W-:-:S10]  /*1100*/  DADD R4, R2, R4 ;  /* 0x0000000002047229 */ /* 0x001fd40000000004 */
[----:B------:R-:W-:Y:S02]  /*1110*/  FSEL R2, R4, R2, P0 ;  /* 0x0000000204027208 */ /* 0x000fe40000000000 */
[----:B------:R-:W-:Y:S02]  /*1120*/  FSEL R3, R5, R3, P0 ;  /* 0x0000000305037208 */ /* 0x000fe40000000000 */
[----:B------:R-:W0:Y:S01]  /*1130*/  LDS.128 R4, [UR4+0x30] ;  /* 0x00003004ff047984 */ /* 0x000e220008000c00 */
[----:B------:R-:W-:-:S03]  /*1140*/  ISETP.GT.U32.AND P0, PT, R8, 0x40, PT ;  /* 0x000000400800780c */ /* 0x000fc60003f04070 */
[----:B-1----:R-:W-:Y:S01]  /*1150*/  DADD R12, R12, R2 ;  /* 0x000000000c0c7229 */ /* 0x002fe20000000002 */
[----:B------:R-:W-:-:S09]  /*1160*/  ISETP.GT.U32.AND.EX P0, PT, R9, RZ, PT, P0 ;  /* 0x000000ff0900720c */ /* 0x000fd20003f04100 */
[----:B------:R-:W-:Y:S02]  /*1170*/  FSEL R2, R12, R2, P0 ;  /* 0x000000020c027208 */ /* 0x000fe40000000000 */
[----:B------:R-:W-:Y:S02]  /*1180*/  FSEL R3, R13, R3, P0 ;  /* 0x000000030d037208 */ /* 0x000fe40000000000 */
[----:B------:R-:W-:-:S04]  /*1190*/  ISETP.GT.U32.AND P0, PT, R8, 0x60, PT ;  /* 0x000000600800780c */ /* 0x000fc80003f04070 */
[----:B------:R-:W-:Y:S01]  /*11a0*/  DADD R14, R2, R14 ;  /* 0x00000000020e7229 */ /* 0x000fe2000000000e */
[----:B------:R-:W-:-:S09]  /*11b0*/  ISETP.GT.U32.AND.EX P0, PT, R9, RZ, PT, P0 ;  /* 0x000000ff0900720c */ /* 0x000fd20003f04100 */
[----:B------:R-:W-:Y:S02]  /*11c0*/  FSEL R2, R14, R2, P0 ;  /* 0x000000020e027208 */ /* 0x000fe40000000000 */
[----:B------:R-:W-:Y:S02]  /*11d0*/  FSEL R3, R15, R3, P0 ;  /* 0x000000030f037208 */ /* 0x000fe40000000000 */
[----:B------:R-:W1:Y:S01]  /*11e0*/  LDS.128 R12, [UR4+0x40] ;  /* 0x00004004ff0c7984 */ /* 0x000e620008000c00 */
[----:B------:R-:W-:-:S03]  /*11f0*/  ISETP.GT.U32.AND P0, PT, R8, 0x80, PT ;  /* 0x000000800800780c */ /* 0x000fc60003f04070 */
[----:B0-----:R-:W-:Y:S01]  /*1200*/  DADD R4, R4, R2 ;  /* 0x0000000004047229 */ /* 0x001fe20000000002 */
        /* <DEDUP_REMOVED lines=52> */
[----:B------:R-:W-:-:S04]  /*1550*/  ISETP.GT.U32.AND P0, PT, R8, 0x1c0, PT ;  /* 0x000001c00800780c */ /* 0x000fc80003f04070 */
        /* <DEDUP_REMOVED lines=8> */
[----:B------:R-:W-:Y:S01]  /*15e0*/  FSEL R3, R15, R3, P0 ;  /* 0x000000030f037208 */ /* 0x000fe20000000000 */
[----:B------:R-:W-:Y:S06]  /*15f0*/  BRA `(.L_x_75) ;  /* 0x0000000c00f47947 */ /* 0x000fec0003800000 */
.L_x_61:
[----:B------:R-:W0:Y:S01]  /*1600*/  S2R R0, SR_TID.X ;  /* 0x0000000000007919 */ /* 0x000e220000002100 */
[----:B------:R-:W0:Y:S02]  /*1610*/  LDC.64 R4, c[0x0][0x380] ;  /* 0x0000e000ff047b82 */ /* 0x000e240000000a00 */
[----:B0-----:R-:W-:-:S05]  /*1620*/  IMAD.WIDE.U32 R4, R0, 0x8, R4 ;  /* 0x0000000800047825 */ /* 0x001fca00078e0004 */
[----:B------:R-:W2:Y:S04]  /*1630*/  LDG.E.64 R2, desc[UR6][R4.64] ;  /* 0x0000000604027981 */ /* 0x000ea8000c1e1b00 */
[----:B------:R-:W2:Y:S04]  /*1640*/  LDG.E.64 R6, desc[UR6][R4.64+0x1000] ;  /* 0x0010000604067981 */ /* 0x000ea8000c1e1b00 */
[----:B------:R-:W3:Y:S04]  /*1650*/  LDG.E.64 R10, desc[UR6][R4.64+0x2000] ;  /* 0x00200006040a7981 */ /* 0x000ee8000c1e1b00 */
[----:B------:R-:W4:Y:S04]  /*1660*/  LDG.E.64 R12, desc[UR6][R4.64+0x3000] ;  /* 0x00300006040c7981 */ /* 0x000f28000c1e1b00 */
[----:B------:R-:W5:Y:S04]  /*1670*/  LDG.E.64 R14, desc[UR6][R4.64+0x4000] ;  /* 0x00400006040e7981 */ /* 0x000f68000c1e1b00 */
[----:B------:R-:W5:Y:S04]  /*1680*/  LDG.E.64 R16, desc[UR6][R4.64+0x5000] ;  /* 0x0050000604107981 */ /* 0x000f68000c1e1b00 */
[----:B------:R-:W5:Y:S01]  /*1690*/  LDG.E.64 R18, desc[UR6][R4.64+0x6000] ;  /* 0x0060000604127981 */ /* 0x000f62000c1e1b00 */
[----:B--2---:R-:W-:-:S08]  /*16a0*/  DADD R2, R2, R6 ;  /* 0x0000000002027229 */ /* 0x004fd00000000006 */
[----:B---3--:R-:W-:-:S08]  /*16b0*/  DADD R2, R10, R2 ;  /* 0x000000000a027229 */ /* 0x008fd00000000002 */
[----:B----4-:R-:W-:Y:S01]  /*16c0*/  DADD R2, R12, R2 ;  /* 0x000000000c027229 */ /* 0x010fe20000000002 */
[----:B------:R-:W-:-:S04]  /*16d0*/  IADD3 R12, P1, PT, R8, -0xe00, RZ ;  /* 0xfffff200080c7810 */ /* 0x000fc80007f3e0ff */
[----:B------:R-:W-:Y:S02]  /*16e0*/  ISETP.GE.U32.AND P0, PT, R12, 0xe00, PT ;  /* 0x00000e000c00780c */ /* 0x000fe40003f06070 */
[----:B------:R-:W-:Y:S01]  /*16f0*/  IADD3.X R13, PT, PT, R9, -0x1, RZ, P1, !PT ;  /* 0xffffffff090d7810 */ /* 0x000fe20000ffe4ff */
[----:B-----5:R-:W-:-:S03]  /*1700*/  DADD R2, R14, R2 ;  /* 0x000000000e027229 */ /* 0x020fc60000000002 */
[----:B------:R-:W-:-:S05]  /*1710*/  ISETP.GE.U32.AND.EX P0, PT, R13, RZ, PT, P0 ;  /* 0x000000ff0d00720c */ /* 0x000fca0003f06100 */
[----:B------:R-:W-:-:S08]  /*1720*/  DADD R2, R16, R2 ;  /* 0x0000000010027229 */ /* 0x000fd00000000002 */
[----:B------:R-:W-:Y:S01]  /*1730*/  DADD R6, R18, R2 ;  /* 0x0000000012067229 */ /* 0x000fe20000000002 */
[----:B------:R-:W-:Y:S02]  /*1740*/  IMAD.MOV.U32 R3, RZ, RZ, 0xe00 ;  /* 0x00000e00ff037424 */ /* 0x000fe400078e00ff */
[----:B------:R-:W-:Y:S01]  /*1750*/  IMAD.MOV.U32 R2, RZ, RZ, RZ ;  /* 0x000000ffff027224 */ /* 0x000fe200078e00ff */
[----:B------:R-:W-:Y:S07]  /*1760*/  @!P0 BRA `(.L_x_76) ;  /* 0x0000000000748947 */ /* 0x000fee0003800000 */
[----:B------:R-:W0:Y:S01]  /*1770*/  LDC.64 R8, c[0x0][0x390] ;  /* 0x0000e400ff087b82 */ /* 0x000e220000000a00 */
[----:B------:R-:W-:Y:S02]  /*1780*/  IMAD.MOV.U32 R3, RZ, RZ, 0xe00 ;  /* 0x00000e00ff037424 */ /* 0x000fe400078e00ff */
[----:B------:R-:W-:-:S07]  /*1790*/  IMAD.MOV.U32 R2, RZ, RZ, RZ ;  /* 0x000000ffff027224 */ /* 0x000fce00078e00ff */
.L_x_78:
[----:B------:R-:W-:-:S04]  /*17a0*/  LEA R16, P0, R3, R4, 0x3 ;  /* 0x0000000403107211 */ /* 0x000fc800078018ff */
[----:B------:R-:W-:-:S05]  /*17b0*/  LEA.HI.X R17, R3, R5, R2, 0x3, P0 ;  /* 0x0000000503117211 */ /* 0x000fca00000f1c02 */
[----:B------:R-:W2:Y:S04]  /*17c0*/  LDG.E.64 R18, desc[UR6][R16.64] ;  /* 0x0000000610127981 */ /* 0x000ea8000c1e1b00 */
[----:B------:R-:W3:Y:S04]  /*17d0*/  LDG.E.64 R20, desc[UR6][R16.64+0x1000] ;  /* 0x0010000610147981 */ /* 0x000ee8000c1e1b00 */
[----:B------:R-:W4:Y:S04]  /*17e0*/  LDG.E.64 R22, desc[UR6][R16.64+0x2000] ;  /* 0x0020000610167981 */ /* 0x000f28000c1e1b00 */
[----:B------:R-:W5:Y:S04]  /*17f0*/  LDG.E.64 R24, desc[UR6][R16.64+0x3000] ;  /* 0x0030000610187981 */ /* 0x000f68000c1e1b00 */
[----:B------:R-:W5:Y:S04]  /*1800*/  LDG.E.64 R26, desc[UR6][R16.64+0x4000] ;  /* 0x00400006101a7981 */ /* 0x000f68000c1e1b00 */
[----:B------:R-:W5:Y:S04]  /*1810*/  LDG.E.64 R10, desc[UR6][R16.64+0x5000] ;  /* 0x00500006100a7981 */ /* 0x000f68000c1e1b00 */
[----:B------:R-:W5:Y:S01]  /*1820*/  LDG.E.64 R14, desc[UR6][R16.64+0x6000] ;  /* 0x00600006100e7981 */ /* 0x000f62000c1e1b00 */
[----:B--2---:R-:W-:Y:S01]  /*1830*/  DADD R18, R18, R6 ;  /* 0x0000000012127229 */ /* 0x004fe20000000006 */
[----:B0-----:R-:W-:-:S04]  /*1840*/  IADD3 R6, P1, PT, -R3, R8, RZ ;  /* 0x0000000803067210 */ /* 0x001fc80007f3e1ff */
[----:B------:R-:W-:Y:S01]  /*1850*/  ISETP.GE.U32.AND P0, PT, R6, 0xe00, PT ;  /* 0x00000e000600780c */ /* 0x000fe20003f06070 */
[----:B------:R-:W-:Y:S02]  /*1860*/  IMAD.X R6, R9, 0x1, ~R2, P1 ;  /* 0x0000000109067824 */ /* 0x000fe400008e0e02 */
[----:B---3--:R-:W-:-:S03]  /*1870*/  DADD R18, R20, R18 ;  /* 0x0000000014127229 */ /* 0x008fc60000000012 */
[----:B------:R-:W-:-:S05]  /*1880*/  ISETP.GE.U32.AND.EX P0, PT, R6, RZ, PT, P0 ;  /* 0x000000ff0600720c */ /* 0x000fca0003f06100 */
[----:B----4-:R-:W-:-:S08]  /*1890*/  DADD R18, R22, R18 ;  /* 0x0000000016127229 */ /* 0x010fd00000000012 */
[----:B-----5:R-:W-:-:S08]  /*18a0*/  DADD R18, R24, R18 ;  /* 0x0000000018127229 */ /* 0x020fd00000000012 */
[----:B------:R-:W-:-:S08]  /*18b0*/  DADD R18, R26, R18 ;  /* 0x000000001a127229 */ /* 0x000fd00000000012 */
[----:B------:R-:W-:-:S08]  /*18c0*/  DADD R10, R10, R18 ;  /* 0x000000000a0a7229 */ /* 0x000fd00000000012 */
[----:B------:R-:W-:Y:S01]  /*18d0*/  DADD R6, R14, R10 ;  /* 0x000000000e067229 */ /* 0x000fe2000000000a */
[----:B------:R-:W-:Y:S10]  /*18e0*/  @!P0 BRA `(.L_x_77) ;  /* 0x0000000800208947 */ /* 0x000ff40003800000 */
[----:B------:R-:W-:-:S05]  /*18f0*/  IADD3 R3, P0, PT, R3, 0xe00, RZ ;  /* 0x00000e0003037810 */ /* 0x000fca0007f1e0ff */
[----:B------:R-:W-:Y:S01]  /*1900*/  IMAD.X R2, RZ, RZ, R2, P0 ;  /* 0x000000ffff027224 */ /* 0x000fe200000e0602 */
[----:B------:R-:W-:-:S04]  /*1910*/  ISETP.GT.U32.AND P0, PT, R3, R12, PT ;  /* 0x0000000c0300720c */ /* 0x000fc80003f04070 */
[----:B------:R-:W-:-:S13]  /*1920*/  ISETP.GT.U32.AND.EX P0, PT, R2, R13, PT, P0 ;  /* 0x0000000d0200720c */ /* 0x000fda0003f04100 */
[----:B------:R-:W-:Y:S05]  /*1930*/  @!P0 BRA `(.L_x_78) ;  /* 0xfffffffc00988947 */ /* 0x000fea000383ffff */
.L_x_76:
[----:B------:R-:W-:Y:S01]  /*1940*/  IMAD.IADD R5, R8, 0x1, -R3 ;  /* 0x0000000108057824 */ /* 0x000fe200078e0a03 */
[----:B------:R-:W-:Y:S01]  /*1950*/  ISETP.GE.U32.AND P1, PT, R3, R8, PT ;  /* 0x000000080300720c */ /* 0x000fe20003f26070 */
[----:B------:R-:W-:Y:S03]  /*1960*/  BSSY.RECONVERGENT B1, `(.L_x_77) ;  /* 0x0000080000017945 */ /* 0x000fe60003800200 */
[----:B------:R-:W-:-:S04]  /*1970*/  ISETP.GE.AND P0, PT, R0, R5, PT ;  /* 0x000000050000720c */ /* 0x000fc80003f06270 */
[----:B------:R-:W-:-:S13]  /*1980*/  ISETP.GE.U32.OR.EX P0, PT, R2, R9, P0, P1 ;  /* 0x000000090200720c */ /* 0x000fda0000706510 */
[----:B------:R-:W-:Y:S05]  /*1990*/  @P0 BRA `(.L_x_79) ;  /* 0x0000000400f00947 */ /* 0x000fea0003800000 */
[----:B------:R-:W-:Y:S01]  /*19a0*/  LOP3.LUT R4, RZ, R0, RZ, 0x33, !PT ;  /* 0x00000000ff047212 */ /* 0x000fe200078e33ff */
[----:B------:R-:W-:Y:S01]  /*19b0*/  BSSY.RECONVERGENT B2, `(.L_x_80) ;  /* 0x0000038000027945 */ /* 0x000fe20003800200 */
[----:B------:R-:W-:Y:S02]  /*19c0*/  IMAD.MOV.U32 R42, RZ, RZ, R0 ;  /* 0x000000ffff2a7224 */ /* 0x000fe400078e0000 */
[----:B------:R-:W-:-:S04]  /*19d0*/  IADD3 R8, PT, PT, -R3, R8, R4 ;  /* 0x0000000803087210 */ /* 0x000fc80007ffe104 */
[C---:B------:R-:W-:Y:S02]  /*19e0*/  ISETP.GE.U32.AND P1, PT, R8.reuse, 0x1e00, PT ;  /* 0x00001e000800780c */ /* 0x040fe40003f26070 */
[----:B------:R-:W-:-:S04]  /*19f0*/  LEA.HI R4, R8, 0x1, RZ, 0x17 ;  /* 0x0000000108047811 */ /* 0x000fc800078fb8ff */
[----:B------:R-:W-:-:S04]  /*1a00*/  LOP3.LUT R5, R4, 0xf, RZ, 0xc0, !PT ;  /* 0x0000000f04057812 */ /* 0x000fc800078ec0ff */
[----:B------:R-:W-:-:S03]  /*1a10*/  ISETP.NE.AND P0, PT, R5, RZ, PT ;  /* 0x000000ff0500720c */ /* 0x000fc60003f05270 */
[----:B------:R-:W-:Y:S10]  /*1a20*/  @!P1 BRA `(.L_x_81) ;  /* 0x0000000000c09947 */ /* 0x000ff40003800000 */
[----:B------:R-:W0:Y:S01]  /*1a30*/  LDCU.64 UR4, c[0x0][0x380] ;  /* 0x00007000ff0477ac */ /* 0x000e220008000a00 */
[----:B------:R-:W-:Y:S01]  /*1a40*/  IADD3 R9, P2, PT, R0, R3, RZ ;  /* 0x0000000300097210 */ /* 0x000fe20007f5e0ff */
[----:B------:R-:W-:Y:S01]  /*1a50*/  IMAD.MOV.U32 R42, RZ, RZ, R0 ;  /* 0x000000ffff2a7224 */ /* 0x000fe200078e0000 */
[----:B------:R-:W-:-:S03]  /*1a60*/  LOP3.LUT R43, R4, 0xfffff0, RZ, 0xc0, !PT ;  /* 0x00fffff0042b7812 */ /* 0x000fc600078ec0ff */
[----:B------:R-:W-:Y:S02]  /*1a70*/  IMAD.X R10, RZ, RZ, R2, P2 ;  /* 0x000000ffff0a7224 */ /* 0x000fe400010e0602 */
[----:B------:R-:W-:Y:S01]  /*1a80*/  IMAD.MOV R43, RZ, RZ, -R43 ;  /* 0x000000ffff2b7224 */ /* 0x000fe200078e0a2b */
[----:B0-----:R-:W-:-:S04]  /*1a90*/  LEA R8, P1, R9, UR4, 0x3 ;  /* 0x0000000409087c11 */ /* 0x001fc8000f8218ff */
[----:B------:R-:W-:Y:S02]  /*1aa0*/  IADD3 R8, P2, PT, R8, 0x8000, RZ ;  /* 0x0000800008087810 */ /* 0x000fe40007f5e0ff */
[----:B------:R-:W-:-:S05]  /*1ab0*/  LEA.HI.X R9, R9, UR5, R10, 0x3, P1 ;  /* 0x0000000509097c11 */ /* 0x000fca00088f1c0a */
[----:B------:R-:W-:-:S07]  /*1ac0*/  IMAD.X R9, RZ, RZ, R9, P2 ;  /* 0x000000ffff097224 */ /* 0x000fce00010e0609 */
.L_x_82:
[----:B------:R-:W2:Y:S04]  /*1ad0*/  LDG.E.64 R10, desc[UR6][R8.64+-0x8000] ;  /* 0xff800006080a7981 */ /* 0x000ea8000c1e1b00 */
[----:B------:R-:W3:Y:S04]  /*1ae0*/  LDG.E.64 R12, desc[UR6][R8.64+-0x7000] ;  /* 0xff900006080c7981 */ /* 0x000ee8000c1e1b00 */
[----:B------:R-:W4:Y:S04]  /*1af0*/  LDG.E.64 R14, desc[UR6][R8.64+-0x6000] ;  /* 0xffa00006080e7981 */ /* 0x000f28000c1e1b00 */
[----:B------:R-:W5:Y:S04]  /*1b00*/  LDG.E.64 R16, desc[UR6][R8.64+-0x5000] ;  /* 0xffb0000608107981 */ /* 0x000f68000c1e1b00 */
        /* <DEDUP_REMOVED lines=11> */
[----:B------:R0:W5:Y:S01]  /*1bc0*/  LDG.E.64 R40, desc[UR6][R8.64+0x7000] ;  /* 0x0070000608287981 */ /* 0x000162000c1e1b00 */
[----:B------:R-:W-:-:S02]  /*1bd0*/  VIADD R43, R43, 0x10 ;  /* 0x000000102b2b7836 */ /* 0x000fc40000000000 */
        /* <DEDUP_REMOVED lines=21> */
.L_x_81:
[----:B------:R-:W-:Y:S05]  /*1d30*/  BSYNC.RECONVERGENT B2 ;  /* 0x0000000000027941 */ /* 0x000fea0003800200 */
.L_x_80:
[----:B------:R-:W-:Y:S05]  /*1d40*/  @!P0 BRA `(.L_x_79) ;  /* 0x0000000400048947 */ /* 0x000fea0003800000 */
[----:B------:R-:W-:Y:S01]  /*1d50*/  ISETP.GE.U32.AND P1, PT, R5, 0x8, PT ;  /* 0x000000080500780c */ /* 0x000fe20003f26070 */
[----:B------:R-:W-:Y:S01]  /*1d60*/  BSSY.RECONVERGENT B2, `(.L_x_83) ;  /* 0x000001a000027945 */ /* 0x000fe20003800200 */
[----:B------:R-:W-:-:S04]  /*1d70*/  LOP3.LUT R26, R4, 0x7, RZ, 0xc0, !PT ;  /* 0x00000007041a7812 */ /* 0x000fc800078ec0ff */
[----:B------:R-:W-:-:S07]  /*1d80*/  ISETP.NE.AND P0, PT, R26, RZ, PT ;  /* 0x000000ff1a00720c */ /* 0x000fce0003f05270 */
[----:B------:R-:W-:Y:S06]  /*1d90*/  @!P1 BRA `(.L_x_84) ;  /* 0x0000000000589947 */ /* 0x000fec0003800000 */
[----:B------:R-:W0:Y:S01]  /*1da0*/  LDCU.64 UR4, c[0x0][0x380] ;  /* 0x00007000ff0477ac */ /* 0x000e220008000a00 */
[----:B------:R-:W-:-:S05]  /*1db0*/  IADD3 R5, P1, PT, R42, R3, RZ ;  /* 0x000000032a057210 */ /* 0x000fca0007f3e0ff */
[----:B------:R-:W-:Y:S01]  /*1dc0*/  IMAD.X R10, RZ, RZ, R2, P1 ;  /* 0x000000ffff0a7224 */ /* 0x000fe200008e0602 */
[----:B0-----:R-:W-:-:S04]  /*1dd0*/  LEA R8, P1, R5, UR4, 0x3 ;  /* 0x0000000405087c11 */ /* 0x001fc8000f8218ff */
        /* <DEDUP_REMOVED lines=18> */
.L_x_84:
[----:B------:R-:W-:Y:S05]  /*1f00*/  BSYNC.RECONVERGENT B2 ;  /* 0x0000000000027941 */ /* 0x000fea0003800200 */
.L_x_83:
        /* <DEDUP_REMOVED lines=20> */
.L_x_86:
[----:B------:R-:W-:Y:S05]  /*2050*/  BSYNC.RECONVERGENT B2 ;  /* 0x0000000000027941 */ /* 0x000fea0003800200 */
.L_x_85:
[----:B------:R-:W-:Y:S05]  /*2060*/  @!P0 BRA `(.L_x_79) ;  /* 0x00000000003c8947 */ /* 0x000fea0003800000 */
[----:B------:R-:W0:Y:S01]  /*2070*/  LDCU.64 UR4, c[0x0][0x380] ;  /* 0x00007000ff0477ac */ /* 0x000e220008000a00 */
[----:B------:R-:W-:Y:S01]  /*2080*/  IADD3 R3, P0, PT, R42, R3, RZ ;  /* 0x000000032a037210 */ /* 0x000fe20007f1e0ff */
[----:B------:R-:W-:-:S04]  /*2090*/  IMAD.MOV R4, RZ, RZ, -R16 ;  /* 0x000000ffff047224 */ /* 0x000fc800078e0a10 */
[----:B------:R-:W-:Y:S01]  /*20a0*/  IMAD.X R2, RZ, RZ, R2, P0 ;  /* 0x000000ffff027224 */ /* 0x000fe200000e0602 */
[----:B0-----:R-:W-:-:S04]  /*20b0*/  LEA R5, P1, R3, UR4, 0x3 ;  /* 0x0000000403057c11 */ /* 0x001fc8000f8218ff */
[----:B------:R-:W-:-:S09]  /*20c0*/  LEA.HI.X R8, R3, UR5, R2, 0x3, P1 ;  /* 0x0000000503087c11 */ /* 0x000fd200088f1c02 */
.L_x_87:
        /* <DEDUP_REMOVED lines=9> */
.L_x_79:
[----:B------:R-:W-:Y:S05]  /*2160*/  BSYNC.RECONVERGENT B1 ;  /* 0x0000000000017941 */ /* 0x000fea0003800200 */
.L_x_77:
        /* <DEDUP_REMOVED lines=40> */
[----:B------:R-:W-:-:S03]  /*23f0*/  FSEL R5, R5, R3, P0 ;  /* 0x0000000305057208 */ /* 0x000fc60000000000 */
[----:B0-----:R-:W-:Y:S02]  /*2400*/  IMAD.MOV.U32 R2, RZ, RZ, R0 ;  /* 0x000000ffff027224 */ /* 0x001fe400078e0000 */
[----:B------:R-:W-:-:S04]  /*2410*/  IMAD.MOV.U32 R3, RZ, RZ, R5 ;  /* 0x000000ffff037224 */ /* 0x000fc800078e0005 */
[----:B------:R-:W-:Y:S05]  /*2420*/  @P1 BRA `(.L_x_75) ;  /* 0x0000000000681947 */ /* 0x000fea0003800000 */
        /* <DEDUP_REMOVED lines=26> */
.L_x_75:
[----:B------:R-:W-:Y:S05]  /*25d0*/  BSYNC.RECONVERGENT B0 ;  /* 0x0000000000007941 */ /* 0x000fea0003800200 */
.L_x_60:
[----:B------:R-:W-:Y:S05]  /*25e0*/  @P1 EXIT ;  /* 0x000000000000194d */ /* 0x000fea0003800000 */
[----:B------:R-:W0:Y:S01]  /*25f0*/  LDCU.64 UR4, c[0x0][0x3a0] ;  /* 0x00007400ff0477ac */ /* 0x000e220008000a00 */
[----:B------:R-:W1:Y:S01]  /*2600*/  LDC.64 R4, c[0x0][0x388] ;  /* 0x0000e200ff047b82 */ /* 0x000e620000000a00 */
[----:B0-----:R-:W-:-:S07]  /*2610*/  DADD R2, R2, UR4 ;  /* 0x0000000402027e29 */ /* 0x001fce0008000000 */
[----:B-1----:R-:W-:Y:S01]  /*2620*/  STG.E.64 desc[UR6][R4.64], R2 ;  /* 0x0000000204007986 */ /* 0x002fe2000c101b06 */
[----:B------:R-:W-:Y:S05]  /*2630*/  EXIT ;  /* 0x000000000000794d */ /* 0x000fea0003800000 */
.L_x_88:
        /* <DEDUP_REMOVED lines=12> */
.L_x_205:


//--------------------- .text._ZN3cub18CUB_300001_SM_10006detail6reduce28DeviceReduceSingleTileKernelINS2_10policy_hubIdjN4cuda3std3__44plusIdEEE10Policy1000EPdSC_iS9_ddNS7_10__identityEEEvT0_T1_T2_T3_T4_T6_ --------------------------
	.section	.text._ZN3cub18CUB_300001_SM_10006detail6reduce28DeviceReduceSingleTileKernelINS2_10policy_hubIdjN4cuda3std3__44plusIdEEE10Policy1000EPdSC_iS9_ddNS7_10__identityEEEvT0_T1_T2_T3_T4_T6_,"ax",@progbits
	.align	128
        .global         _ZN3cub18CUB_300001_SM_10006detail6reduce28DeviceReduceSingleTileKernelINS2_10policy_hubIdjN4cuda3std3__44plusIdEEE10Policy1000EPdSC_iS9_ddNS7_10__identityEEEvT0_T1_T2_T3_T4_T6_
        .type           _ZN3cub18CUB_300001_SM_10006detail6reduce28DeviceReduceSingleTileKernelINS2_10policy_hubIdjN4cuda3std3__44plusIdEEE10Policy1000EPdSC_iS9_ddNS7_10__identityEEEvT0_T1_T2_T3_T4_T6_,@function
        .size           _ZN3cub18CUB_300001_SM_10006detail6reduce28DeviceReduceSingleTileKernelINS2_10policy_hubIdjN4cuda3std3__44plusIdEEE10Policy1000EPdSC_iS9_ddNS7_10__identityEEEvT0_T1_T2_T3_T4_T6_,(.L_x_206 - _ZN3cub18CUB_300001_SM_10006detail6reduce28DeviceReduceSingleTileKernelINS2_10policy_hubIdjN4cuda3std3__44plusIdEEE10Policy1000EPdSC_iS9_ddNS7_10__identityEEEvT0_T1_T2_T3_T4_T6_)
        .other          _ZN3cub18CUB_300001_SM_10006detail6reduce28DeviceReduceSingleTileKernelINS2_10policy_hubIdjN4cuda3std3__44plusIdEEE10Policy1000EPdSC_iS9_ddNS7_10__identityEEEvT0_T1_T2_T3_T4_T6_,@"STO_CUDA_ENTRY STV_DEFAULT"
_ZN3cub18CUB_300001_SM_10006detail6reduce28DeviceReduceSingleTileKernelINS2_10policy_hubIdjN4cuda3std3__44plusIdEEE10Policy1000EPdSC_iS9_ddNS7_10__identityEEEvT0_T1_T2_T3_T4_T6_:
.text._ZN3cub18CUB_300001_SM_10006detail6reduce28DeviceReduceSingleTileKernelINS2_10policy_hubIdjN4cuda3std3__44plusIdEEE10Policy1000EPdSC_iS9_ddNS7_10__identityEEEvT0_T1_T2_T3_T4_T6_:
        /* <DEDUP_REMOVED lines=13> */
.L_x_89:
        /* <DEDUP_REMOVED lines=13> */
.L_x_93:
[----:B------:R-:W-:Y:S05]  /*01a0*/  BSYNC.RECONVERGENT B1 ;  /* 0x0000000000017941 */ /* 0x000fea0003800200 */
.L_x_92:
[----:B------:R-:W-:Y:S01]  /*01b0*/  ISETP.GE.AND P0, PT, R5, R4, PT ;  /* 0x000000040500720c */ /* 0x000fe20003f06270 */
[----:B------:R-:W-:-:S12]  /*01c0*/  BSSY.RECONVERGENT B1, `(.L_x_94) ;  /* 0x0000078000017945 */ /* 0x000fd80003800200 */
[----:B------:R-:W-:Y:S05]  /*01d0*/  @P0 BRA `(.L_x_95) ;  /* 0x0000000400d80947 */ /* 0x000fea0003800000 */
[----:B------:R-:W-:Y:S01]  /*01e0*/  LOP3.LUT R9, RZ, R5, RZ, 0x33, !PT ;  /* 0x00000005ff097212 */ /* 0x000fe200078e33ff */
[----:B------:R-:W-:Y:S04]  /*01f0*/  BSSY.RECONVERGENT B2, `(.L_x_96) ;  /* 0x0000019000027945 */ /* 0x000fe80003800200 */
[----:B------:R-:W-:-:S04]  /*0200*/  IMAD.IADD R9, R9, 0x1, R4 ;  /* 0x0000000109097824 */ /* 0x000fc800078e0204 */
[C---:B------:R-:W-:Y:S01]  /*0210*/  IMAD.HI.U32 R0, R9.reuse, -0x33333333, RZ ;  /* 0xcccccccd09007827 */ /* 0x040fe200078e00ff */
[----:B------:R-:W-:-:S04]  /*0220*/  ISETP.GE.U32.AND P0, PT, R9, 0x780, PT ;  /* 0x000007800900780c */ /* 0x000fc80003f06070 */
[----:B------:R-:W-:-:S04]  /*0230*/  SHF.R.U32.HI R0, RZ, 0x9, R0 ;  /* 0x00000009ff007819 */ /* 0x000fc80000011600 */
[----:B------:R-:W-:-:S04]  /*0240*/  LOP3.LUT R2, R0, 0x3, RZ, 0xc0, !PT ;  /* 0x0000000300027812 */ /* 0x000fc800078ec0ff */
[----:B------:R-:W-:-:S13]  /*0250*/  ISETP.NE.AND P1, PT, R2, 0x3, PT ;  /* 0x000000030200780c */ /* 0x000fda0003f25270 */
[----:B------:R-:W-:Y:S05]  /*0260*/  @!P1 BRA `(.L_x_97) ;  /* 0x0000000000449947 */ /* 0x000fea0003800000 */
[----:B------:R-:W0:Y:S01]  /*0270*/  LDC.64 R8, c[0x0][0x380] ;  /* 0x0000e000ff087b82 */ /* 0x000e220000000a00 */
[----:B------:R-:W-:-:S05]  /*0280*/  VIADD R0, R0, 0x1 ;  /* 0x0000000100007836 */ /* 0x000fca0000000000 */
[----:B------:R-:W-:-:S05]  /*0290*/  LOP3.LUT R0, R0, 0x3, RZ, 0xc0, !PT ;  /* 0x0000000300007812 */ /* 0x000fca00078ec0ff */
[----:B------:R-:W-:Y:S02]  /*02a0*/  IMAD.MOV R0, RZ, RZ, -R0 ;  /* 0x000000ffff007224 */ /* 0x000fe400078e0a00 */
[----:B0-----:R-:W-:-:S04]  /*02b0*/  IMAD.WIDE.U32 R8, R5, 0x8, R8 ;  /* 0x0000000805087825 */ /* 0x001fc800078e0008 */
[----:B------:R-:W-:Y:S02]  /*02c0*/  IMAD.MOV.U32 R2, RZ, RZ, R8 ;  /* 0x000000ffff027224 */ /* 0x000fe400078e0008 */
[----:B------:R-:W-:-:S07]  /*02d0*/  IMAD.MOV.U32 R11, RZ, RZ, R9 ;  /* 0x000000ffff0b7224 */ /* 0x000fce00078e0009 */
.L_x_98:
        /* <DEDUP_REMOVED lines=10> */
.L_x_97:
[----:B------:R-:W-:Y:S05]  /*0380*/  BSYNC.RECONVERGENT B2 ;  /* 0x0000000000027941 */ /* 0x000fea0003800200 */
.L_x_96:
        /* <DEDUP_REMOVED lines=8> */
.L_x_101:
        /* <DEDUP_REMOVED lines=43> */
.L_x_100:
[----:B------:R-:W-:Y:S05]  /*06c0*/  BSYNC.RECONVERGENT B2 ;  /* 0x0000000000027941 */ /* 0x000fea0003800200 */
.L_x_99:
        /* <DEDUP_REMOVED lines=26> */
.L_x_103:
[----:B------:R-:W-:Y:S05]  /*0870*/  BSYNC.RECONVERGENT B2 ;  /* 0x0000000000027941 */ /* 0x000fea0003800200 */
.L_x_102:
        /* <DEDUP_REMOVED lines=12> */
.L_x_95:
[----:B------:R-:W-:Y:S05]  /*0940*/  BSYNC.RECONVERGENT B1 ;  /* 0x0000000000017941 */ /* 0x000fea0003800200 */
.L_x_94:
        /* <DEDUP_REMOVED lines=47> */
[----:B------:R-:W0:Y:S04]  /*0c40*/  LDS.128 R8, [UR4+0x20] ;  /* 0x00002004ff087984 */ /* 0x000e280008000c00 */
[----:B------:R-:W1:Y:S04]  /*0c50*/  LDS.128 R16, [UR4+0x30] ;  /* 0x00003004ff107984 */ /* 0x000e680008000c00 */
[----:B--2---:R-:W2:Y:S01]  /*0c60*/  LDS.128 R4, [UR4+0x40] ;  /* 0x00004004ff047984 */ /* 0x004ea20008000c00 */
[----:B0-----:R-:W-:-:S03]  /*0c70*/  DADD R8, R12, R8 ;  /* 0x000000000c087229 */ /* 0x001fc60000000008 */
[----:B------:R-:W-:Y:S05]  /*0c80*/  LDS.128 R12, [UR4+0x60] ;  /* 0x00006004ff0c7984 */ /* 0x000fea0008000c00 */
[----:B------:R-:W-:Y:S02]  /*0c90*/  DADD R2, R8, R10 ;  /* 0x0000000008027229 */ /* 0x000fe4000000000a */
[----:B------:R-:W0:Y:S06]  /*0ca0*/  LDS.128 R8, [UR4+0x50] ;  /* 0x00005004ff087984 */ /* 0x000e2c0008000c00 */
[----:B-1----:R-:W-:-:S08]  /*0cb0*/  DADD R2, R2, R16 ;  /* 0x0000000002027229 */ /* 0x002fd00000000010 */
[----:B------:R-:W-:-:S08]  /*0cc0*/  DADD R2, R2, R18 ;  /* 0x0000000002027229 */ /* 0x000fd00000000012 */
[----:B--2---:R-:W-:-:S08]  /*0cd0*/  DADD R2, R2, R4 ;  /* 0x0000000002027229 */ /* 0x004fd00000000004 */
[----:B------:R-:W-:Y:S01]  /*0ce0*/  DADD R2, R2, R6 ;  /* 0x0000000002027229 */ /* 0x000fe20000000006 */
[----:B------:R-:W1:Y:S07]  /*0cf0*/  LDS.128 R4, [UR4+0x70] ;  /* 0x00007004ff047984 */ /* 0x000e6e0008000c00 */
[----:B0-----:R-:W-:-:S08]  /*0d00*/  DADD R2, R2, R8 ;  /* 0x0000000002027229 */ /* 0x001fd00000000008 */
[----:B------:R-:W-:Y:S01]  /*0d10*/  DADD R2, R2, R10 ;  /* 0x0000000002027229 */ /* 0x000fe2000000000a */
[----:B------:R-:W0:Y:S07]  /*0d20*/  LDS.128 R8, [UR4+0x80] ;  /* 0x00008004ff087984 */ /* 0x000e2e0008000c00 */
[----:B------:R-:W-:-:S08]  /*0d30*/  DADD R2, R2, R12 ;  /* 0x0000000002027229 */ /* 0x000fd0000000000c */
[----:B------:R-:W-:Y:S01]  /*0d40*/  DADD R2, R2, R14 ;  /* 0x0000000002027229 */ /* 0x000fe2000000000e */
[----:B------:R-:W2:Y:S07]  /*0d50*/  LDS.128 R12, [UR4+0x90] ;  /* 0x00009004ff0c7984 */ /* 0x000eae0008000c00 */
[----:B-1----:R-:W-:-:S08]  /*0d60*/  DADD R2, R2, R4 ;  /* 0x0000000002027229 */ /* 0x002fd00000000004 */
[----:B------:R-:W-:Y:S01]  /*0d70*/  DADD R2, R2, R6 ;  /* 0x0000000002027229 */ /* 0x000fe20000000006 */
[----:B------:R-:W1:Y:S07]  /*0d80*/  LDS.128 R4, [UR4+0xa0] ;  /* 0x0000a004ff047984 */ /* 0x000e6e0008000c00 */
[----:B0-----:R-:W-:Y:S01]  /*0d90*/  DADD R2, R2, R8 ;  /* 0x0000000002027229 */ /* 0x001fe20000000008 */
[----:B------:R-:W0:Y:S07]  /*0da0*/  LDS.64 R8, [UR4+0xb0] ;  /* 0x0000b004ff087984 */ /* 0x000e2e0008000a00 */
[----:B------:R-:W-:-:S08]  /*0db0*/  DADD R2, R2, R10 ;  /* 0x0000000002027229 */ /* 0x000fd0000000000a */
[----:B--2---:R-:W-:-:S08]  /*0dc0*/  DADD R2, R2, R12 ;  /* 0x0000000002027229 */ /* 0x004fd0000000000c */
[----:B------:R-:W-:-:S08]  /*0dd0*/  DADD R2, R2, R14 ;  /* 0x0000000002027229 */ /* 0x000fd0000000000e */
[----:B-1----:R-:W-:-:S08]  /*0de0*/  DADD R2, R2, R4 ;  /* 0x0000000002027229 */ /* 0x002fd00000000004 */
[----:B------:R-:W-:-:S08]  /*0df0*/  DADD R2, R2, R6 ;  /* 0x0000000002027229 */ /* 0x000fd00000000006 */
[----:B0-----:R-:W-:Y:S01]  /*0e00*/  DADD R12, R2, R8 ;  /* 0x00000000020c7229 */ /* 0x001fe20000000008 */
[----:B------:R-:W-:Y:S10]  /*0e10*/  BRA `(.L_x_105) ;  /* 0x0000001800487947 */ /* 0x000ff40003800000 */
.L_x_104:
        /* <DEDUP_REMOVED lines=32> */
[----:B------:R-:W-:Y:S01]  /*1020*/  VIADD R0, R2, 0x10 ;  /* 0x0000001002007836 */ /* 0x000fe20000000000 */
[----:B------:R-:W-:Y:S02]  /*1030*/  @!P1 SHF.R.U32.HI R2, RZ, 0x2, R3 ;  /* 0x00000002ff029819 */ /* 0x000fe40000011603 */
[----:B------:R-:W1:Y:S02]  /*1040*/  SHFL.DOWN PT, R7, R11, 0x8, R5 ;  /* 0x090000000b077989 */ /* 0x000e6400000e0005 */
[----:B------:R-:W-:Y:S01]  /*1050*/  @!P1 LOP3.LUT R2, R2, 0xf8, RZ, 0xc0, !PT ;  /* 0x000000f802029812 */ /* 0x000fe200078ec0ff */
[----:B-1----:R-:W-:-:S10]  /*1060*/  DADD R6, R6, R10 ;  /* 0x0000000006067229 */ /* 0x002fd4000000000a */
[----:B------:R-:W-:Y:S02]  /*1070*/  FSEL R8, R10, R6, P0 ;  /* 0x000000060a087208 */ /* 0x000fe40000000000 */
[----:B------:R-:W-:Y:S02]  /*1080*/  FSEL R9, R11, R7, P0 ;  /* 0x000000070b097208 */ /* 0x000fe40000000000 */
[----:B------:R-:W-:Y:S01]  /*1090*/  @!P1 MOV R10, 0x400 ;  /* 0x00000400000a9802 */ /* 0x000fe20000000f00 */
[----:B------:R-:W-:Y:S01]  /*10a0*/  SHFL.DOWN PT, R6, R8, 0x10, R5 ;  /* 0x0a00000008067989 */ /* 0x000fe200000e0005 */
[----:B------:R-:W-:Y:S02]  /*10b0*/  ISETP.GT.AND P0, PT, R0, R5, PT ;  /* 0x000000050000720c */ /* 0x000fe40003f04270 */
[----:B0-----:R-:W-:Y:S01]  /*10c0*/  @!P1 LEA R11, R13, R10, 0x18 ;  /* 0x0000000a0d0b9211 */ /* 0x001fe200078ec0ff */
        /* <DEDUP_REMOVED lines=13> */
[----:B------:R-:W0:Y:S04]  /*11a0*/  LDS.128 R16, [UR4+0x20] ;  /* 0x00002004ff107984 */ /* 0x000e280008000c00 */
[----:B-1----:R-:W1:Y:S01]  /*11b0*/  LDS.128 R8, [UR4+0x30] ;  /* 0x00003004ff087984 */ /* 0x002e620008000c00 */
[----:B0-----:R-:W-:-:S10]  /*11c0*/  DADD R16, R12, R16 ;  /* 0x000000000c107229 */ /* 0x001fd40000000010 */
[----:B------:R-:W-:Y:S02]  /*11d0*/  FSEL R2, R16, R12, P1 ;  /* 0x0000000c10027208 */ /* 0x000fe40000800000 */
[----:B------:R-:W-:Y:S02]  /*11e0*/  FSEL R3, R17, R13, P1 ;  /* 0x0000000d11037208 */ /* 0x000fe40000800000 */
[----:B------:R-:W-:Y:S01]  /*11f0*/  ISETP.GT.AND P1, PT, R4, 0x40, PT ;  /* 0x000000400400780c */ /* 0x000fe20003f24270 */
[----:B------:R-:W0:Y:S03]  /*1200*/  LDS.128 R12, [UR4+0x40] ;  /* 0x00004004ff0c7984 */ /* 0x000e260008000c00 */
        /* <DEDUP_REMOVED lines=65> */
[----:B------:R-:W1:Y:S01]  /*1620*/  LDS.64 R2, [UR4+0xb0] ;  /* 0x0000b004ff027984 */ /* 0x000e620008000a00 */
        /* <DEDUP_REMOVED lines=11> */
[----:B------:R-:W-:Y:S01]  /*16e0*/  FSEL R13, R3, R7, P1 ;  /* 0x00000007030d7208 */ /* 0x000fe20000800000 */
[----:B------:R-:W-:Y:S06]  /*16f0*/  BRA `(.L_x_105) ;  /* 0x0000001000107947 */ /* 0x000fec0003800000 */
.L_x_91:
[----:B------:R-:W0:Y:S01]  /*1700*/  S2R R0, SR_TID.X ;  /* 0x0000000000007919 */ /* 0x000e220000002100 */
[----:B------:R-:W0:Y:S02]  /*1710*/  LDC.64 R6, c[0x0][0x380] ;  /* 0x0000e000ff067b82 */ /* 0x000e240000000a00 */
[----:B0-----:R-:W-:-:S05]  /*1720*/  IMAD.WIDE.U32 R6, R0, 0x8, R6 ;  /* 0x0000000800067825 */ /* 0x001fca00078e0006 */
[----:B------:R-:W2:Y:S04]  /*1730*/  LDG.E.64.CONSTANT R20, desc[UR6][R6.64] ;  /* 0x0000000606147981 */ /* 0x000ea8000c1e9b00 */
[----:B------:R-:W2:Y:S04]  /*1740*/  LDG.E.64.CONSTANT R2, desc[UR6][R6.64+0x1400] ;  /* 0x0014000606027981 */ /* 0x000ea8000c1e9b00 */
[----:B------:R-:W3:Y:S04]  /*1750*/  LDG.E.64.CONSTANT R8, desc[UR6][R6.64+0x2800] ;  /* 0x0028000606087981 */ /* 0x000ee8000c1e9b00 */
[----:B------:R-:W4:Y:S04]  /*1760*/  LDG.E.64.CONSTANT R10, desc[UR6][R6.64+0x3c00] ;  /* 0x003c0006060a7981 */ /* 0x000f28000c1e9b00 */
[----:B------:R-:W5:Y:S04]  /*1770*/  LDG.E.64.CONSTANT R12, desc[UR6][R6.64+0x5000] ;  /* 0x00500006060c7981 */ /* 0x000f68000c1e9b00 */
[----:B------:R-:W5:Y:S04]  /*1780*/  LDG.E.64.CONSTANT R14, desc[UR6][R6.64+0x6400] ;  /* 0x00640006060e7981 */ /* 0x000f68000c1e9b00 */
[----:B------:R-:W5:Y:S04]  /*1790*/  LDG.E.64.CONSTANT R16, desc[UR6][R6.64+0x7800] ;  /* 0x0078000606107981 */ /* 0x000f68000c1e9b00 */
[----:B------:R-:W5:Y:S01]  /*17a0*/  LDG.E.64.CONSTANT R18, desc[UR6][R6.64+0x8c00] ;  /* 0x008c000606127981 */ /* 0x000f62000c1e9b00 */
[----:B------:R-:W-:Y:S01]  /*17b0*/  ISETP.GE.U32.AND P0, PT, R4, 0x2800, PT ;  /* 0x000028000400780c */ /* 0x000fe20003f06070 */
[----:B--2---:R-:W-:-:S08]  /*17c0*/  DADD R2, R20, R2 ;  /* 0x0000000014027229 */ /* 0x004fd00000000002 */
[----:B---3--:R-:W-:Y:S01]  /*17d0*/  DADD R2, R8, R2 ;  /* 0x0000000008027229 */ /* 0x008fe20000000002 */
[----:B------:R-:W-:-:S07]  /*17e0*/  IMAD.MOV.U32 R9, RZ, RZ, 0x1400 ;  /* 0x00001400ff097424 */ /* 0x000fce00078e00ff */
[----:B----4-:R-:W-:-:S08]  /*17f0*/  DADD R2, R10, R2 ;  /* 0x000000000a027229 */ /* 0x010fd00000000002 */
[----:B-----5:R-:W-:-:S08]  /*1800*/  DADD R2, R12, R2 ;  /* 0x000000000c027229 */ /* 0x020fd00000000002 */
[----:B------:R-:W-:-:S08]  /*1810*/  DADD R2, R14, R2 ;  /* 0x000000000e027229 */ /* 0x000fd00000000002 */
[----:B------:R-:W-:-:S08]  /*1820*/  DADD R2, R16, R2 ;  /* 0x0000000010027229 */ /* 0x000fd00000000002 */
[----:B------:R-:W-:Y:S01]  /*1830*/  DADD R2, R18, R2 ;  /* 0x0000000012027229 */ /* 0x000fe20000000002 */
[----:B------:R-:W-:Y:S10]  /*1840*/  @!P0 BRA `(.L_x_106) ;  /* 0x00000000006c8947 */ /* 0x000ff40003800000 */
[----:B------:R-:W0:Y:S01]  /*1850*/  LDC R26, c[0x0][0x390] ;  /* 0x0000e400ff1a7b82 */ /* 0x000e220000000800 */
[----:B------:R-:W-:Y:S02]  /*1860*/  VIADD R8, R4, 0xffffec00 ;  /* 0xffffec0004087836 */ /* 0x000fe40000000000 */
[----:B------:R-:W-:-:S07]  /*1870*/  IMAD.MOV.U32 R9, RZ, RZ, 0x1400 ;  /* 0x00001400ff097424 */ /* 0x000fce00078e00ff */
.L_x_108:
[----:B------:R-:W-:-:S05]  /*1880*/  IMAD.WIDE R12, R9, 0x8, R6 ;  /* 0x00000008090c7825 */ /* 0x000fca00078e0206 */
[----:B------:R-:W2:Y:S04]  /*1890*/  LDG.E.64.CONSTANT R4, desc[UR6][R12.64] ;  /* 0x000000060c047981 */ /* 0x000ea8000c1e9b00 */
[----:B------:R-:W3:Y:S04]  /*18a0*/  LDG.E.64.CONSTANT R14, desc[UR6][R12.64+0x1400] ;  /* 0x001400060c0e7981 */ /* 0x000ee8000c1e9b00 */
[----:B------:R-:W4:Y:S04]  /*18b0*/  LDG.E.64.CONSTANT R16, desc[UR6][R12.64+0x2800] ;  /* 0x002800060c107981 */ /* 0x000f28000c1e9b00 */
[----:B------:R-:W5:Y:S04]  /*18c0*/  LDG.E.64.CONSTANT R18, desc[UR6][R12.64+0x3c00] ;  /* 0x003c00060c127981 */ /* 0x000f68000c1e9b00 */
        /* <DEDUP_REMOVED lines=8> */
[----:B------:R-:W-:-:S08]  /*1950*/  DADD R4, R20, R4 ;  /* 0x0000000014047229 */ /* 0x000fd00000000004 */
[----:B------:R-:W-:Y:S01]  /*1960*/  DADD R22, R22, R4 ;  /* 0x0000000016167229 */ /* 0x000fe20000000004 */
[----:B0-----:R-:W-:-:S04]  /*1970*/  IMAD.MOV.U32 R4, RZ, RZ, R26 ;  /* 0x000000ffff047224 */ /* 0x001fc800078e001a */
[----:B------:R-:W-:-:S03]  /*1980*/  IMAD.IADD R2, R4, 0x1, -R9 ;  /* 0x0000000104027824 */ /* 0x000fc600078e0a09 */
[----:B------:R-:W-:Y:S02]  /*1990*/  DADD R22, R24, R22 ;  /* 0x0000000018167229 */ /* 0x000fe40000000016 */
[----:B------:R-:W-:-:S06]  /*19a0*/  ISETP.GE.AND P0, PT, R2, 0x1400, PT ;  /* 0x000014000200780c */ /* 0x000fcc0003f06270 */
[----:B------:R-:W-:-:S07]  /*19b0*/  DADD R2, R10, R22 ;  /* 0x000000000a027229 */ /* 0x000fce0000000016 */
[----:B------:R-:W-:Y:S05]  /*19c0*/  @!P0 BRA `(.L_x_107) ;  /* 0x0000000800348947 */ /* 0x000fea0003800000 */
[----:B------:R-:W-:-:S05]  /*19d0*/  VIADD R9, R9, 0x1400 ;  /* 0x0000140009097836 */ /* 0x000fca0000000000 */
[----:B------:R-:W-:-:S13]  /*19e0*/  ISETP.GT.AND P0, PT, R9, R8, PT ;  /* 0x000000080900720c */ /* 0x000fda0003f04270 */
[----:B------:R-:W-:Y:S05]  /*19f0*/  @!P0 BRA `(.L_x_108) ;  /* 0xfffffffc00a08947 */ /* 0x000fea000383ffff */
.L_x_106:
[----:B------:R-:W-:-:S13]  /*1a00*/  ISETP.GE.AND P0, PT, R9, R4, PT ;  /* 0x000000040900720c */ /* 0x000fda0003f06270 */
[----:B------:R-:W-:Y:S05]  /*1a10*/  @P0 BRA `(.L_x_107) ;  /* 0x0000000800200947 */ /* 0x000fea0003800000 */
[----:B------:R-:W-:Y:S01]  /*1a20*/  IMAD.IADD R39, R4, 0x1, -R9 ;  /* 0x0000000104277824 */ /* 0x000fe200078e0a09 */
[----:B------:R-:W-:Y:S04]  /*1a30*/  BSSY.RECONVERGENT B1, `(.L_x_107) ;  /* 0x0000086000017945 */ /* 0x000fe80003800200 */
[----:B------:R-:W-:-:S13]  /*1a40*/  ISETP.GE.AND P0, PT, R0, R39, PT ;  /* 0x000000270000720c */ /* 0x000fda0003f06270 */
[----:B------:R-:W-:Y:S05]  /*1a50*/  @P0 BRA `(.L_x_109) ;  /* 0x00000008000c0947 */ /* 0x000fea0003800000 */
[----:B------:R-:W-:Y:S01]  /*1a60*/  LOP3.LUT R5, RZ, R0, RZ, 0x33, !PT ;  /* 0x00000000ff057212 */ /* 0x000fe200078e33ff */
[----:B------:R-:W-:Y:S01]  /*1a70*/  BSSY.RECONVERGENT B2, `(.L_x_110) ;  /* 0x0000017000027945 */ /* 0x000fe20003800200 */
[----:B------:R-:W-:Y:S02]  /*1a80*/  IMAD.MOV.U32 R38, RZ, RZ, R0 ;  /* 0x000000ffff267224 */ /* 0x000fe400078e0000 */
[----:B------:R-:W-:-:S04]  /*1a90*/  IADD3 R5, PT, PT, -R9, R4, R5 ;  /* 0x0000000409057210 */ /* 0x000fc80007ffe105 */
[C---:B------:R-:W-:Y:S01]  /*1aa0*/  ISETP.GE.U32.AND P1, PT, R5.reuse, 0x780, PT ;  /* 0x000007800500780c */ /* 0x040fe20003f26070 */
[----:B------:R-:W-:-:S05]  /*1ab0*/  IMAD.HI.U32 R4, R5, -0x33333333, RZ ;  /* 0xcccccccd05047827 */ /* 0x000fca00078e00ff */
[----:B------:R-:W-:-:S04]  /*1ac0*/  SHF.R.U32.HI R4, RZ, 0x9, R4 ;  /* 0x00000009ff047819 */ /* 0x000fc80000011604 */
[----:B------:R-:W-:-:S04]  /*1ad0*/  LOP3.LUT R6, R4, 0x3, RZ, 0xc0, !PT ;  /* 0x0000000304067812 */ /* 0x000fc800078ec0ff */
[----:B------:R-:W-:-:S13]  /*1ae0*/  ISETP.NE.AND P0, PT, R6, 0x3, PT ;  /* 0x000000030600780c */ /* 0x000fda0003f05270 */
[----:B------:R-:W-:Y:S05]  /*1af0*/  @!P0 BRA `(.L_x_111) ;  /* 0x0000000000388947 */ /* 0x000fea0003800000 */
[----:B------:R-:W0:Y:S01]  /*1b00*/  LDC.64 R6, c[0x0][0x380] ;  /* 0x0000e000ff067b82 */ /* 0x000e220000000a00 */
[----:B------:R-:W-:Y:S02]  /*1b10*/  VIADD R4, R4, 0x1 ;  /* 0x0000000104047836 */ /* 0x000fe40000000000 */
[----:B------:R-:W-:Y:S02]  /*1b20*/  IMAD.IADD R11, R0, 0x1, R9 ;  /* 0x00000001000b7824 */ /* 0x000fe400078e0209 */
[----:B------:R-:W-:Y:S01]  /*1b30*/  IMAD.MOV.U32 R38, RZ, RZ, R0 ;  /* 0x000000ffff267224 */ /* 0x000fe200078e0000 */
[----:B------:R-:W-:-:S05]  /*1b40*/  LOP3.LUT R4, R4, 0x3, RZ, 0xc0, !PT ;  /* 0x0000000304047812 */ /* 0x000fca00078ec0ff */
[----:B------:R-:W-:-:S07]  /*1b50*/  IMAD.MOV R8, RZ, RZ, -R4 ;  /* 0x000000ffff087224 */ /* 0x000fce00078e0a04 */
.L_x_112:
[----:B0-----:R-:W-:-:S06]  /*1b60*/  IMAD.WIDE.U32 R4, R11, 0x8, R6 ;  /* 0x000000080b047825 */ /* 0x001fcc00078e0006 */
[----:B------:R-:W2:Y:S01]  /*1b70*/  LDG.E.64.CONSTANT R4, desc[UR6][R4.64] ;  /* 0x0000000604047981 */ /* 0x000ea2000c1e9b00 */
[----:B------:R-:W-:Y:S02]  /*1b80*/  VIADD R8, R8, 0x1 ;  /* 0x0000000108087836 */ /* 0x000fe40000000000 */
[----:B------:R-:W-:Y:S02]  /*1b90*/  VIADD R38, R38, 0x280 ;  /* 0x0000028026267836 */ /* 0x000fe40000000000 */
[----:B------:R-:W-:Y:S01]  /*1ba0*/  VIADD R11, R11, 0x280 ;  /* 0x000002800b0b7836 */ /* 0x000fe20000000000 */
[----:B------:R-:W-:Y:S01]  /*1bb0*/  ISETP.NE.AND P0, PT, R8, RZ, PT ;  /* 0x000000ff0800720c */ /* 0x000fe20003f05270 */
[----:B--2---:R-:W-:-:S12]  /*1bc0*/  DADD R2, R4, R2 ;  /* 0x0000000004027229 */ /* 0x004fd80000000002 */
[----:B------:R-:W-:Y:S05]  /*1bd0*/  @P0 BRA `(.L_x_112) ;  /* 0xfffffffc00e00947 */ /* 0x000fea000383ffff */
.L_x_111:
[----:B------:R-:W-:Y:S05]  /*1be0*/  BSYNC.RECONVERGENT B2 ;  /* 0x0000000000027941 */ /* 0x000fea0003800200 */
.L_x_110:
[----:B------:R-:W-:Y:S05]  /*1bf0*/  @!P1 BRA `(.L_x_109) ;  /* 0x0000000400a49947 */ /* 0x000fea0003800000 */
[----:B------:R-:W0:Y:S01]  /*1c00*/  LDCU.64 UR4, c[0x0][0x380] ;  /* 0x00007000ff0477ac */ /* 0x000e220008000a00 */
[----:B------:R-:W-:Y:S01]  /*1c10*/  IMAD.IADD R7, R39, 0x1, -R38 ;  /* 0x0000000127077824 */ /* 0x000fe200078e0a26 */
[C---:B------:R-:W-:Y:S01]  /*1c20*/  IADD3 R5, P0, PT, R38.reuse, R9, RZ ;  /* 0x0000000926057210 */ /* 0x040fe20007f1e0ff */
[----:B------:R-:W-:Y:S01]  /*1c30*/  BSSY.RECONVERGENT B2, `(.L_x_113) ;  /* 0x000003a000027945 */ /* 0x000fe20003800200 */
[----:B------:R-:W-:Y:S02]  /*1c40*/  IMAD.IADD R40, R38, 0x1, R9 ;  /* 0x0000000126287824 */ /* 0x000fe400078e0209 */
        /* <DEDUP_REMOVED lines=10> */
.L_x_115:
[----:B------:R-:W0:Y:S01]  /*1cf0*/  LDC.64 R30, c[0x0][0x380] ;  /* 0x0000e000ff1e7b82 */ /* 0x000e220000000a00 */
[----:B------:R-:W2:Y:S04]  /*1d00*/  LDG.E.64.CONSTANT R8, desc[UR6][R4.64+-0x1400] ;  /* 0xffec000604087981 */ /* 0x000ea8000c1e9b00 */
[----:B------:R-:W3:Y:S01]  /*1d10*/  LDG.E.64.CONSTANT R10, desc[UR6][R4.64] ;  /* 0x00000006040a7981 */ /* 0x000ee2000c1e9b00 */
[----:B------:R-:W-:-:S03]  /*1d20*/  VIADD R15, R40, 0xa00 ;  /* 0x00000a00280f7836 */ /* 0x000fc60000000000 */
[----:B------:R-:W4:Y:S04]  /*1d30*/  LDG.E.64.CONSTANT R12, desc[UR6][R4.64+0x1400] ;  /* 0x00140006040c7981 */ /* 0x000f28000c1e9b00 */
[----:B------:R-:W5:Y:S04]  /*1d40*/  LDG.E.64.CONSTANT R16, desc[UR6][R4.64+0x3c00] ;  /* 0x003c000604107981 */ /* 0x000f68000c1e9b00 */
[----:B------:R-:W5:Y:S01]  /*1d50*/  LDG.E.64.CONSTANT R18, desc[UR6][R4.64+0x5000] ;  /* 0x0050000604127981 */ /* 0x000f62000c1e9b00 */
[----:B------:R-:W-:-:S03]  /*1d60*/  VIADD R23, R40, 0x1400 ;  /* 0x0000140028177836 */ /* 0x000fc60000000000 */
[----:B------:R-:W5:Y:S01]  /*1d70*/  LDG.E.64.CONSTANT R20, desc[UR6][R4.64+0x6400] ;  /* 0x0064000604147981 */ /* 0x000f62000c1e9b00 */
[----:B0-----:R-:W-:-:S03]  /*1d80*/  IMAD.WIDE.U32 R6, R40, 0x8, R30 ;  /* 0x0000000828067825 */ /* 0x001fc600078e001e */
[----:B------:R-:W5:Y:S04]  /*1d90*/  LDG.E.64.CONSTANT R24, desc[UR6][R4.64+0x8c00] ;  /* 0x008c000604187981 */ /* 0x000f68000c1e9b00 */
[----:B------:R-:W5:Y:S04]  /*1da0*/  LDG.E.64.CONSTANT R26, desc[UR6][R4.64+0xa000] ;  /* 0x00a00006041a7981 */ /* 0x000f68000c1e9b00 */
[----:B------:R-:W2:Y:S01]  /*1db0*/  LDG.E.64.CONSTANT R6, desc[UR6][R6.64] ;  /* 0x0000000606067981 */ /* 0x000ea2000c1e9b00 */
[----:B------:R-:W-:-:S03]  /*1dc0*/  IMAD.WIDE.U32 R14, R15, 0x8, R30 ;  /* 0x000000080f0e7825 */ /* 0x000fc600078e001e */
[----:B------:R-:W5:Y:S04]  /*1dd0*/  LDG.E.64.CONSTANT R28, desc[UR6][R4.64+0xb400] ;  /* 0x00b40006041c7981 */ /* 0x000f68000c1e9b00 */
[----:B------:R-:W5:Y:S01]  /*1de0*/  LDG.E.64.CONSTANT R14, desc[UR6][R14.64] ;  /* 0x000000060e0e7981 */ /* 0x000f62000c1e9b00 */
[----:B------:R-:W-:-:S03]  /*1df0*/  IMAD.WIDE.U32 R22, R23, 0x8, R30 ;  /* 0x0000000817167825 */ /* 0x000fc600078e001e */
[----:B------:R-:W5:Y:S04]  /*1e00*/  LDG.E.64.CONSTANT R34, desc[UR6][R4.64+0xf000] ;  /* 0x00f0000604227981 */ /* 0x000f68000c1e9b00 */
[----:B------:R-:W5:Y:S01]  /*1e10*/  LDG.E.64.CONSTANT R22, desc[UR6][R22.64] ;  /* 0x0000000616167981 */ /* 0x000f62000c1e9b00 */
[----:B------:R-:W-:-:S03]  /*1e20*/  VIADD R33, R40, 0x1e00 ;  /* 0x00001e0028217836 */ /* 0x000fc60000000000 */
[----:B------:R-:W5:Y:S01]  /*1e30*/  LDG.E.64.CONSTANT R36, desc[UR6][R4.64+0x10400] ;  /* 0x0104000604247981 */ /* 0x000f62000c1e9b00 */
[----:B------:R-:W-:-:S03]  /*1e40*/  IMAD.WIDE.U32 R30, R33, 0x8, R30 ;  /* 0x00000008211e7825 */ /* 0x000fc600078e001e */
[----:B------:R0:W5:Y:S04]  /*1e50*/  LDG.E.64.CONSTANT R32, desc[UR6][R4.64+0xdc00] ;  /* 0x00dc000604207981 */ /* 0x000168000c1e9b00 */
[----:B------:R-:W5:Y:S01]  /*1e60*/  LDG.E.64.CONSTANT R30, desc[UR6][R30.64] ;  /* 0x000000061e1e7981 */ /* 0x000f62000c1e9b00 */
[----:B------:R-:W-:-:S05]  /*1e70*/  VIADD R38, R38, 0x2800 ;  /* 0x0000280026267836 */ /* 0x000fca0000000000 */
[----:B------:R-:W-:Y:S02]  /*1e80*/  ISETP.GE.AND P1, PT, R38, R41, PT ;  /* 0x000000292600720c */ /* 0x000fe40003f26270 */
[----:B0-----:R-:W-:Y:S01]  /*1e90*/  IADD3 R4, P2, PT, R4, 0x14000, RZ ;  /* 0x0001400004047810 */ /* 0x001fe20007f5e0ff */
[----:B------:R-:W-:-:S04]  /*1ea0*/  VIADD R40, R40, 0x2800 ;  /* 0x0000280028287836 */ /* 0x000fc80000000000 */
[----:B------:R-:W-:Y:S01]  /*1eb0*/  IMAD.X R5, RZ, RZ, R5, P2 ;  /* 0x000000ffff057224 */ /* 0x000fe200010e0605 */
[----:B--2---:R-:W-:-:S08]  /*1ec0*/  DADD R6, R6, R2 ;  /* 0x0000000006067229 */ /* 0x004fd00000000002 */
[----:B------:R-:W-:-:S08]  /*1ed0*/  DADD R6, R6, R8 ;  /* 0x0000000006067229 */ /* 0x000fd00000000008 */
        /* <DEDUP_REMOVED lines=15> */
.L_x_114:
[----:B------:R-:W-:Y:S05]  /*1fd0*/  BSYNC.RECONVERGENT B2 ;  /* 0x0000000000027941 */ /* 0x000fea0003800200 */
.L_x_113:
[----:B------:R-:W-:Y:S01]  /*1fe0*/  IMAD.IADD R6, R39, 0x1, -R38 ;  /* 0x0000000127067824 */ /* 0x000fe200078e0a26 */
[----:B------:R-:W-:Y:S04]  /*1ff0*/  BSSY.RECONVERGENT B2, `(.L_x_116) ;  /* 0x000001d000027945 */ /* 0x000fe80003800200 */
[----:B------:R-:W-:-:S13]  /*2000*/  ISETP.GT.AND P1, PT, R6, 0xa00, PT ;  /* 0x00000a000600780c */ /* 0x000fda0003f24270 */
[----:B------:R-:W-:Y:S05]  /*2010*/  @!P1 BRA `(.L_x_117) ;  /* 0x0000000000689947 */ /* 0x000fea0003800000 */
[----:B------:R-:W0:Y:S01]  /*2020*/  LDC.64 R14, c[0x0][0x380] ;  /* 0x0000e000ff0e7b82 */ /* 0x000e220000000a00 */
[----:B------:R-:W2:Y:S04]  /*2030*/  LDG.E.64.CONSTANT R8, desc[UR6][R4.64+-0x1400] ;  /* 0xffec000604087981 */ /* 0x000ea8000c1e9b00 */
[----:B------:R-:W3:Y:S01]  /*2040*/  LDG.E.64.CONSTANT R10, desc[UR6][R4.64] ;  /* 0x00000006040a7981 */ /* 0x000ee2000c1e9b00 */
[----:B------:R-:W-:-:S03]  /*2050*/  VIADD R17, R40, 0xa00 ;  /* 0x00000a0028117836 */ /* 0x000fc60000000000 */
[----:B------:R-:W4:Y:S04]  /*2060*/  LDG.E.64.CONSTANT R12, desc[UR6][R4.64+0x1400] ;  /* 0x00140006040c7981 */ /* 0x000f28000c1e9b00 */
[----:B------:R-:W5:Y:S04]  /*2070*/  LDG.E.64.CONSTANT R18, desc[UR6][R4.64+0x5000] ;  /* 0x0050000604127981 */ /* 0x000f68000c1e9b00 */
[----:B------:R1:W5:Y:S01]  /*2080*/  LDG.E.64.CONSTANT R20, desc[UR6][R4.64+0x6400] ;  /* 0x0064000604147981 */ /* 0x000362000c1e9b00 */
[----:B0-----:R-:W-:-:S06]  /*2090*/  IMAD.WIDE.U32 R6, R40, 0x8, R14 ;  /* 0x0000000828067825 */ /* 0x001fcc00078e000e */
[----:B------:R-:W2:Y:S01]  /*20a0*/  LDG.E.64.CONSTANT R6, desc[UR6][R6.64] ;  /* 0x0000000606067981 */ /* 0x000ea2000c1e9b00 */
[----:B------:R-:W-:-:S03]  /*20b0*/  IMAD.WIDE.U32 R14, R17, 0x8, R14 ;  /* 0x00000008110e7825 */ /* 0x000fc600078e000e */
[----:B------:R-:W5:Y:S04]  /*20c0*/  LDG.E.64.CONSTANT R16, desc[UR6][R4.64+0x3c00] ;  /* 0x003c000604107981 */ /* 0x000f68000c1e9b00 */
[----:B------:R-:W5:Y:S01]  /*20d0*/  LDG.E.64.CONSTANT R14, desc[UR6][R14.64] ;  /* 0x000000060e0e7981 */ /* 0x000f62000c1e9b00 */
[----:B------:R-:W-:Y:S01]  /*20e0*/  PLOP3.LUT P0, PT, PT, PT, PT, 0x8, 0x80 ;  /* 0x000000000080781c */ /* 0x000fe20003f0e170 */
[----:B------:R-:W-:Y:S02]  /*20f0*/  VIADD R38, R38, 0x1400 ;  /* 0x0000140026267836 */ /* 0x000fe40000000000 */
[----:B------:R-:W-:Y:S01]  /*2100*/  VIADD R40, R40, 0x1400 ;  /* 0x0000140028287836 */ /* 0x000fe20000000000 */
[----:B--2---:R-:W-:-:S08]  /*2110*/  DADD R2, R2, R6 ;  /* 0x0000000002027229 */ /* 0x004fd00000000006 */
[----:B------:R-:W-:-:S08]  /*2120*/  DADD R2, R2, R8 ;  /* 0x0000000002027229 */ /* 0x000fd00000000008 */
[----:B---3--:R-:W-:-:S08]  /*2130*/  DADD R2, R2, R10 ;  /* 0x0000000002027229 */ /* 0x008fd0000000000a */
[----:B----4-:R-:W-:-:S08]  /*2140*/  DADD R2, R2, R12 ;  /* 0x0000000002027229 */ /* 0x010fd0000000000c */
[----:B-----5:R-:W-:-:S08]  /*2150*/  DADD R2, R2, R14 ;  /* 0x0000000002027229 */ /* 0x020fd0000000000e */
[----:B------:R-:W-:Y:S01]  /*2160*/  DADD R2, R2, R16 ;  /* 0x0000000002027229 */ /* 0x000fe20000000010 */
[----:B------:R-:W-:-:S07]  /*2170*/  IADD3 R6, P1, PT, R4, 0xa000, RZ ;  /* 0x0000a00004067810 */ /* 0x000fce0007f3e0ff */
[----:B------:R-:W-:Y:S01]  /*2180*/  DADD R2, R2, R18 ;  /* 0x0000000002027229 */ /* 0x000fe20000000012 */
[----:B-1----:R-:W-:Y:S02]  /*2190*/  IMAD.X R5, RZ, RZ, R5, P1 ;  /* 0x000000ffff057224 */ /* 0x002fe400008e0605 */
[----:B------:R-:W-:-:S05]  /*21a0*/  IMAD.MOV.U32 R4, RZ, RZ, R6 ;  /* 0x000000ffff047224 */ /* 0x000fca00078e0006 */
[----:B------:R-:W-:-:S11]  /*21b0*/  DADD R2, R2, R20 ;  /* 0x0000000002027229 */ /* 0x000fd60000000014 */
.L_x_117:
[----:B------:R-:W-:Y:S05]  /*21c0*/  BSYNC.RECONVERGENT B2 ;  /* 0x0000000000027941 */ /* 0x000fea0003800200 */
.L_x_116:
[----:B------:R-:W-:-:S13]  /*21d0*/  ISETP.LT.OR P0, PT, R38, R39, P0 ;  /* 0x000000272600720c */ /* 0x000fda0000701670 */
[----:B------:R-:W-:Y:S05]  /*21e0*/  @!P0 BRA `(.L_x_109) ;  /* 0x0000000000288947 */ /* 0x000fea0003800000 */
[----:B------:R-:W0:Y:S01]  /*21f0*/  LDC.64 R6, c[0x0][0x380] ;  /* 0x0000e000ff067b82 */ /* 0x000e220000000a00 */
[----:B------:R-:W2:Y:S04]  /*2200*/  LDG.E.64.CONSTANT R8, desc[UR6][R4.64] ;  /* 0x0000000604087981 */ /* 0x000ea8000c1e9b00 */
[----:B------:R-:W3:Y:S01]  /*2210*/  LDG.E.64.CONSTANT R10, desc[UR6][R4.64+0x1400] ;  /* 0x00140006040a7981 */ /* 0x000ee2000c1e9b00 */
[----:B0-----:R-:W-:-:S03]  /*2220*/  IMAD.WIDE.U32 R40, R40, 0x8, R6 ;  /* 0x0000000828287825 */ /* 0x001fc600078e0006 */
[----:B------:R-:W4:Y:S04]  /*2230*/  LDG.E.64.CONSTANT R6, desc[UR6][R4.64+-0x1400] ;  /* 0xffec000604067981 */ /* 0x000f28000c1e9b00 */
[----:B------:R-:W5:Y:S02]  /*2240*/  LDG.E.64.CONSTANT R40, desc[UR6][R40.64] ;  /* 0x0000000628287981 */ /* 0x000f64000c1e9b00 */
[----:B-----5:R-:W-:-:S08]  /*2250*/  DADD R2, R2, R40 ;  /* 0x0000000002027229 */ /* 0x020fd00000000028 */
[----:B----4-:R-:W-:-:S08]  /*2260*/  DADD R2, R2, R6 ;  /* 0x0000000002027229 */ /* 0x010fd00000000006 */
[----:B--2---:R-:W-:-:S08]  /*2270*/  DADD R2, R2, R8 ;  /* 0x0000000002027229 */ /* 0x004fd00000000008 */
[----:B---3--:R-:W-:-:S11]  /*2280*/  DADD R2, R2, R10 ;  /* 0x0000000002027229 */ /* 0x008fd6000000000a */
.L_x_109:
[----:B------:R-:W-:Y:S05]  /*2290*/  BSYNC.RECONVERGENT B1 ;  /* 0x0000000000017941 */ /* 0x000fea0003800200 */
.L_x_107:
        /* <DEDUP_REMOVED lines=16> */
[----:B------:R-:W-:Y:S01]  /*23a0*/  SHFL.DOWN PT, R2, R4, 0x4, 0x1f ;  /* 0x08801f0004027f89 */ /* 0x000fe200000e0000 */
[----:B------:R-:W-:Y:S02]  /*23b0*/  @!P1 MOV R7, 0x400 ;  /* 0x0000040000079802 */ /* 0x000fe40000000f00 */
[----:B------:R-:W-:Y:S01]  /*23c0*/  @!P1 SHF.R.U32.HI R6, RZ, 0x2, R0 ;  /* 0x00000002ff069819 */ /* 0x000fe20000011600 */
[----:B------:R-:W0:Y:S01]  /*23d0*/  SHFL.DOWN PT, R3, R5, 0x4, 0x1f ;  /* 0x08801f0005037f89 */ /* 0x000e2200000e0000 */
[----:B-1----:R-:W-:-:S02]  /*23e0*/  @!P1 LEA R7, R12, R7, 0x18 ;  /* 0x000000070c079211 */ /* 0x002fc400078ec0ff */
[----:B------:R-:W-:-:S05]  /*23f0*/  @!P1 LOP3.LUT R6, R6, 0xf8, RZ, 0xc0, !PT ;  /* 0x000000f806069812 */ /* 0x000fca00078ec0ff */
[----:B------:R-:W-:Y:S01]  /*2400*/  @!P1 IMAD.IADD R7, R6, 0x1, R7 ;  /* 0x0000000106079824 */ /* 0x000fe200078e0207 */
        /* <DEDUP_REMOVED lines=22> */
[----:B------:R-:W1:Y:S04]  /*2570*/  LDS.128 R8, [UR4+0x20] ;  /* 0x00002004ff087984 */ /* 0x000e680008000c00 */
[----:B------:R-:W2:Y:S04]  /*2580*/  LDS.128 R16, [UR4+0x30] ;  /* 0x00003004ff107984 */ /* 0x000ea80008000c00 */
[----:B0-----:R-:W0:Y:S01]  /*2590*/  LDS.128 R4, [UR4+0x40] ;  /* 0x00004004ff047984 */ /* 0x001e220008000c00 */
[----:B-1----:R-:W-:-:S03]  /*25a0*/  DADD R8, R12, R8 ;  /* 0x000000000c087229 */ /* 0x002fc60000000008 */
[----:B------:R-:W-:Y:S05]  /*25b0*/  LDS.128 R12, [UR4+0x60] ;  /* 0x00006004ff0c7984 */ /* 0x000fea0008000c00 */
[----:B------:R-:W-:Y:S02]  /*25c0*/  DADD R2, R8, R10 ;  /* 0x0000000008027229 */ /* 0x000fe4000000000a */
[----:B------:R-:W1:Y:S06]  /*25d0*/  LDS.128 R8, [UR4+0x50] ;  /* 0x00005004ff087984 */ /* 0x000e6c0008000c00 */
[----:B--2---:R-:W-:-:S08]  /*25e0*/  DADD R2, R2, R16 ;  /* 0x0000000002027229 */ /* 0x004fd00000000010 */
[----:B------:R-:W-:-:S08]  /*25f0*/  DADD R2, R2, R18 ;  /* 0x0000000002027229 */ /* 0x000fd00000000012 */
[----:B0-----:R-:W-:-:S08]  /*2600*/  DADD R2, R2, R4 ;  /* 0x0000000002027229 */ /* 0x001fd00000000004 */
[----:B------:R-:W-:Y:S01]  /*2610*/  DADD R2, R2, R6 ;  /* 0x0000000002027229 */ /* 0x000fe20000000006 */
[----:B------:R-:W0:Y:S07]  /*2620*/  LDS.128 R4, [UR4+0x70] ;  /* 0x00007004ff047984 */ /* 0x000e2e0008000c00 */
[----:B-1----:R-:W-:-:S08]  /*2630*/  DADD R2, R2, R8 ;  /* 0x0000000002027229 */ /* 0x002fd00000000008 */
[----:B------:R-:W-:Y:S01]  /*2640*/  DADD R2, R2, R10 ;  /* 0x0000000002027229 */ /* 0x000fe2000000000a */
[----:B------:R-:W1:Y:S07]  /*2650*/  LDS.128 R8, [UR4+0x80] ;  /* 0x00008004ff087984 */ /* 0x000e6e0008000c00 */
[----:B------:R-:W-:-:S08]  /*2660*/  DADD R2, R2, R12 ;  /* 0x0000000002027229 */ /* 0x000fd0000000000c */
[----:B------:R-:W-:Y:S01]  /*2670*/  DADD R2, R2, R14 ;  /* 0x0000000002027229 */ /* 0x000fe2000000000e */
[----:B------:R-:W2:Y:S07]  /*2680*/  LDS.128 R12, [UR4+0x90] ;  /* 0x00009004ff0c7984 */ /* 0x000eae0008000c00 */
[----:B0-----:R-:W-:-:S08]  /*2690*/  DADD R2, R2, R4 ;  /* 0x0000000002027229 */ /* 0x001fd00000000004 */
[----:B------:R-:W-:Y:S01]  /*26a0*/  DADD R2, R2, R6 ;  /* 0x0000000002027229 */ /* 0x000fe20000000006 */
[----:B------:R-:W0:Y:S07]  /*26b0*/  LDS.128 R4, [UR4+0xa0] ;  /* 0x0000a004ff047984 */ /* 0x000e2e0008000c00 */
[----:B-1----:R-:W-:Y:S01]  /*26c0*/  DADD R2, R2, R8 ;  /* 0x0000000002027229 */ /* 0x002fe20000000008 */
[----:B------:R-:W1:Y:S07]  /*26d0*/  LDS.64 R8, [UR4+0xb0] ;  /* 0x0000b004ff087984 */ /* 0x000e6e0008000a00 */
[----:B------:R-:W-:-:S08]  /*26e0*/  DADD R2, R2, R10 ;  /* 0x0000000002027229 */ /* 0x000fd0000000000a */
[----:B--2---:R-:W-:-:S08]  /*26f0*/  DADD R2, R2, R12 ;  /* 0x0000000002027229 */ /* 0x004fd0000000000c */
[----:B------:R-:W-:-:S08]  /*2700*/  DADD R2, R2, R14 ;  /* 0x0000000002027229 */ /* 0x000fd0000000000e */
[----:B0-----:R-:W-:-:S08]  /*2710*/  DADD R2, R2, R4 ;  /* 0x0000000002027229 */ /* 0x001fd00000000004 */
[----:B------:R-:W-:-:S08]  /*2720*/  DADD R2, R2, R6 ;  /* 0x0000000002027229 */ /* 0x000fd00000000006 */
[----:B-1----:R-:W-:-:S11]  /*2730*/  DADD R12, R2, R8 ;  /* 0x00000000020c7229 */ /* 0x002fd60000000008 */
.L_x_105:
[----:B------:R-:W-:Y:S05]  /*2740*/  BSYNC.RECONVERGENT B0 ;  /* 0x0000000000007941 */ /* 0x000fea0003800200 */
.L_x_90:
[----:B------:R-:W-:Y:S05]  /*2750*/  @P0 EXIT ;  /* 0x000000000000094d */ /* 0x000fea0003800000 */
[----:B------:R-:W1:Y:S01]  /*2760*/  LDCU.64 UR4, c[0x0][0x398] ;  /* 0x00007300ff0477ac */ /* 0x000e620008000a00 */
[----:B0-----:R-:W0:Y:S01]  /*2770*/  LDC.64 R2, c[0x0][0x388] ;  /* 0x0000e200ff027b82 */ /* 0x001e220000000a00 */
[----:B-1----:R-:W-:-:S07]  /*2780*/  DADD R12, R12, UR4 ;  /* 0x000000040c0c7e29 */ /* 0x002fce0008000000 */
[----:B0-----:R-:W-:Y:S01]  /*2790*/  STG.E.64 desc[UR6][R2.64], R12 ;  /* 0x0000000c02007986 */ /* 0x001fe2000c101b06 */
[----:B------:R-:W-:Y:S05]  /*27a0*/  EXIT ;  /* 0x000000000000794d */ /* 0x000fea0003800000 */
.L_x_118:
        /* <DEDUP_REMOVED lines=13> */
.L_x_206:


//--------------------- .text._ZN3cub18CUB_300001_SM_10006detail6reduce18DeviceReduceKernelINS2_10policy_hubIdjN4cuda3std3__44plusIdEEE10Policy1000EN6thrust24THRUST_300001_SM_1000_NS6detail15normal_iteratorINSD_10device_ptrIdEEEEjS9_dNS7_10__identityEEEvT0_PT3_T1_NS0_13GridEvenShareISN_EET2_T4_ --------------------------
	.section	.text._ZN3cub18CUB_300001_SM_10006detail6reduce18DeviceReduceKernelINS2_10policy_hubIdjN4cuda3std3__44plusIdEEE10Policy1000EN6thrust24THRUST_300001_SM_1000_NS6detail15normal_iteratorINSD_10device_ptrIdEEEEjS9_dNS7_10__identityEEEvT0_PT3_T1_NS0_13GridEvenShareISN_EET2_T4_,"ax",@progbits
	.align	128
        .global         _ZN3cub18CUB_300001_SM_10006detail6reduce18DeviceReduceKernelINS2_10policy_hubIdjN4cuda3std3__44plusIdEEE10Policy1000EN6thrust24THRUST_300001_SM_1000_NS6detail15normal_iteratorINSD_10device_ptrIdEEEEjS9_dNS7_10__identityEEEvT0_PT3_T1_NS0_13GridEvenShareISN_EET2_T4_
        .type           _ZN3cub18CUB_300001_SM_10006detail6reduce18DeviceReduceKernelINS2_10policy_hubIdjN4cuda3std3__44plusIdEEE10Policy1000EN6thrust24THRUST_300001_SM_1000_NS6detail15normal_iteratorINSD_10device_ptrIdEEEEjS9_dNS7_10__identityEEEvT0_PT3_T1_NS0_13GridEvenShareISN_EET2_T4_,@function
        .size           _ZN3cub18CUB_300001_SM_10006detail6reduce18DeviceReduceKernelINS2_10policy_hubIdjN4cuda3std3__44plusIdEEE10Policy1000EN6thrust24THRUST_300001_SM_1000_NS6detail15normal_iteratorINSD_10device_ptrIdEEEEjS9_dNS7_10__identityEEEvT0_PT3_T1_NS0_13GridEvenShareISN_EET2_T4_,(.L_x_207 - _ZN3cub18CUB_300001_SM_10006detail6reduce18DeviceReduceKernelINS2_10policy_hubIdjN4cuda3std3__44plusIdEEE10Policy1000EN6thrust24THRUST_300001_SM_1000_NS6detail15normal_iteratorINSD_10device_ptrIdEEEEjS9_dNS7_10__identityEEEvT0_PT3_T1_NS0_13GridEvenShareISN_EET2_T4_)
        .other          _ZN3cub18CUB_300001_SM_10006detail6reduce18DeviceReduceKernelINS2_10policy_hubIdjN4cuda3std3__44plusIdEEE10Policy1000EN6thrust24THRUST_300001_SM_1000_NS6detail15normal_iteratorINSD_10device_ptrIdEEEEjS9_dNS7_10__identityEEEvT0_PT3_T1_NS0_13GridEvenShareISN_EET2_T4_,@"STO_CUDA_ENTRY STV_DEFAULT"
_ZN3cub18CUB_300001_SM_10006detail6reduce18DeviceReduceKernelINS2_10policy_hubIdjN4cuda3std3__44plusIdEEE10Policy1000EN6thrust24THRUST_300001_SM_1000_NS6detail15normal_iteratorINSD_10device_ptrIdEEEEjS9_dNS7_10__identityEEEvT0_PT3_T1_NS0_13GridEvenShareISN_EET2_T4_:
.text._ZN3cub18CUB_300001_SM_10006detail6reduce18DeviceReduceKernelINS2_10policy_hubIdjN4cuda3std3__44plusIdEEE10Policy1000EN6thrust24THRUST_300001_SM_1000_NS6detail15normal_iteratorINSD_10device_ptrIdEEEEjS9_dNS7_10__identityEEEvT0_PT3_T1_NS0_13GridEvenShareISN_EET2_T4_:
[----:B------:R-:W-:Y:S08]  /*0000*/  LDC R1, c[0x0][0x37c] ;  /* 0x0000df00ff017b82 */ /* 0x000ff00000000800 */
[----:B------:R-:W0:Y:S01]  /*0010*/  S2UR UR9, SR_CTAID.X ;  /* 0x00000000000979c3 */ /* 0x000e220000002500 */
[----:B------:R-:W1:Y:S01]  /*0020*/  LDCU.64 UR12, c[0x0][0x3a8] ;  /* 0x00007500ff0c77ac */ /* 0x000e620008000a00 */
[----:B------:R-:W-:Y:S01]  /*0030*/  BSSY.RECONVERGENT B0, `(.L_x_119) ;  /* 0x00002d4000007945 */ /* 0x000fe20003800200 */
[----:B------:R-:W2:Y:S01]  /*0040*/  LDCU.64 UR10, c[0x0][0x358] ;  /* 0x00006b00ff0a77ac */ /* 0x000ea20008000a00 */
[----:B-1----:R-:W-:Y:S01]  /*0050*/  IMAD.U32 R4, RZ, RZ, UR12 ;  /* 0x0000000cff047e24 */ /* 0x002fe2000f8e00ff */
[----:B------:R-:W-:-:S02]  /*0060*/  UIMAD UR8, UR13, 0x1400, URZ ;  /* 0x000014000d0878a4 */ /* 0x000fc4000f8e02ff */
[----:B0-----:R-:W-:-:S06]  /*0070*/  UIMAD UR4, UR9, 0x1400, URZ ;  /* 0x00001400090478a4 */ /* 0x001fcc000f8e02ff */
[----:B------:R-:W-:-:S05]  /*0080*/  VIADD R0, R4, -UR4 ;  /* 0x8000000404007c36 */ /* 0x000fca0008000000 */
[----:B------:R-:W-:-:S13]  /*0090*/  ISETP.GT.U32.AND P0, PT, R0, 0x13ff, PT ;  /* 0x000013ff0000780c */ /* 0x000fda0003f04070 */
[----:B--2---:R-:W-:Y:S05]  /*00a0*/  @P0 BRA `(.L_x_120) ;  /* 0x0000001800380947 */ /* 0x004fea0003800000 */
[----:B------:R-:W0:Y:S01]  /*00b0*/  S2R R3, SR_TID.X ;  /* 0x0000000000037919 */ /* 0x000e220000002100 */
[----:B------:R-:W-:Y:S01]  /*00c0*/  BSSY.RECONVERGENT B1, `(.L_x_121) ;  /* 0x000000a000017945 */ /* 0x000fe20003800200 */
[----:B------:R-:W-:Y:S02]  /*00d0*/  CS2R R20, SRZ ;  /* 0x0000000000147805 */ /* 0x000fe4000001ff00 */
[----:B0-----:R-:W-:Y:S01]  /*00e0*/  ISETP.GE.U32.AND P0, PT, R3, R0, PT ;  /* 0x000000000300720c */ /* 0x001fe20003f06070 */
[----:B------:R-:W-:-:S12]  /*00f0*/  IMAD.MOV.U32 R19, RZ, RZ, R3 ;  /* 0x000000ffff137224 */ /* 0x000fd800078e0003 */
[----:B------:R-:W-:Y:S05]  /*0100*/  @P0 BRA `(.L_x_122) ;  /* 0x0000000000140947 */ /* 0x000fea0003800000 */
[----:B------:R-:W0:Y:S01]  /*0110*/  LDC.64 R20, c[0x0][0x380] ;  /* 0x0000e000ff147b82 */ /* 0x000e220000000a00 */
[----:B------:R-:W-:-:S04]  /*0120*/  VIADD R5, R3, UR4 ;  /* 0x0000000403057c36 */ /* 0x000fc80008000000 */
[----:B0-----:R-:W-:-:S06]  /*0130*/  IMAD.WIDE.U32 R20, R5, 0x8, R20 ;  /* 0x0000000805147825 */ /* 0x001fcc00078e0014 */
[----:B------:R-:W5:Y:S01]  /*0140*/  LDG.E.64 R20, desc[UR10][R20.64] ;  /* 0x0000000a14147981 */ /* 0x000f62000c1e1b00 */
[----:B------:R-:W-:-:S07]  /*0150*/  VIADD R19, R3, 0x280 ;  /* 0x0000028003137836 */ /* 0x000fce0000000000 */
.L_x_122:
[----:B------:R-:W-:Y:S05]  /*0160*/  BSYNC.RECONVERGENT B1 ;  /* 0x0000000000017941 */ /* 0x000fea0003800200 */
.L_x_121:
[----:B------:R-:W-:Y:S01]  /*0170*/  ISETP.GE.U32.AND P0, PT, R19, R0, PT ;  /* 0x000000001300720c */ /* 0x000fe20003f06070 */
[----:B------:R-:W-:-:S12]  /*0180*/  BSSY.RECONVERGENT B1, `(.L_x_123) ;  /* 0x00000a5000017945 */ /* 0x000fd80003800200 */
[----:B------:R-:W-:Y:S05]  /*0190*/  @P0 BRA `(.L_x_124) ;  /* 0x00000008008c0947 */ /* 0x000fea0003800000 */
[----:B------:R-:W-:Y:S01]  /*01a0*/  LOP3.LUT R5, RZ, R19, RZ, 0x33, !PT ;  /* 0x00000013ff057212 */ /* 0x000fe200078e33ff */
[----:B------:R-:W-:Y:S03]  /*01b0*/  BSSY.RECONVERGENT B2, `(.L_x_125) ;  /* 0x0000053000027945 */ /* 0x000fe60003800200 */
[----:B------:R-:W-:-:S04]  /*01c0*/  IADD3 R5, PT, PT, R4, -UR4, R5 ;  /* 0x8000000404057c10 */ /* 0x000fc8000fffe005 */
[C---:B------:R-:W-:Y:S01]  /*01d0*/  ISETP.GE.U32.AND P0, PT, R5.reuse, 0x2580, PT ;  /* 0x000025800500780c */ /* 0x040fe20003f06070 */
[----:B------:R-:W-:-:S05]  /*01e0*/  IMAD.HI.U32 R4, R5, -0x33333333, RZ ;  /* 0xcccccccd05047827 */ /* 0x000fca00078e00ff */
[----:B------:R-:W-:-:S04]  /*01f0*/  LEA.HI R4, R4, 0x1, RZ, 0x17 ;  /* 0x0000000104047811 */ /* 0x000fc800078fb8ff */
[----:B------:R-:W-:-:S03]  /*0200*/  LOP3.LUT R5, R4, 0xf, RZ, 0xc0, !PT ;  /* 0x0000000f04057812 */ /* 0x000fc600078ec0ff */
[----:B------:R-:W-:Y:S05]  /*0210*/  @!P0 BRA `(.L_x_126) ;  /* 0x0000000400308947 */ /* 0x000fea0003800000 */
[----:B------:R-:W-:Y:S01]  /*0220*/  LOP3.LUT R24, R4, 0xfffff0, RZ, 0xc0, !PT ;  /* 0x00fffff004187812 */ /* 0x000fe200078ec0ff */
[----:B------:R-:W-:Y:S01]  /*0230*/  BSSY.RECONVERGENT B3, `(.L_x_127) ;  /* 0x0000049000037945 */ /* 0x000fe20003800200 */
[C---:B------:R-:W-:Y:S02]  /*0240*/  VIADD R2, R19.reuse, 0x1400 ;  /* 0x0000140013027836 */ /* 0x040fe40000000000 */
[----:B------:R-:W-:Y:S02]  /*0250*/  VIADD R25, R19, UR4 ;  /* 0x0000000413197c36 */ /* 0x000fe40008000000 */
[----:B------:R-:W-:-:S07]  /*0260*/  IMAD.MOV R24, RZ, RZ, -R24 ;  /* 0x000000ffff187224 */ /* 0x000fce00078e0a18 */
.L_x_128:
[----:B------:R-:W0:Y:S02]  /*0270*/  LDC.64 R22, c[0x0][0x380] ;  /* 0x0000e000ff167b82 */ /* 0x000e240000000a00 */
[----:B0-----:R-:W-:-:S06]  /*0280*/  IMAD.WIDE.U32 R18, R25, 0x8, R22 ;  /* 0x0000000819127825 */ /* 0x001fcc00078e0016 */
[----:B------:R-:W2:Y:S01]  /*0290*/  LDG.E.64 R18, desc[UR10][R18.64] ;  /* 0x0000000a12127981 */ /* 0x000ea2000c1e1b00 */
[C---:B------:R-:W-:Y:S02]  /*02a0*/  VIADD R7, R25.reuse, 0x280 ;  /* 0x0000028019077836 */ /* 0x040fe40000000000 */
[----:B------:R-:W-:Y:S02]  /*02b0*/  VIADD R17, R25, 0x500 ;  /* 0x0000050019117836 */ /* 0x000fe40000000000 */
[----:B------:R-:W-:-:S04]  /*02c0*/  IMAD.WIDE.U32 R6, R7, 0x8, R22 ;  /* 0x0000000807067825 */ /* 0x000fc800078e0016 */
[--C-:B------:R-:W-:Y:S02]  /*02d0*/  IMAD.WIDE.U32 R16, R17, 0x8, R22.reuse ;  /* 0x0000000811107825 */ /* 0x100fe400078e0016 */
[----:B------:R-:W3:Y:S02]  /*02e0*/  LDG.E.64 R6, desc[UR10][R6.64] ;  /* 0x0000000a06067981 */ /* 0x000ee4000c1e1b00 */
[C---:B------:R-:W-:Y:S02]  /*02f0*/  VIADD R15, R25.reuse, 0x780 ;  /* 0x00000780190f7836 */ /* 0x040fe40000000000 */
[----:B------:R-:W4:Y:S01]  /*0300*/  LDG.E.64 R16, desc[UR10][R16.64] ;  /* 0x0000000a10107981 */ /* 0x000f22000c1e1b00 */
[----:B------:R-:W-:Y:S02]  /*0310*/  VIADD R13, R25, 0xa00 ;  /* 0x00000a00190d7836 */ /* 0x000fe40000000000 */
[----:B------:R-:W-:-:S04]  /*0320*/  IMAD.WIDE.U32 R14, R15, 0x8, R22 ;  /* 0x000000080f0e7825 */ /* 0x000fc800078e0016 */
[--C-:B------:R-:W-:Y:S02]  /*0330*/  IMAD.WIDE.U32 R12, R13, 0x8, R22.reuse ;  /* 0x000000080d0c7825 */ /* 0x100fe400078e0016 */
[----:B------:R-:W4:Y:S02]  /*0340*/  LDG.E.64 R14, desc[UR10][R14.64] ;  /* 0x0000000a0e0e7981 */ /* 0x000f24000c1e1b00 */
[C---:B------:R-:W-:Y:S02]  /*0350*/  VIADD R11, R25.reuse, 0xc80 ;  /* 0x00000c80190b7836 */ /* 0x040fe40000000000 */
[----:B------:R-:W4:Y:S01]  /*0360*/  LDG.E.64 R12, desc[UR10][R12.64] ;  /* 0x0000000a0c0c7981 */ /* 0x000f22000c1e1b00 */
[----:B------:R-:W-:Y:S02]  /*0370*/  VIADD R9, R25, 0xf00 ;  /* 0x00000f0019097836 */ /* 0x000fe40000000000 */
[----:B------:R-:W-:-:S04]  /*0380*/  IMAD.WIDE.U32 R10, R11, 0x8, R22 ;  /* 0x000000080b0a7825 */ /* 0x000fc800078e0016 */
[----:B------:R-:W-:Y:S02]  /*0390*/  IMAD.WIDE.U32 R8, R9, 0x8, R22 ;  /* 0x0000000809087825 */ /* 0x000fe400078e0016 */
[----:B------:R-:W4:Y:S04]  /*03a0*/  LDG.E.64 R10, desc[UR10][R10.64] ;  /* 0x0000000a0a0a7981 */ /* 0x000f28000c1e1b00 */
[----:B------:R-:W4:Y:S01]  /*03b0*/  LDG.E.64 R8, desc[UR10][R8.64] ;  /* 0x0000000a08087981 */ /* 0x000f22000c1e1b00 */
[----:B--2--5:R-:W-:Y:S01]  /*03c0*/  DADD R18, R18, R20 ;  /* 0x0000000012127229 */ /* 0x024fe20000000014 */
[----:B------:R-:W-:-:S04]  /*03d0*/  VIADD R21, R25, 0x1180 ;  /* 0x0000118019157836 */ /* 0x000fc80000000000 */
[----:B------:R-:W-:-:S06]  /*03e0*/  IMAD.WIDE.U32 R20, R21, 0x8, R22 ;  /* 0x0000000815147825 */ /* 0x000fcc00078e0016 */
[----:B------:R-:W2:Y:S01]  /*03f0*/  LDG.E.64 R20, desc[UR10][R20.64] ;  /* 0x0000000a14147981 */ /* 0x000ea2000c1e1b00 */
[----:B---3--:R-:W-:Y:S01]  /*0400*/  DADD R18, R18, R6 ;  /* 0x0000000012127229 */ /* 0x008fe20000000006 */
[----:B------:R-:W-:-:S04]  /*0410*/  VIADD R7, R25, 0x1400 ;  /* 0x0000140019077836 */ /* 0x000fc80000000000 */
[----:B------:R-:W-:-:S03]  /*0420*/  IMAD.WIDE.U32 R6, R7, 0x8, R22 ;  /* 0x0000000807067825 */ /* 0x000fc600078e0016 */
[----:B----4-:R-:W-:Y:S01]  /*0430*/  DADD R16, R18, R16 ;  /* 0x0000000012107229 */ /* 0x010fe20000000010 */
[----:B------:R-:W-:Y:S02]  /*0440*/  VIADD R19, R25, 0x1680 ;  /* 0x0000168019137836 */ /* 0x000fe40000000000 */
[----:B------:R-:W3:Y:S02]  /*0450*/  LDG.E.64 R6, desc[UR10][R6.64] ;  /* 0x0000000a06067981 */ /* 0x000ee4000c1e1b00 */
[----:B------:R-:W-:-:S03]  /*0460*/  IMAD.WIDE.U32 R18, R19, 0x8, R22 ;  /* 0x0000000813127825 */ /* 0x000fc600078e0016 */
[----:B------:R-:W-:Y:S01]  /*0470*/  DADD R14, R16, R14 ;  /* 0x00000000100e7229 */ /* 0x000fe2000000000e */
[----:B------:R-:W-:Y:S02]  /*0480*/  VIADD R17, R25, 0x1900 ;  /* 0x0000190019117836 */ /* 0x000fe40000000000 */
[----:B------:R-:W4:Y:S02]  /*0490*/  LDG.E.64 R18, desc[UR10][R18.64] ;  /* 0x0000000a12127981 */ /* 0x000f24000c1e1b00 */
        /* <DEDUP_REMOVED lines=12> */
[----:B------:R-:W-:-:S06]  /*0560*/  IMAD.WIDE.U32 R10, R11, 0x8, R22 ;  /* 0x000000080b0a7825 */ /* 0x000fcc00078e0016 */
[----:B------:R-:W4:Y:S01]  /*0570*/  LDG.E.64 R10, desc[UR10][R10.64] ;  /* 0x0000000a0a0a7981 */ /* 0x000f22000c1e1b00 */
[C---:B------:R-:W-:Y:S01]  /*0580*/  VIADD R27, R25.reuse, 0x2580 ;  /* 0x00002580191b7836 */ /* 0x040fe20000000000 */
[----:B--2---:R-:W-:Y:S01]  /*0590*/  DADD R20, R8, R20 ;  /* 0x0000000008147229 */ /* 0x004fe20000000014 */
[----:B------:R-:W-:-:S04]  /*05a0*/  VIADD R9, R25, 0x2300 ;  /* 0x0000230019097836 */ /* 0x000fc80000000000 */
[----:B------:R-:W-:-:S04]  /*05b0*/  IMAD.WIDE.U32 R8, R9, 0x8, R22 ;  /* 0x0000000809087825 */ /* 0x000fc800078e0016 */
[----:B------:R-:W-:Y:S02]  /*05c0*/  IMAD.WIDE.U32 R22, R27, 0x8, R22 ;  /* 0x000000081b167825 */ /* 0x000fe400078e0016 */
[----:B------:R-:W2:Y:S04]  /*05d0*/  LDG.E.64 R8, desc[UR10][R8.64] ;  /* 0x0000000a08087981 */ /* 0x000ea8000c1e1b00 */
[----:B------:R-:W2:Y:S01]  /*05e0*/  LDG.E.64 R22, desc[UR10][R22.64] ;  /* 0x0000000a16167981 */ /* 0x000ea2000c1e1b00 */
[----:B---3--:R-:W-:-:S08]  /*05f0*/  DADD R6, R20, R6 ;  /* 0x0000000014067229 */ /* 0x008fd00000000006 */
[----:B----4-:R-:W-:-:S08]  /*0600*/  DADD R6, R6, R18 ;  /* 0x0000000006067229 */ /* 0x010fd00000000012 */
[----:B------:R-:W-:-:S08]  /*0610*/  DADD R6, R6, R16 ;  /* 0x0000000006067229 */ /* 0x000fd00000000010 */
[----:B------:R-:W-:Y:S01]  /*0620*/  DADD R6, R6, R14 ;  /* 0x0000000006067229 */ /* 0x000fe2000000000e */
[----:B------:R-:W-:-:S07]  /*0630*/  VIADD R24, R24, 0x10 ;  /* 0x0000001018187836 */ /* 0x000fce0000000000 */
[----:B------:R-:W-:Y:S01]  /*0640*/  DADD R6, R6, R12 ;  /* 0x0000000006067229 */ /* 0x000fe2000000000c */
[----:B------:R-:W-:-:S07]  /*0650*/  ISETP.NE.AND P0, PT, R24, RZ, PT ;  /* 0x000000ff1800720c */ /* 0x000fce0003f05270 */
[----:B------:R-:W-:Y:S01]  /*0660*/  DADD R6, R6, R10 ;  /* 0x0000000006067229 */ /* 0x000fe2000000000a */
[----:B------:R-:W-:Y:S02]  /*0670*/  VIADD R2, R2, 0x2800 ;  /* 0x0000280002027836 */ /* 0x000fe40000000000 */
[----:B------:R-:W-:-:S05]  /*0680*/  VIADD R25, R25, 0x2800 ;  /* 0x0000280019197836 */ /* 0x000fca0000000000 */
[----:B--2---:R-:W-:-:S08]  /*0690*/  DADD R6, R6, R8 ;  /* 0x0000000006067229 */ /* 0x004fd00000000008 */
[----:B------:R-:W-:Y:S01]  /*06a0*/  DADD R20, R6, R22 ;  /* 0x0000000006147229 */ /* 0x000fe20000000016 */
[----:B------:R-:W-:Y:S10]  /*06b0*/  @P0 BRA `(.L_x_128) ;  /* 0xfffffff800ec0947 */ /* 0x000ff4000383ffff */
[----:B------:R-:W-:Y:S05]  /*06c0*/  BSYNC.RECONVERGENT B3 ;  /* 0x0000000000037941 */ /* 0x000fea0003800200 */
.L_x_127:
[----:B------:R-:W-:-:S07]  /*06d0*/  VIADD R19, R2, 0xffffec00 ;  /* 0xffffec0002137836 */ /* 0x000fce0000000000 */
.L_x_126:
[----:B------:R-:W-:Y:S05]  /*06e0*/  BSYNC.RECONVERGENT B2 ;  /* 0x0000000000027941 */ /* 0x000fea0003800200 */
.L_x_125:
[----:B------:R-:W-:-:S13]  /*06f0*/  ISETP.NE.AND P0, PT, R5, RZ, PT ;  /* 0x000000ff0500720c */ /* 0x000fda0003f05270 */
[----:B------:R-:W-:Y:S05]  /*0700*/  @!P0 BRA `(.L_x_124) ;  /* 0x0000000400308947 */ /* 0x000fea0003800000 */
[----:B------:R-:W-:Y:S01]  /*0710*/  ISETP.GE.U32.AND P0, PT, R5, 0x8, PT ;  /* 0x000000080500780c */ /* 0x000fe20003f06070 */
[----:B------:R-:W-:Y:S01]  /*0720*/  BSSY.RECONVERGENT B2, `(.L_x_129) ;  /* 0x0000026000027945 */ /* 0x000fe20003800200 */
[----:B------:R-:W-:-:S04]  /*0730*/  LOP3.LUT R2, R4, 0x7, RZ, 0xc0, !PT ;  /* 0x0000000704027812 */ /* 0x000fc800078ec0ff */
[----:B------:R-:W-:-:S07]  /*0740*/  ISETP.NE.AND P1, PT, R2, RZ, PT ;  /* 0x000000ff0200720c */ /* 0x000fce0003f25270 */
[----:B------:R-:W-:Y:S06]  /*0750*/  @!P0 BRA `(.L_x_130) ;  /* 0x0000000000888947 */ /* 0x000fec0003800000 */
[----:B------:R-:W0:Y:S01]  /*0760*/  LDC.64 R22, c[0x0][0x380] ;  /* 0x0000e000ff167b82 */ /* 0x000e220000000a00 */
[----:B------:R-:W-:-:S04]  /*0770*/  VIADD R5, R19, UR4 ;  /* 0x0000000413057c36 */ /* 0x000fc80008000000 */
[C---:B------:R-:W-:Y:S02]  /*0780*/  VIADD R15, R5.reuse, 0x280 ;  /* 0x00000280050f7836 */ /* 0x040fe40000000000 */
[C---:B------:R-:W-:Y:S02]  /*0790*/  VIADD R13, R5.reuse, 0x500 ;  /* 0x00000500050d7836 */ /* 0x040fe40000000000 */
[----:B0-----:R-:W-:-:S04]  /*07a0*/  IMAD.WIDE.U32 R16, R5, 0x8, R22 ;  /* 0x0000000805107825 */ /* 0x001fc800078e0016 */
[--C-:B------:R-:W-:Y:S02]  /*07b0*/  IMAD.WIDE.U32 R14, R15, 0x8, R22.reuse ;  /* 0x000000080f0e7825 */ /* 0x100fe400078e0016 */
[----:B------:R-:W2:Y:S02]  /*07c0*/  LDG.E.64 R16, desc[UR10][R16.64] ;  /* 0x0000000a10107981 */ /* 0x000ea4000c1e1b00 */
[----:B------:R-:W-:Y:S02]  /*07d0*/  IMAD.WIDE.U32 R12, R13, 0x8, R22 ;  /* 0x000000080d0c7825 */ /* 0x000fe400078e0016 */
[----:B------:R-:W3:Y:S02]  /*07e0*/  LDG.E.64 R14, desc[UR10][R14.64] ;  /* 0x0000000a0e0e7981 */ /* 0x000ee4000c1e1b00 */
[C---:B------:R-:W-:Y:S02]  /*07f0*/  VIADD R11, R5.reuse, 0x780 ;  /* 0x00000780050b7836 */ /* 0x040fe40000000000 */
[----:B------:R-:W4:Y:S01]  /*0800*/  LDG.E.64 R12, desc[UR10][R12.64] ;  /* 0x0000000a0c0c7981 */ /* 0x000f22000c1e1b00 */
[----:B------:R-:W-:-:S02]  /*0810*/  VIADD R9, R5, 0xa00 ;  /* 0x00000a0005097836 */ /* 0x000fc40000000000 */
[----:B------:R-:W-:-:S04]  /*0820*/  IMAD.WIDE.U32 R10, R11, 0x8, R22 ;  /* 0x000000080b0a7825 */ /* 0x000fc800078e0016 */
[--C-:B------:R-:W-:Y:S02]  /*0830*/  IMAD.WIDE.U32 R8, R9, 0x8, R22.reuse ;  /* 0x0000000809087825 */ /* 0x100fe400078e0016 */
[----:B------:R-:W4:Y:S02]  /*0840*/  LDG.E.64 R10, desc[UR10][R10.64] ;  /* 0x0000000a0a0a7981 */ /* 0x000f24000c1e1b00 */
[C---:B------:R-:W-:Y:S02]  /*0850*/  VIADD R7, R5.reuse, 0xc80 ;  /* 0x00000c8005077836 */ /* 0x040fe40000000000 */
[----:B------:R-:W4:Y:S01]  /*0860*/  LDG.E.64 R8, desc[UR10][R8.64] ;  /* 0x0000000a08087981 */ /* 0x000f22000c1e1b00 */
[----:B------:R-:W-:Y:S02]  /*0870*/  VIADD R25, R5, 0xf00 ;  /* 0x00000f0005197836 */ /* 0x000fe40000000000 */
[----:B------:R-:W-:-:S04]  /*0880*/  IMAD.WIDE.U32 R6, R7, 0x8, R22 ;  /* 0x0000000807067825 */ /* 0x000fc800078e0016 */
[--C-:B------:R-:W-:Y:S02]  /*0890*/  IMAD.WIDE.U32 R24, R25, 0x8, R22.reuse ;  /* 0x0000000819187825 */ /* 0x100fe400078e0016 */
[----:B------:R-:W4:Y:S02]  /*08a0*/  LDG.E.64 R6, desc[UR10][R6.64] ;  /* 0x0000000a06067981 */ /* 0x000f24000c1e1b00 */
[----:B------:R-:W-:Y:S02]  /*08b0*/  VIADD R5, R5, 0x1180 ;  /* 0x0000118005057836 */ /* 0x000fe40000000000 */
[----:B------:R-:W4:Y:S02]  /*08c0*/  LDG.E.64 R24, desc[UR10][R24.64] ;  /* 0x0000000a18187981 */ /* 0x000f24000c1e1b00 */
[----:B------:R-:W-:-:S06]  /*08d0*/  IMAD.WIDE.U32 R22, R5, 0x8, R22 ;  /* 0x0000000805167825 */ /* 0x000fcc00078e0016 */
        /* <DEDUP_REMOVED lines=10> */
.L_x_130:
[----:B------:R-:W-:Y:S05]  /*0980*/  BSYNC.RECONVERGENT B2 ;  /* 0x0000000000027941 */ /* 0x000fea0003800200 */
.L_x_129:
        /* <DEDUP_REMOVED lines=13> */
[--C-:B------:R-:W-:Y:S02]  /*0a60*/  IMAD.WIDE.U32 R12, R13, 0x8, R8.reuse ;  /* 0x000000080d0c7825 */ /* 0x100fe400078e0008 */
[----:B------:R-:W3:Y:S02]  /*0a70*/  LDG.E.64 R10, desc[UR10][R10.64] ;  /* 0x0000000a0a0a7981 */ /* 0x000ee4000c1e1b00 */
        /* <DEDUP_REMOVED lines=8> */
[----:B------:R-:W-:-:S11]  /*0b00*/  DADD R20, R20, R8 ;  /* 0x0000000014147229 */ /* 0x000fd60000000008 */
.L_x_132:
[----:B------:R-:W-:Y:S05]  /*0b10*/  BSYNC.RECONVERGENT B2 ;  /* 0x0000000000027941 */ /* 0x000fea0003800200 */
.L_x_131:
[----:B------:R-:W-:Y:S05]  /*0b20*/  @!P1 BRA `(.L_x_124) ;  /* 0x0000000000289947 */ /* 0x000fea0003800000 */
[----:B------:R-:W0:Y:S01]  /*0b30*/  LDC.64 R6, c[0x0][0x380] ;  /* 0x0000e000ff067b82 */ /* 0x000e220000000a00 */
[----:B------:R-:W-:Y:S02]  /*0b40*/  VIADD R9, R19, UR4 ;  /* 0x0000000413097c36 */ /* 0x000fe40008000000 */
[----:B------:R-:W-:-:S07]  /*0b50*/  IMAD.MOV R2, RZ, RZ, -R4 ;  /* 0x000000ffff027224 */ /* 0x000fce00078e0a04 */
.L_x_133:
[----:B0-----:R-:W-:-:S06]  /*0b60*/  IMAD.WIDE.U32 R4, R9, 0x8, R6 ;  /* 0x0000000809047825 */ /* 0x001fcc00078e0006 */
[----:B------:R-:W2:Y:S01]  /*0b70*/  LDG.E.64 R4, desc[UR10][R4.64] ;  /* 0x0000000a04047981 */ /* 0x000ea2000c1e1b00 */
[----:B------:R-:W-:Y:S02]  /*0b80*/  VIADD R2, R2, 0x1 ;  /* 0x0000000102027836 */ /* 0x000fe40000000000 */
[----:B------:R-:W-:-:S03]  /*0b90*/  VIADD R9, R9, 0x280 ;  /* 0x0000028009097836 */ /* 0x000fc60000000000 */
[----:B------:R-:W-:Y:S01]  /*0ba0*/  ISETP.NE.AND P0, PT, R2, RZ, PT ;  /* 0x000000ff0200720c */ /* 0x000fe20003f05270 */
[----:B--2--5:R-:W-:-:S12]  /*0bb0*/  DADD R20, R4, R20 ;  /* 0x0000000004147229 */ /* 0x024fd80000000014 */
[----:B------:R-:W-:Y:S05]  /*0bc0*/  @P0 BRA `(.L_x_133) ;  /* 0xfffffffc00e40947 */ /* 0x000fea000383ffff */
.L_x_124:
[----:B------:R-:W-:Y:S05]  /*0bd0*/  BSYNC.RECONVERGENT B1 ;  /* 0x0000000000017941 */ /* 0x000fea0003800200 */
.L_x_123:
[----:B------:R-:W-:-:S13]  /*0be0*/  ISETP.GE.U32.AND P0, PT, R0, 0x280, PT ;  /* 0x000002800000780c */ /* 0x000fda0003f06070 */
        /* <DEDUP_REMOVED lines=50> */
[----:B------:R-:W1:Y:S05]  /*0f10*/  LDS.128 R4, [UR4+0x50] ;  /* 0x00005004ff047984 */ /* 0x000e6a0008000c00 */
[----:B------:R-:W-:-:S08]  /*0f20*/  DADD R16, R16, R18 ;  /* 0x0000000010107229 */ /* 0x000fd00000000012 */
[----:B--2---:R-:W-:-:S08]  /*0f30*/  DADD R12, R16, R12 ;  /* 0x00000000100c7229 */ /* 0x004fd0000000000c */
[----:B------:R-:W-:Y:S02]  /*0f40*/  DADD R2, R12, R14 ;  /* 0x000000000c027229 */ /* 0x000fe4000000000e */
[----:B------:R-:W2:Y:S06]  /*0f50*/  LDS.128 R12, [UR4+0x60] ;  /* 0x00006004ff0c7984 */ /* 0x000eac0008000c00 */
[----:B0-----:R-:W-:-:S08]  /*0f60*/  DADD R2, R2, R8 ;  /* 0x0000000002027229 */ /* 0x001fd00000000008 */
[----:B------:R-:W-:Y:S01]  /*0f70*/  DADD R2, R2, R10 ;  /* 0x0000000002027229 */ /* 0x000fe2000000000a */
[----:B------:R-:W0:Y:S07]  /*0f80*/  LDS.128 R8, [UR4+0x70] ;  /* 0x00007004ff087984 */ /* 0x000e2e0008000c00 */
        /* <DEDUP_REMOVED lines=16> */
[----:B-1----:R-:W-:Y:S01]  /*1090*/  DADD R4, R2, R4 ;  /* 0x0000000002047229 */ /* 0x002fe20000000004 */
[----:B------:R-:W-:Y:S10]  /*10a0*/  BRA `(.L_x_135) ;  /* 0x0000001c00307947 */ /* 0x000ff40003800000 */
.L_x_134:
[----:B------:R-:W-:-:S04]  /*10b0*/  LOP3.LUT R2, R3, 0x3e0, RZ, 0xc0, !PT ;  /* 0x000003e003027812 */ /* 0x000fc800078ec0ff */
[----:B------:R-:W-:Y:S01]  /*10c0*/  LOP3.LUT R7, RZ, R2, RZ, 0x33, !PT ;  /* 0x00000002ff077212 */ /* 0x000fe200078e33ff */
[----:B------:R-:W-:Y:S02]  /*10d0*/  VIADD R5, R2, 0x20 ;  /* 0x0000002002057836 */ /* 0x000fe40000000000 */
[----:B------:R-:W0:Y:S02]  /*10e0*/  S2R R2, SR_LANEID ;  /* 0x0000000000027919 */ /* 0x000e240000000000 */
[----:B------:R-:W-:Y:S01]  /*10f0*/  IMAD.IADD R7, R0, 0x1, R7 ;  /* 0x0000000100077824 */ /* 0x000fe200078e0207 */
[----:B------:R-:W-:-:S04]  /*1100*/  ISETP.GT.U32.AND P0, PT, R5, R0, PT ;  /* 0x000000000500720c */ /* 0x000fc80003f04070 */
[----:B------:R-:W-:-:S05]  /*1110*/  SEL R7, R7, 0x1f, P0 ;  /* 0x0000001f07077807 */ /* 0x000fca0000000000 */
[----:B-----5:R-:W-:Y:S04]  /*1120*/  SHFL.DOWN PT, R4, R20, 0x1, R7 ;  /* 0x0820000014047989 */ /* 0x020fe800000e0007 */
[----:B------:R-:W1:Y:S01]  /*1130*/  SHFL.DOWN PT, R5, R21, 0x1, R7 ;  /* 0x0820000015057989 */ /* 0x000e6200000e0007 */
[C---:B0-----:R-:W-:Y:S01]  /*1140*/  ISETP.GE.AND P0, PT, R2.reuse, R7, PT ;  /* 0x000000070200720c */ /* 0x041fe20003f06270 */
[----:B------:R-:W-:Y:S01]  /*1150*/  VIADD R6, R2, 0x2 ;  /* 0x0000000202067836 */ /* 0x000fe20000000000 */
[----:B-1----:R-:W-:-:S10]  /*1160*/  DADD R4, R4, R20 ;  /* 0x0000000004047229 */ /* 0x002fd40000000014 */
        /* <DEDUP_REMOVED lines=11> */
[----:B------:R-:W-:-:S03]  /*1220*/  VIADD R6, R2, 0x8 ;  /* 0x0000000802067836 */ /* 0x000fc60000000000 */
[----:B------:R-:W0:Y:S02]  /*1230*/  SHFL.DOWN PT, R5, R11, 0x4, R7 ;  /* 0x088000000b057989 */ /* 0x000e2400000e0007 */
[----:B------:R-:W-:Y:S01]  /*1240*/  ISETP.GT.AND P1, PT, R6, R7, PT ;  /* 0x000000070600720c */ /* 0x000fe20003f24270 */
[----:B0-----:R-:W-:-:S10]  /*1250*/  DADD R4, R4, R10 ;  /* 0x0000000004047229 */ /* 0x001fd4000000000a */
[----:B------:R-:W-:Y:S02]  /*1260*/  FSEL R8, R10, R4, P0 ;  /* 0x000000040a087208 */ /* 0x000fe40000000000 */
[----:B------:R-:W-:Y:S02]  /*1270*/  FSEL R9, R11, R5, P0 ;  /* 0x000000050b097208 */ /* 0x000fe40000000000 */
[C---:B------:R-:W-:Y:S01]  /*1280*/  ISETP.NE.AND P0, PT, R2.reuse, RZ, PT ;  /* 0x000000ff0200720c */ /* 0x040fe20003f05270 */
[----:B------:R-:W-:Y:S01]  /*1290*/  SHFL.DOWN PT, R4, R8, 0x8, R7 ;  /* 0x0900000008047989 */ /* 0x000fe200000e0007 */
[----:B------:R-:W-:-:S03]  /*12a0*/  VIADD R2, R2, 0x10 ;  /* 0x0000001002027836 */ /* 0x000fc60000000000 */
[----:B------:R-:W0:Y:S08]  /*12b0*/  SHFL.DOWN PT, R5, R9, 0x8, R7 ;  /* 0x0900000009057989 */ /* 0x000e3000000e0007 */
[----:B------:R-:W1:Y:S01]  /*12c0*/  @!P0 S2R R13, SR_CgaCtaId ;  /* 0x00000000000d8919 */ /* 0x000e620000008800 */
[----:B------:R-:W-:-:S04]  /*12d0*/  @!P0 SHF.R.U32.HI R6, RZ, 0x2, R3 ;  /* 0x00000002ff068819 */ /* 0x000fc80000011603 */
[----:B------:R-:W-:Y:S01]  /*12e0*/  @!P0 LOP3.LUT R6, R6, 0xf8, RZ, 0xc0, !PT ;  /* 0x000000f806068812 */ /* 0x000fe200078ec0ff */
        /* <DEDUP_REMOVED lines=18> */
[----:B------:R-:W-:Y:S01]  /*1410*/  ISETP.GT.U32.AND P1, PT, R0, 0x20, PT ;  /* 0x000000200000780c */ /* 0x000fe20003f24070 */
[----:B0-----:R-:W-:-:S09]  /*1420*/  ULEA UR4, UR5, UR4, 0x18 ;  /* 0x0000000405047291 */ /* 0x001fd2000f8ec0ff */
[----:B------:R-:W0:Y:S04]  /*1430*/  LDS.128 R12, [UR4+0x20] ;  /* 0x00002004ff0c7984 */ /* 0x000e280008000c00 */
[----:B------:R-:W1:Y:S01]  /*1440*/  LDS.128 R8, [UR4+0x30] ;  /* 0x00003004ff087984 */ /* 0x000e620008000c00 */
[----:B0-----:R-:W-:-:S10]  /*1450*/  DADD R12, R4, R12 ;  /* 0x00000000040c7229 */ /* 0x001fd4000000000c */
[----:B------:R-:W-:Y:S02]  /*1460*/  FSEL R2, R12, R4, P1 ;  /* 0x000000040c027208 */ /* 0x000fe40000800000 */
[----:B------:R-:W-:Y:S02]  /*1470*/  FSEL R3, R13, R5, P1 ;  /* 0x000000050d037208 */ /* 0x000fe40000800000 */
[----:B------:R-:W-:Y:S01]  /*1480*/  ISETP.GT.U32.AND P1, PT, R0, 0x40, PT ;  /* 0x000000400000780c */ /* 0x000fe20003f24070 */
[----:B------:R-:W0:Y:S03]  /*1490*/  LDS.128 R4, [UR4+0x40] ;  /* 0x00004004ff047984 */ /* 0x000e260008000c00 */
[----:B------:R-:W-:-:S10]  /*14a0*/  DADD R14, R2, R14 ;  /* 0x00000000020e7229 */ /* 0x000fd4000000000e */
[----:B------:R-:W-:Y:S02]  /*14b0*/  FSEL R2, R14, R2, P1 ;  /* 0x000000020e027208 */ /* 0x000fe40000800000 */
[----:B------:R-:W-:Y:S02]  /*14c0*/  FSEL R3, R15, R3, P1 ;  /* 0x000000030f037208 */ /* 0x000fe40000800000 */
[----:B------:R-:W-:-:S04]  /*14d0*/  ISETP.GT.U32.AND P1, PT, R0, 0x60, PT ;  /* 0x000000600000780c */ /* 0x000fc80003f24070 */
[----:B-1----:R-:W-:-:S10]  /*14e0*/  DADD R8, R8, R2 ;  /* 0x0000000008087229 */ /* 0x002fd40000000002 */
[----:B------:R-:W-:Y:S02]  /*14f0*/  FSEL R2, R8, R2, P1 ;  /* 0x0000000208027208 */ /* 0x000fe40000800000 */
[----:B------:R-:W-:Y:S02]  /*1500*/  FSEL R3, R9, R3, P1 ;  /* 0x0000000309037208 */ /* 0x000fe40000800000 */
[----:B------:R-:W-:-:S04]  /*1510*/  ISETP.GT.U32.AND P1, PT, R0, 0x80, PT ;  /* 0x000000800000780c */ /* 0x000fc80003f24070 */
[----:B------:R-:W-:-:S10]  /*1520*/  DADD R10, R2, R10 ;  /* 0x00000000020a7229 */ /* 0x000fd4000000000a */
[----:B------:R-:W-:Y:S02]  /*1530*/  FSEL R2, R10, R2, P1 ;  /* 0x000000020a027208 */ /* 0x000fe40000800000 */
[----:B------:R-:W-:Y:S02]  /*1540*/  FSEL R3, R11, R3, P1 ;  /* 0x000000030b037208 */ /* 0x000fe40000800000 */
[----:B------:R-:W1:Y:S01]  /*1550*/  LDS.128 R8, [UR4+0x50] ;  /* 0x00005004ff087984 */ /* 0x000e620008000c00 */
[----:B------:R-:W-:-:S03]  /*1560*/  ISETP.GT.U32.AND P1, PT, R0, 0xa0, PT ;  /* 0x000000a00000780c */ /* 0x000fc60003f24070 */
[----:B0-----:R-:W-:-:S10]  /*1570*/  DADD R4, R4, R2 ;  /* 0x0000000004047229 */ /* 0x001fd40000000002 */
[----:B------:R-:W-:Y:S02]  /*1580*/  FSEL R2, R4, R2, P1 ;  /* 0x0000000204027208 */ /* 0x000fe40000800000 */
[----:B------:R-:W-:Y:S02]  /*1590*/  FSEL R3, R5, R3, P1 ;  /* 0x0000000305037208 */ /* 0x000fe40000800000 */
[----:B------:R-:W-:-:S04]  /*15a0*/  ISETP.GT.U32.AND P1, PT, R0, 0xc0, PT ;  /* 0x000000c00000780c */ /* 0x000fc80003f24070 */
[----:B------:R-:W-:-:S10]  /*15b0*/  DADD R6, R2, R6 ;  /* 0x0000000002067229 */ /* 0x000fd40000000006 */
[----:B------:R-:W-:Y:S02]  /*15c0*/  FSEL R2, R6, R2, P1 ;  /* 0x0000000206027208 */ /* 0x000fe40000800000 */
[----:B------:R-:W-:Y:S02]  /*15d0*/  FSEL R3, R7, R3, P1 ;  /* 0x0000000307037208 */ /* 0x000fe40000800000 */
[----:B------:R-:W0:Y:S01]  /*15e0*/  LDS.128 R4, [UR4+0x60] ;  /* 0x00006004ff047984 */ /* 0x000e220008000c00 */
[----:B------:R-:W-:-:S03]  /*15f0*/  ISETP.GT.U32.AND P1, PT, R0, 0xe0, PT ;  /* 0x000000e00000780c */ /* 0x000fc60003f24070 */
        /* <DEDUP_REMOVED lines=43> */
[----:B------:R-:W1:Y:S01]  /*18b0*/  LDS.64 R2, [UR4+0xb0] ;  /* 0x0000b004ff027984 */ /* 0x000e620008000a00 */
        /* <DEDUP_REMOVED lines=8> */
[----:B------:R-:W-:-:S04]  /*1940*/  ISETP.GT.U32.AND P1, PT, R0, 0x260, PT ;  /* 0x000002600000780c */ /* 0x000fc80003f24070 */
[----:B-1----:R-:W-:-:S10]  /*1950*/  DADD R2, R2, R4 ;  /* 0x0000000002027229 */ /* 0x002fd40000000004 */
[----:B------:R-:W-:Y:S02]  /*1960*/  FSEL R4, R2, R4, P1 ;  /* 0x0000000402047208 */ /* 0x000fe40000800000 */
[----:B------:R-:W-:Y:S01]  /*1970*/  FSEL R5, R3, R5, P1 ;  /* 0x0000000503057208 */ /* 0x000fe20000800000 */
[----:B------:R-:W-:Y:S06]  /*1980*/  BRA `(.L_x_135) ;  /* 0x0000001000f87947 */ /* 0x000fec0003800000 */
.L_x_120:
[----:B------:R-:W0:Y:S01]  /*1990*/  S2R R5, SR_TID.X ;  /* 0x0000000000057919 */ /* 0x000e220000002100 */
[----:B------:R-:W1:Y:S02]  /*19a0*/  LDCU.64 UR6, c[0x0][0x380] ;  /* 0x00007000ff0677ac */ /* 0x000e640008000a00 */
[----:B-1----:R-:W-:Y:S02]  /*19b0*/  IMAD.U32 R6, RZ, RZ, UR6 ;  /* 0x00000006ff067e24 */ /* 0x002fe4000f8e00ff */
[----:B------:R-:W-:Y:S01]  /*19c0*/  IMAD.U32 R7, RZ, RZ, UR7 ;  /* 0x00000007ff077e24 */ /* 0x000fe2000f8e00ff */
[----:B0-----:R-:W-:-:S05]  /*19d0*/  IADD3 R21, PT, PT, R5, UR4, RZ ;  /* 0x0000000405157c10 */ /* 0x001fca000fffe0ff */
[----:B------:R-:W-:-:S05]  /*19e0*/  IMAD.WIDE.U32 R20, R21, 0x8, R6 ;  /* 0x0000000815147825 */ /* 0x000fca00078e0006 */
[----:B------:R-:W2:Y:S04]  /*19f0*/  LDG.E.64 R14, desc[UR10][R20.64] ;  /* 0x0000000a140e7981 */ /* 0x000ea8000c1e1b00 */
[----:B------:R-:W2:Y:S04]  /*1a00*/  LDG.E.64 R16, desc[UR10][R20.64+0x1400] ;  /* 0x0014000a14107981 */ /* 0x000ea8000c1e1b00 */
[----:B------:R-:W3:Y:S04]  /*1a10*/  LDG.E.64 R18, desc[UR10][R20.64+0x2800] ;  /* 0x0028000a14127981 */ /* 0x000ee8000c1e1b00 */
[----:B------:R-:W4:Y:S04]  /*1a20*/  LDG.E.64 R12, desc[UR10][R20.64+0x3c00] ;  /* 0x003c000a140c7981 */ /* 0x000f28000c1e1b00 */
[----:B------:R-:W5:Y:S04]  /*1a30*/  LDG.E.64 R10, desc[UR10][R20.64+0x5000] ;  /* 0x0050000a140a7981 */ /* 0x000f68000c1e1b00 */
[----:B------:R-:W5:Y:S04]  /*1a40*/  LDG.E.64 R8, desc[UR10][R20.64+0x6400] ;  /* 0x0064000a14087981 */ /* 0x000f68000c1e1b00 */
[----:B------:R-:W5:Y:S04]  /*1a50*/  LDG.E.64 R2, desc[UR10][R20.64+0x7800] ;  /* 0x0078000a14027981 */ /* 0x000f68000c1e1b00 */
[----:B------:R-:W5:Y:S01]  /*1a60*/  LDG.E.64 R28, desc[UR10][R20.64+0x8c00] ;  /* 0x008c000a141c7981 */ /* 0x000f62000c1e1b00 */
[----:B------:R-:W-:Y:S01]  /*1a70*/  ISETP.GE.U32.AND P0, PT, R0, UR8, PT ;  /* 0x0000000800007c0c */ /* 0x000fe2000bf06070 */
[----:B--2---:R-:W-:-:S08]  /*1a80*/  DADD R14, R14, R16 ;  /* 0x000000000e0e7229 */ /* 0x004fd00000000010 */
[----:B---3--:R-:W-:-:S08]  /*1a90*/  DADD R14, R18, R14 ;  /* 0x00000000120e7229 */ /* 0x008fd0000000000e */
[----:B----4-:R-:W-:-:S08]  /*1aa0*/  DADD R12, R12, R14 ;  /* 0x000000000c0c7229 */ /* 0x010fd0000000000e */
[----:B-----5:R-:W-:-:S08]  /*1ab0*/  DADD R10, R10, R12 ;  /* 0x000000000a0a7229 */ /* 0x020fd0000000000c */
[----:B------:R-:W-:-:S08]  /*1ac0*/  DADD R8, R8, R10 ;  /* 0x0000000008087229 */ /* 0x000fd0000000000a */
[----:B------:R-:W-:-:S08]  /*1ad0*/  DADD R2, R2, R8 ;  /* 0x0000000002027229 */ /* 0x000fd00000000008 */
[----:B------:R-:W-:Y:S01]  /*1ae0*/  DADD R28, R28, R2 ;  /* 0x000000001c1c7229 */ /* 0x000fe20000000002 */
[----:B------:R-:W-:Y:S10]  /*1af0*/  @!P0 BRA `(.L_x_136) ;  /* 0x0000000c00708947 */ /* 0x000ff40003800000 */
[----:B------:R-:W-:Y:S01]  /*1b00*/  UIMAD UR12, UR13, 0x1400, UR4 ;  /* 0x000014000d0c78a4 */ /* 0x000fe2000f8e0204 */
[----:B------:R-:W-:Y:S01]  /*1b10*/  VIADD R0, R4, 0xffffec00 ;  /* 0xffffec0004007836 */ /* 0x000fe20000000000 */
[----:B------:R-:W-:Y:S01]  /*1b20*/  UIADD3 UR5, UPT, UPT, UR9, UR13, URZ ;  /* 0x0000000d09057290 */ /* 0x000fe2000fffe0ff */
[----:B------:R-:W-:-:S03]  /*1b30*/  LOP3.LUT R3, RZ, R5, RZ, 0x33, !PT ;  /* 0x00000005ff037212 */ /* 0x000fc600078e33ff */
[----:B------:R-:W-:Y:S01]  /*1b40*/  ISETP.LT.U32.AND P0, PT, R0, UR12, PT ;  /* 0x0000000c00007c0c */ /* 0x000fe2000bf01070 */
[----:B------:R-:W-:Y:S01]  /*1b50*/  UIMAD UR5, UR5, 0x1400, URZ ;  /* 0x00001400050578a4 */ /* 0x000fe2000f8e02ff */
[----:B------:R-:W-:-:S05]  /*1b60*/  IADD3 R3, PT, PT, R4, -UR8, R3 ;  /* 0x8000000804037c10 */ /* 0x000fca000fffe003 */
[----:B------:R-:W-:Y:S01]  /*1b70*/  IMAD.U32 R8, RZ, RZ, UR5 ;  /* 0x00000005ff087e24 */ /* 0x000fe2000f8e00ff */
[----:B------:R-:W-:Y:S01]  /*1b80*/  UMOV UR6, UR5 ;  /* 0x0000000500067c82 */ /* 0x000fe20008000000 */
[----:B------:R-:W-:Y:S01]  /*1b90*/  VIADD R2, R3, -UR4 ;  /* 0x8000000403027c36 */ /* 0x000fe20008000000 */
[----:B------:R-:W-:Y:S02]  /*1ba0*/  UMOV UR4, URZ ;  /* 0x000000ff00047c82 */ /* 0x000fe40008000000 */
[----:B------:R-:W-:Y:S01]  /*1bb0*/  IADD3 R5, PT, PT, R8, 0x1400, R5 ;  /* 0x0000140008057810 */ /* 0x000fe20007ffe005 */
[----:B------:R-:W-:Y:S06]  /*1bc0*/  @P0 BRA `(.L_x_137) ;  /* 0x0000000000840947 */ /* 0x000fec0003800000 */
[----:B------:R-:W0:Y:S01]  /*1bd0*/  LDC R4, c[0x0][0x3a8] ;  /* 0x0000ea00ff047b82 */ /* 0x000e220000000800 */
[----:B------:R-:W1:Y:S07]  /*1be0*/  LDCU UR7, c[0x0][0x3ac] ;  /* 0x00007580ff0777ac */ /* 0x000e6e0008000800 */
[----:B------:R-:W2:Y:S02]  /*1bf0*/  LDC.64 R6, c[0x0][0x380] ;  /* 0x0000e000ff067b82 */ /* 0x000ea40000000a00 */
.L_x_138:
[----:B------:R-:W3:Y:S02]  /*1c00*/  S2R R25, SR_TID.X ;  /* 0x0000000000197919 */ /* 0x000ee40000002100 */
[----:B---3--:R-:W-:-:S04]  /*1c10*/  VIADD R25, R25, UR12 ;  /* 0x0000000c19197c36 */ /* 0x008fc80008000000 */
[----:B--2---:R-:W-:-:S05]  /*1c20*/  IMAD.WIDE.U32 R24, R25, 0x8, R6 ;  /* 0x0000000819187825 */ /* 0x004fca00078e0006 */
        /* <DEDUP_REMOVED lines=8> */
[----:B0-----:R-:W-:-:S05]  /*1cb0*/  VIADD R3, R4, -UR12 ;  /* 0x8000000c04037c36 */ /* 0x001fca0008000000 */
[----:B------:R-:W-:Y:S01]  /*1cc0*/  ISETP.GE.U32.AND P0, PT, R3, UR8, PT ;  /* 0x0000000803007c0c */ /* 0x000fe2000bf06070 */
        /* <DEDUP_REMOVED lines=8> */
[----:B------:R-:W-:Y:S10]  /*1d50*/  @!P0 BRA `(.L_x_136) ;  /* 0x0000000800d88947 */ /* 0x000ff40003800000 */
[----:B-1----:R-:W-:Y:S01]  /*1d60*/  UMOV UR13, UR7 ;  /* 0x00000007000d7c82 */ /* 0x002fe20008000000 */
[----:B------:R-:W-:Y:S01]  /*1d70*/  UIADD3 UR4, UPT, UPT, UR4, 0x1, URZ ;  /* 0x0000000104047890 */ /* 0x000fe2000fffe0ff */
[----:B------:R-:W-:Y:S01]  /*1d80*/  VIADD R2, R2, -UR8 ;  /* 0x8000000802027c36 */ /* 0x000fe20008000000 */
[----:B------:R-:W-:Y:S01]  /*1d90*/  UIMAD UR12, UR13, 0x1400, UR12 ;  /* 0x000014000d0c78a4 */ /* 0x000fe2000f8e020c */
[----:B------:R-:W-:Y:S01]  /*1da0*/  VIADD R5, R5, UR8 ;  /* 0x0000000805057c36 */ /* 0x000fe20008000000 */
[----:B------:R-:W-:-:S04]  /*1db0*/  UIADD3 UR6, UPT, UPT, UR8, UR6, URZ ;  /* 0x0000000608067290 */ /* 0x000fc8000fffe0ff */
[----:B------:R-:W-:-:S13]  /*1dc0*/  ISETP.LT.U32.AND P0, PT, R0, UR12, PT ;  /* 0x0000000c00007c0c */ /* 0x000fda000bf01070 */
[----:B------:R-:W-:Y:S05]  /*1dd0*/  @!P0 BRA `(.L_x_138) ;  /* 0xfffffffc00888947 */ /* 0x000fea000383ffff */
.L_x_137:
[----:B------:R-:W0:Y:S01]  /*1de0*/  S2R R9, SR_TID.X ;  /* 0x0000000000097919 */ /* 0x000e220000002100 */
[----:B------:R-:W-:Y:S01]  /*1df0*/  VIADD R0, R4, -UR12 ;  /* 0x8000000c04007c36 */ /* 0x000fe20008000000 */
[----:B------:R-:W-:Y:S04]  /*1e00*/  BSSY.RECONVERGENT B1, `(.L_x_136) ;  /* 0x00000ab000017945 */ /* 0x000fe80003800200 */
[----:B0-----:R-:W-:-:S04]  /*1e10*/  ISETP.GE.AND P0, PT, R9, R0, PT ;  /* 0x000000000900720c */ /* 0x001fc80003f06270 */
[----:B------:R-:W-:-:S13]  /*1e20*/  ISETP.LE.U32.OR P0, PT, R4, UR12, P0 ;  /* 0x0000000c04007c0c */ /* 0x000fda0008703470 */
[----:B------:R-:W-:Y:S05]  /*1e30*/  @P0 BRA `(.L_x_139) ;  /* 0x00000008009c0947 */ /* 0x000fea0003800000 */
[----:B------:R-:W-:Y:S01]  /*1e40*/  UIMAD UR7, UR4, UR13, URZ ;  /* 0x0000000d040772a4 */ /* 0x000fe2000f8e02ff */
[----:B------:R-:W-:Y:S01]  /*1e50*/  LOP3.LUT R3, RZ, R9, RZ, 0x33, !PT ;  /* 0x00000009ff037212 */ /* 0x000fe200078e33ff */
[----:B------:R-:W-:Y:S01]  /*1e60*/  BSSY.RECONVERGENT B2, `(.L_x_140) ;  /* 0x0000056000027945 */ /* 0x000fe20003800200 */
[----:B------:R-:W-:Y:S02]  /*1e70*/  IMAD.MOV.U32 R0, RZ, RZ, R9 ;  /* 0x000000ffff007224 */ /* 0x000fe400078e0009 */
[----:B------:R-:W-:Y:S01]  /*1e80*/  IADD3 R4, PT, PT, R4, -UR5, R3 ;  /* 0x8000000504047c10 */ /* 0x000fe2000fffe003 */
[----:B------:R-:W-:-:S04]  /*1e90*/  IMAD.U32 R3, RZ, RZ, UR7 ;  /* 0x00000007ff037e24 */ /* 0x000fc8000f8e00ff */
[----:B------:R-:W-:-:S04]  /*1ea0*/  IMAD R4, R3, -0x1400, R4 ;  /* 0xffffec0003047824 */ /* 0x000fc800078e0204 */
[C---:B------:R-:W-:Y:S01]  /*1eb0*/  IMAD.HI.U32 R3, R4.reuse, -0x33333333, RZ ;  /* 0xcccccccd04037827 */ /* 0x040fe200078e00ff */
[----:B------:R-:W-:-:S04]  /*1ec0*/  ISETP.GE.U32.AND P0, PT, R4, 0x2580, PT ;  /* 0x000025800400780c */ /* 0x000fc80003f06070 */
[----:B------:R-:W-:-:S04]  /*1ed0*/  LEA.HI R3, R3, 0x1, RZ, 0x17 ;  /* 0x0000000103037811 */ /* 0x000fc800078fb8ff */
[----:B------:R-:W-:-:S05]  /*1ee0*/  LOP3.LUT R4, R3, 0xf, RZ, 0xc0, !PT ;  /* 0x0000000f03047812 */ /* 0x000fca00078ec0ff */
[----:B------:R-:W-:Y:S05]  /*1ef0*/  @!P0 BRA `(.L_x_141) ;  /* 0x0000000400308947 */ /* 0x000fea0003800000 */
[----:B------:R-:W-:Y:S01]  /*1f00*/  IMAD.HI.U32 R0, R2, -0x33333333, RZ ;  /* 0xcccccccd02007827 */ /* 0x000fe200078e00ff */
[----:B------:R-:W-:Y:S04]  /*1f10*/  BSSY.RECONVERGENT B3, `(.L_x_142) ;  /* 0x0000049000037945 */ /* 0x000fe80003800200 */
[----:B------:R-:W-:-:S04]  /*1f20*/  LEA.HI R0, R0, 0x1, RZ, 0x17 ;  /* 0x0000000100007811 */ /* 0x000fc800078fb8ff */
[----:B------:R-:W-:Y:S02]  /*1f30*/  LOP3.LUT R26, R0, 0xfffff0, RZ, 0xc0, !PT ;  /* 0x00fffff0001a7812 */ /* 0x000fe400078ec0ff */
[----:B------:R-:W-:-:S03]  /*1f40*/  LOP3.LUT R0, R9, 0x1400, RZ, 0xfc, !PT ;  /* 0x0000140009007812 */ /* 0x000fc600078efcff */
[----:B------:R-:W-:-:S07]  /*1f50*/  IMAD.MOV R26, RZ, RZ, -R26 ;  /* 0x000000ffff1a7224 */ /* 0x000fce00078e0a1a */
.L_x_143:
[C---:B------:R-:W-:Y:S02]  /*1f60*/  VIADD R23, R5.reuse, 0xffffec00 ;  /* 0xffffec0005177836 */ /* 0x040fe40000000000 */
[----:B------:R-:W-:Y:S02]  /*1f70*/  VIADD R19, R5, 0xffffee80 ;  /* 0xffffee8005137836 */ /* 0x000fe40000000000 */
[----:B------:R-:W-:-:S04]  /*1f80*/  IMAD.WIDE.U32 R22, R23, 0x8, R6 ;  /* 0x0000000817167825 */ /* 0x000fc800078e0006 */
[--C-:B------:R-:W-:Y:S02]  /*1f90*/  IMAD.WIDE.U32 R18, R19, 0x8, R6.reuse ;  /* 0x0000000813127825 */ /* 0x100fe400078e0006 */
[----:B------:R-:W2:Y:S02]  /*1fa0*/  LDG.E.64 R22, desc[UR10][R22.64] ;  /* 0x0000000a16167981 */ /* 0x000ea4000c1e1b00 */
[C---:B------:R-:W-:Y:S02]  /*1fb0*/  VIADD R17, R5.reuse, 0xfffff100 ;  /* 0xfffff10005117836 */ /* 0x040fe40000000000 */
[----:B------:R-:W3:Y:S01]  /*1fc0*/  LDG.E.64 R18, desc[UR10][R18.64] ;  /* 0x0000000a12127981 */ /* 0x000ee2000c1e1b00 */
[----:B------:R-:W-:Y:S02]  /*1fd0*/  VIADD R15, R5, 0xfffff380 ;  /* 0xfffff380050f7836 */ /* 0x000fe40000000000 */
[----:B------:R-:W-:-:S04]  /*1fe0*/  IMAD.WIDE.U32 R16, R17, 0x8, R6 ;  /* 0x0000000811107825 */ /* 0x000fc800078e0006 */
[--C-:B------:R-:W-:Y:S02]  /*1ff0*/  IMAD.WIDE.U32 R14, R15, 0x8, R6.reuse ;  /* 0x000000080f0e7825 */ /* 0x100fe400078e0006 */
[----:B------:R-:W4:Y:S02]  /*2000*/  LDG.E.64 R16, desc[UR10][R16.64] ;  /* 0x0000000a10107981 */ /* 0x000f24000c1e1b00 */
[C---:B------:R-:W-:Y:S02]  /*2010*/  VIADD R13, R5.reuse, 0xfffff600 ;  /* 0xfffff600050d7836 */ /* 0x040fe40000000000 */
[----:B------:R-:W5:Y:S01]  /*2020*/  LDG.E.64 R14, desc[UR10][R14.64] ;  /* 0x0000000a0e0e7981 */ /* 0x000f62000c1e1b00 */
[----:B------:R-:W-:Y:S02]  /*2030*/  VIADD R11, R5, 0xfffff880 ;  /* 0xfffff880050b7836 */ /* 0x000fe40000000000 */
[----:B------:R-:W-:-:S04]  /*2040*/  IMAD.WIDE.U32 R12, R13, 0x8, R6 ;  /* 0x000000080d0c7825 */ /* 0x000fc800078e0006 */
[--C-:B------:R-:W-:Y:S02]  /*2050*/  IMAD.WIDE.U32 R10, R11, 0x8, R6.reuse ;  /* 0x000000080b0a7825 */ /* 0x100fe400078e0006 */
[----:B------:R-:W5:Y:S02]  /*2060*/  LDG.E.64 R12, desc[UR10][R12.64] ;  /* 0x0000000a0c0c7981 */ /* 0x000f64000c1e1b00 */
[C---:B------:R-:W-:Y:S02]  /*2070*/  VIADD R9, R5.reuse, 0xfffffb00 ;  /* 0xfffffb0005097836 */ /* 0x040fe40000000000 */
[----:B------:R-:W5:Y:S01]  /*2080*/  LDG.E.64 R10, desc[UR10][R10.64] ;  /* 0x0000000a0a0a7981 */ /* 0x000f62000c1e1b00 */
[----:B------:R-:W-:Y:S02]  /*2090*/  VIADD R21, R5, 0xfffffd80 ;  /* 0xfffffd8005157836 */ /* 0x000fe40000000000 */
[----:B------:R-:W-:-:S04]  /*20a0*/  IMAD.WIDE.U32 R8, R9, 0x8, R6 ;  /* 0x0000000809087825 */ /* 0x000fc800078e0006 */
[----:B------:R-:W-:Y:S02]  /*20b0*/  IMAD.WIDE.U32 R20, R21, 0x8, R6 ;  /* 0x0000000815147825 */ /* 0x000fe400078e0006 */
[----:B------:R-:W5:Y:S04]  /*20c0*/  LDG.E.64 R8, desc[UR10][R8.64] ;  /* 0x0000000a08087981 */ /* 0x000f68000c1e1b00 */
[----:B------:R-:W5:Y:S01]  /*20d0*/  LDG.E.64 R20, desc[UR10][R20.64] ;  /* 0x0000000a14147981 */ /* 0x000f62000c1e1b00 */
[----:B------:R-:W-:Y:S01]  /*20e0*/  VIADD R25, R5, 0x280 ;  /* 0x0000028005197836 */ /* 0x000fe20000000000 */
[----:B--2---:R-:W-:-:S08]  /*20f0*/  DADD R22, R22, R28 ;  /* 0x0000000016167229 */ /* 0x004fd0000000001c */
[----:B---3--:R-:W-:Y:S01]  /*2100*/  DADD R18, R22, R18 ;  /* 0x0000000016127229 */ /* 0x008fe20000000012 */
[----:B------:R-:W-:-:S06]  /*2110*/  IMAD.WIDE.U32 R22, R5, 0x8, R6 ;  /* 0x0000000805167825 */ /* 0x000fcc00078e0006 */
[----:B------:R-:W2:Y:S01]  /*2120*/  LDG.E.64 R22, desc[UR10][R22.64] ;  /* 0x0000000a16167981 */ /* 0x000ea2000c1e1b00 */
[----:B----4-:R-:W-:Y:S01]  /*2130*/  DADD R16, R18, R16 ;  /* 0x0000000012107229 */ /* 0x010fe20000000010 */
[----:B------:R-:W-:-:S04]  /*2140*/  IMAD.WIDE.U32 R18, R25, 0x8, R6 ;  /* 0x0000000819127825 */ /* 0x000fc800078e0006 */
[----:B------:R-:W-:Y:S02]  /*2150*/  VIADD R25, R5, 0x500 ;  /* 0x0000050005197836 */ /* 0x000fe40000000000 */
[----:B------:R-:W3:Y:S01]  /*2160*/  LDG.E.64 R18, desc[UR10][R18.64] ;  /* 0x0000000a12127981 */ /* 0x000ee2000c1e1b00 */
[----:B-----5:R-:W-:Y:S01]  /*2170*/  DADD R14, R16, R14 ;  /* 0x00000000100e7229 */ /* 0x020fe2000000000e */
[----:B------:R-:W-:-:S04]  /*2180*/  IMAD.WIDE.U32 R16, R25, 0x8, R6 ;  /* 0x0000000819107825 */ /* 0x000fc800078e0006 */
[----:B------:R-:W-:Y:S02]  /*2190*/  VIADD R25, R5, 0x780 ;  /* 0x0000078005197836 */ /* 0x000fe40000000000 */
[----:B------:R-:W4:Y:S01]  /*21a0*/  LDG.E.64 R16, desc[UR10][R16.64] ;  /* 0x0000000a10107981 */ /* 0x000f22000c1e1b00 */
[----:B------:R-:W-:Y:S01]  /*21b0*/  DADD R12, R14, R12 ;  /* 0x000000000e0c7229 */ /* 0x000fe2000000000c */
[----:B------:R-:W-:-:S04]  /*21c0*/  IMAD.WIDE.U32 R14, R25, 0x8, R6 ;  /* 0x00000008190e7825 */ /* 0x000fc800078e0006 */
[----:B------:R-:W-:Y:S02]  /*21d0*/  VIADD R25, R5, 0xa00 ;  /* 0x00000a0005197836 */ /* 0x000fe40000000000 */
[----:B------:R-:W5:Y:S01]  /*21e0*/  LDG.E.64 R14, desc[UR10][R14.64] ;  /* 0x0000000a0e0e7981 */ /* 0x000f62000c1e1b00 */
        /* <DEDUP_REMOVED lines=9> */
[----:B------:R-:W-:Y:S01]  /*2280*/  IMAD.WIDE.U32 R8, R25, 0x8, R6 ;  /* 0x0000000819087825 */ /* 0x000fe200078e0006 */
[----:B------:R-:W-:-:S05]  /*2290*/  IADD3 R25, PT, PT, R5, 0x1180, RZ ;  /* 0x0000118005197810 */ /* 0x000fca0007ffe0ff */
[----:B------:R-:W5:Y:S01]  /*22a0*/  LDG.E.64 R8, desc[UR10][R8.64] ;  /* 0x0000000a08087981 */ /* 0x000f62000c1e1b00 */
[----:B------:R-:W-:-:S06]  /*22b0*/  IMAD.WIDE.U32 R24, R25, 0x8, R6 ;  /* 0x0000000819187825 */ /* 0x000fcc00078e0006 */
[----:B------:R-:W5:Y:S01]  /*22c0*/  LDG.E.64 R24, desc[UR10][R24.64] ;  /* 0x0000000a18187981 */ /* 0x000f62000c1e1b00 */
[----:B------:R-:W-:Y:S02]  /*22d0*/  VIADD R26, R26, 0x10 ;  /* 0x000000101a1a7836 */ /* 0x000fe40000000000 */
[----:B------:R-:W-:Y:S02]  /*22e0*/  VIADD R0, R0, 0x2800 ;  /* 0x0000280000007836 */ /* 0x000fe40000000000 */
[----:B------:R-:W-:Y:S01]  /*22f0*/  VIADD R5, R5, 0x2800 ;  /* 0x0000280005057836 */ /* 0x000fe20000000000 */
[----:B------:R-:W-:Y:S01]  /*2300*/  ISETP.NE.AND P0, PT, R26, RZ, PT ;  /* 0x000000ff1a00720c */ /* 0x000fe20003f05270 */
        /* <DEDUP_REMOVED lines=9> */
[----:B------:R-:W-:Y:S05]  /*23a0*/  BSYNC.RECONVERGENT B3 ;  /* 0x0000000000037941 */ /* 0x000fea0003800200 */
.L_x_142:
[----:B------:R-:W-:-:S07]  /*23b0*/  VIADD R0, R0, 0xffffec00 ;  /* 0xffffec0000007836 */ /* 0x000fce0000000000 */
.L_x_141:
[----:B------:R-:W-:Y:S05]  /*23c0*/  BSYNC.RECONVERGENT B2 ;  /* 0x0000000000027941 */ /* 0x000fea0003800200 */
.L_x_140:
[----:B------:R-:W-:-:S13]  /*23d0*/  ISETP.NE.AND P0, PT, R4, RZ, PT ;  /* 0x000000ff0400720c */ /* 0x000fda0003f05270 */
[----:B------:R-:W-:Y:S05]  /*23e0*/  @!P0 BRA `(.L_x_139) ;  /* 0x0000000400308947 */ /* 0x000fea0003800000 */
[----:B------:R-:W-:Y:S01]  /*23f0*/  ISETP.GE.U32.AND P0, PT, R4, 0x8, PT ;  /* 0x000000080400780c */ /* 0x000fe20003f06070 */
[----:B------:R-:W-:Y:S01]  /*2400*/  BSSY.RECONVERGENT B2, `(.L_x_144) ;  /* 0x0000025000027945 */ /* 0x000fe20003800200 */
[----:B------:R-:W-:-:S04]  /*2410*/  LOP3.LUT R22, R3, 0x7, RZ, 0xc0, !PT ;  /* 0x0000000703167812 */ /* 0x000fc800078ec0ff */
[----:B------:R-:W-:-:S07]  /*2420*/  ISETP.NE.AND P1, PT, R22, RZ, PT ;  /* 0x000000ff1600720c */ /* 0x000fce0003f25270 */
[----:B------:R-:W-:Y:S06]  /*2430*/  @!P0 BRA `(.L_x_145) ;  /* 0x0000000000848947 */ /* 0x000fec0003800000 */
[----:B------:R-:W-:-:S04]  /*2440*/  VIADD R19, R0, UR12 ;  /* 0x0000000c00137c36 */ /* 0x000fc80008000000 */
[----:B------:R-:W-:-:S04]  /*2450*/  IMAD.WIDE.U32 R4, R19, 0x8, R6 ;  /* 0x0000000813047825 */ /* 0x000fc800078e0006 */
[C---:B------:R-:W-:Y:S02]  /*2460*/  VIADD R17, R19.reuse, 0x280 ;  /* 0x0000028013117836 */ /* 0x040fe40000000000 */
[----:B------:R-:W2:Y:S01]  /*2470*/  LDG.E.64 R4, desc[UR10][R4.64] ;  /* 0x0000000a04047981 */ /* 0x000ea2000c1e1b00 */
        /* <DEDUP_REMOVED lines=14> */
[--C-:B------:R-:W-:Y:S02]  /*2560*/  IMAD.WIDE.U32 R20, R21, 0x8, R6.reuse ;  /* 0x0000000815147825 */ /* 0x100fe400078e0006 */
[----:B------:R-:W5:Y:S02]  /*2570*/  LDG.E.64 R8, desc[UR10][R8.64] ;  /* 0x0000000a08087981 */ /* 0x000f64000c1e1b00 */
[----:B------:R-:W-:Y:S02]  /*2580*/  VIADD R19, R19, 0x1180 ;  /* 0x0000118013137836 */ /* 0x000fe40000000000 */
[----:B------:R-:W5:Y:S02]  /*2590*/  LDG.E.64 R20, desc[UR10][R20.64] ;  /* 0x0000000a14147981 */ /* 0x000f64000c1e1b00 */
[----:B------:R-:W-:-:S06]  /*25a0*/  IMAD.WIDE.U32 R18, R19, 0x8, R6 ;  /* 0x0000000813127825 */ /* 0x000fcc00078e0006 */
        /* <DEDUP_REMOVED lines=10> */
.L_x_145:
[----:B------:R-:W-:Y:S05]  /*2650*/  BSYNC.RECONVERGENT B2 ;  /* 0x0000000000027941 */ /* 0x000fea0003800200 */
.L_x_144:
[----:B------:R-:W-:Y:S05]  /*2660*/  @!P1 BRA `(.L_x_139) ;  /* 0x0000000000909947 */ /* 0x000fea0003800000 */
[----:B------:R-:W-:Y:S01]  /*2670*/  ISETP.GE.U32.AND P0, PT, R22, 0x4, PT ;  /* 0x000000041600780c */ /* 0x000fe20003f06070 */
[----:B------:R-:W-:Y:S01]  /*2680*/  BSSY.RECONVERGENT B2, `(.L_x_146) ;  /* 0x0000014000027945 */ /* 0x000fe20003800200 */
[----:B------:R-:W-:-:S11]  /*2690*/  LOP3.LUT P1, RZ, R3, 0x3, RZ, 0xc0, !PT ;  /* 0x0000000303ff7812 */ /* 0x000fd6000782c0ff */
[----:B------:R-:W-:Y:S05]  /*26a0*/  @!P0 BRA `(.L_x_147) ;  /* 0x0000000000448947 */ /* 0x000fea0003800000 */
        /* <DEDUP_REMOVED lines=8> */
[----:B------:R-:W-:Y:S02]  /*2730*/  VIADD R13, R3, 0x780 ;  /* 0x00000780030d7836 */ /* 0x000fe40000000000 */
[----:B------:R-:W4:Y:S02]  /*2740*/  LDG.E.64 R10, desc[UR10][R10.64] ;  /* 0x0000000a0a0a7981 */ /* 0x000f24000c1e1b00 */
[----:B------:R-:W-:-:S06]  /*2750*/  IMAD.WIDE.U32 R12, R13, 0x8, R6 ;  /* 0x000000080d0c7825 */ /* 0x000fcc00078e0006 */
[----:B------:R-:W5:Y:S01]  /*2760*/  LDG.E.64 R12, desc[UR10][R12.64] ;  /* 0x0000000a0c0c7981 */ /* 0x000f62000c1e1b00 */
[----:B------:R-:W-:Y:S01]  /*2770*/  VIADD R0, R0, 0xa00 ;  /* 0x00000a0000007836 */ /* 0x000fe20000000000 */
[----:B--2---:R-:W-:-:S08]  /*2780*/  DADD R28, R28, R4 ;  /* 0x000000001c1c7229 */ /* 0x004fd00000000004 */
[----:B---3--:R-:W-:-:S08]  /*2790*/  DADD R28, R28, R8 ;  /* 0x000000001c1c7229 */ /* 0x008fd00000000008 */
[----:B----4-:R-:W-:-:S08]  /*27a0*/  DADD R28, R28, R10 ;  /* 0x000000001c1c7229 */ /* 0x010fd0000000000a */
[----:B-----5:R-:W-:-:S11]  /*27b0*/  DADD R28, R28, R12 ;  /* 0x000000001c1c7229 */ /* 0x020fd6000000000c */
.L_x_147:
[----:B------:R-:W-:Y:S05]  /*27c0*/  BSYNC.RECONVERGENT B2 ;  /* 0x0000000000027941 */ /* 0x000fea0003800200 */
.L_x_146:
[----:B------:R-:W-:Y:S05]  /*27d0*/  @!P1 BRA `(.L_x_139) ;  /* 0x0000000000349947 */ /* 0x000fea0003800000 */
[----:B------:R-:W-:-:S04]  /*27e0*/  IMAD.HI.U32 R2, R2, -0x33333333, RZ ;  /* 0xcccccccd02027827 */ /* 0x000fc800078e00ff */
[----:B------:R-:W-:Y:S01]  /*27f0*/  VIADD R5, R0, UR6 ;  /* 0x0000000600057c36 */ /* 0x000fe20008000000 */
[----:B------:R-:W-:-:S04]  /*2800*/  LOP3.LUT R2, R2, 0xffff, RZ, 0xc0, !PT ;  /* 0x0000ffff02027812 */ /* 0x000fc800078ec0ff */
[----:B------:R-:W-:-:S04]  /*2810*/  LEA.HI R2, R2, 0x1, RZ, 0x17 ;  /* 0x0000000102027811 */ /* 0x000fc800078fb8ff */
[----:B------:R-:W-:-:S05]  /*2820*/  LOP3.LUT R2, R2, 0x3, RZ, 0xc0, !PT ;  /* 0x0000000302027812 */ /* 0x000fca00078ec0ff */
[----:B------:R-:W-:-:S07]  /*2830*/  IMAD.MOV R0, RZ, RZ, -R2 ;  /* 0x000000ffff007224 */ /* 0x000fce00078e0a02 */
.L_x_148:
[----:B------:R-:W-:-:S06]  /*2840*/  IMAD.WIDE.U32 R2, R5, 0x8, R6 ;  /* 0x0000000805027825 */ /* 0x000fcc00078e0006 */
[----:B------:R-:W2:Y:S01]  /*2850*/  LDG.E.64 R2, desc[UR10][R2.64] ;  /* 0x0000000a02027981 */ /* 0x000ea2000c1e1b00 */
[----:B------:R-:W-:Y:S02]  /*2860*/  VIADD R0, R0, 0x1 ;  /* 0x0000000100007836 */ /* 0x000fe40000000000 */
[----:B------:R-:W-:-:S03]  /*2870*/  VIADD R5, R5, 0x280 ;  /* 0x0000028005057836 */ /* 0x000fc60000000000 */
[----:B------:R-:W-:Y:S01]  /*2880*/  ISETP.NE.AND P0, PT, R0, RZ, PT ;  /* 0x000000ff0000720c */ /* 0x000fe20003f05270 */
[----:B--2---:R-:W-:-:S12]  /*2890*/  DADD R28, R2, R28 ;  /* 0x00000000021c7229 */ /* 0x004fd8000000001c */
[----:B------:R-:W-:Y:S05]  /*28a0*/  @P0 BRA `(.L_x_148) ;  /* 0xfffffffc00e40947 */ /* 0x000fea000383ffff */
.L_x_139:
[----:B------:R-:W-:Y:S05]  /*28b0*/  BSYNC.RECONVERGENT B1 ;  /* 0x0000000000017941 */ /* 0x000fea0003800200 */
.L_x_136:
[----:B------:R-:W0:Y:S01]  /*28c0*/  S2R R0, SR_LANEID ;  /* 0x0000000000007919 */ /* 0x000e220000000000 */
[----:B------:R-:W-:Y:S04]  /*28d0*/  SHFL.DOWN PT, R2, R28, 0x1, 0x1f ;  /* 0x08201f001c027f89 */ /* 0x000fe800000e0000 */
[----:B------:R-:W2:Y:S01]  /*28e0*/  SHFL.DOWN PT, R3, R29, 0x1, 0x1f ;  /* 0x08201f001d037f89 */ /* 0x000ea200000e0000 */
[----:B------:R-:W3:Y:S01]  /*28f0*/  S2R R11, SR_TID.X ;  /* 0x00000000000b7919 */ /* 0x000ee20000002100 */
[----:B--2---:R-:W-:Y:S01]  /*2900*/  DADD R2, R2, R28 ;  /* 0x0000000002027229 */ /* 0x004fe2000000001c */
[C---:B0-----:R-:W-:Y:S02]  /*2910*/  ISETP.GT.AND P0, PT, R0.reuse, 0x1e, PT ;  /* 0x0000001e0000780c */ /* 0x041fe40003f04270 */
[----:B------:R-:W-:-:S07]  /*2920*/  ISETP.NE.AND P1, PT, R0, RZ, PT ;  /* 0x000000ff0000720c */ /* 0x000fce0003f25270 */
[----:B------:R-:W-:Y:S02]  /*2930*/  FSEL R4, R28, R2, P0 ;  /* 0x000000021c047208 */ /* 0x000fe40000000000 */
[----:B------:R-:W-:Y:S02]  /*2940*/  FSEL R5, R29, R3, P0 ;  /* 0x000000031d057208 */ /* 0x000fe40000000000 */
[----:B------:R-:W-:Y:S01]  /*2950*/  ISETP.GT.AND P0, PT, R0, 0x1d, PT ;  /* 0x0000001d0000780c */ /* 0x000fe20003f04270 */
[----:B------:R-:W-:Y:S04]  /*2960*/  SHFL.DOWN PT, R2, R4, 0x2, 0x1f ;  /* 0x08401f0004027f89 */ /* 0x000fe800000e0000 */
[----:B------:R-:W0:Y:S01]  /*2970*/  SHFL.DOWN PT, R3, R5, 0x2, 0x1f ;  /* 0x08401f0005037f89 */ /* 0x000e2200000e0000 */
[----:B------:R-:W2:Y:S01]  /*2980*/  @!P1 S2R R10, SR_CgaCtaId ;  /* 0x00000000000a9919 */ /* 0x000ea20000008800 */
        /* <DEDUP_REMOVED lines=12> */
[----:B---3--:R-:W-:Y:S01]  /*2a50*/  @!P1 SHF.R.U32.HI R6, RZ, 0x2, R11 ;  /* 0x00000002ff069819 */ /* 0x008fe2000001160b */
[----:B------:R-:W0:Y:S01]  /*2a60*/  SHFL.DOWN PT, R3, R9, 0x8, 0x1f ;  /* 0x09001f0009037f89 */ /* 0x000e2200000e0000 */
[----:B--2---:R-:W-:-:S02]  /*2a70*/  @!P1 LEA R7, R10, R7, 0x18 ;  /* 0x000000070a079211 */ /* 0x004fc400078ec0ff */
        /* <DEDUP_REMOVED lines=19> */
[----:B------:R-:W3:Y:S04]  /*2bb0*/  LDS.128 R12, [UR4+0x30] ;  /* 0x00003004ff0c7984 */ /* 0x000ee80008000c00 */
[----:B------:R-:W4:Y:S01]  /*2bc0*/  LDS.128 R8, [UR4+0x40] ;  /* 0x00004004ff087984 */ /* 0x000f220008000c00 */
[----:B0-----:R-:W-:-:S03]  /*2bd0*/  DADD R16, R4, R16 ;  /* 0x0000000004107229 */ /* 0x001fc60000000010 */
[----:B--2---:R-:W0:Y:S05]  /*2be0*/  LDS.128 R4, [UR4+0x50] ;  /* 0x00005004ff047984 */ /* 0x004e2a0008000c00 */
[----:B------:R-:W-:-:S08]  /*2bf0*/  DADD R16, R16, R18 ;  /* 0x0000000010107229 */ /* 0x000fd00000000012 */
[----:B---3--:R-:W-:-:S08]  /*2c00*/  DADD R12, R16, R12 ;  /* 0x00000000100c7229 */ /* 0x008fd0000000000c */
[----:B------:R-:W-:Y:S02]  /*2c10*/  DADD R2, R12, R14 ;  /* 0x000000000c027229 */ /* 0x000fe4000000000e */
[----:B------:R-:W2:Y:S06]  /*2c20*/  LDS.128 R12, [UR4+0x60] ;  /* 0x00006004ff0c7984 */ /* 0x000eac0008000c00 */
[----:B----4-:R-:W-:-:S08]  /*2c30*/  DADD R2, R2, R8 ;  /* 0x0000000002027229 */ /* 0x010fd00000000008 */
[----:B------:R-:W-:Y:S01]  /*2c40*/  DADD R2, R2, R10 ;  /* 0x0000000002027229 */ /* 0x000fe2000000000a */
[----:B------:R-:W3:Y:S07]  /*2c50*/  LDS.128 R8, [UR4+0x70] ;  /* 0x00007004ff087984 */ /* 0x000eee0008000c00 */
[----:B0-----:R-:W-:-:S08]  /*2c60*/  DADD R2, R2, R4 ;  /* 0x0000000002027229 */ /* 0x001fd00000000004 */
[----:B------:R-:W-:Y:S01]  /*2c70*/  DADD R2, R2, R6 ;  /* 0x0000000002027229 */ /* 0x000fe20000000006 */
[----:B------:R-:W0:Y:S07]  /*2c80*/  LDS.128 R4, [UR4+0x80] ;  /* 0x00008004ff047984 */ /* 0x000e2e0008000c00 */
[----:B--2---:R-:W-:-:S08]  /*2c90*/  DADD R2, R2, R12 ;  /* 0x0000000002027229 */ /* 0x004fd0000000000c */
[----:B------:R-:W-:Y:S01]  /*2ca0*/  DADD R2, R2, R14 ;  /* 0x0000000002027229 */ /* 0x000fe2000000000e */
[----:B------:R-:W2:Y:S07]  /*2cb0*/  LDS.128 R12, [UR4+0x90] ;  /* 0x00009004ff0c7984 */ /* 0x000eae0008000c00 */
[----:B---3--:R-:W-:-:S08]  /*2cc0*/  DADD R2, R2, R8 ;  /* 0x0000000002027229 */ /* 0x008fd00000000008 */
[----:B------:R-:W-:Y:S01]  /*2cd0*/  DADD R2, R2, R10 ;  /* 0x0000000002027229 */ /* 0x000fe2000000000a */
[----:B------:R-:W3:Y:S07]  /*2ce0*/  LDS.128 R8, [UR4+0xa0] ;  /* 0x0000a004ff087984 */ /* 0x000eee0008000c00 */
[----:B0-----:R-:W-:Y:S01]  /*2cf0*/  DADD R2, R2, R4 ;  /* 0x0000000002027229 */ /* 0x001fe20000000004 */
[----:B------:R-:W0:Y:S07]  /*2d00*/  LDS.64 R4, [UR4+0xb0] ;  /* 0x0000b004ff047984 */ /* 0x000e2e0008000a00 */
[----:B------:R-:W-:-:S08]  /*2d10*/  DADD R2, R2, R6 ;  /* 0x0000000002027229 */ /* 0x000fd00000000006 */
[----:B--2---:R-:W-:-:S08]  /*2d20*/  DADD R2, R2, R12 ;  /* 0x0000000002027229 */ /* 0x004fd0000000000c */
[----:B------:R-:W-:-:S08]  /*2d30*/  DADD R2, R2, R14 ;  /* 0x0000000002027229 */ /* 0x000fd0000000000e */
[----:B---3--:R-:W-:-:S08]  /*2d40*/  DADD R2, R2, R8 ;  /* 0x0000000002027229 */ /* 0x008fd00000000008 */
[----:B------:R-:W-:-:S08]  /*2d50*/  DADD R2, R2, R10 ;  /* 0x0000000002027229 */ /* 0x000fd0000000000a */
[----:B0-----:R-:W-:-:S11]  /*2d60*/  DADD R4, R2, R4 ;  /* 0x0000000002047229 */ /* 0x001fd60000000004 */
.L_x_135:
[----:B-1----:R-:W-:Y:S05]  /*2d70*/  BSYNC.RECONVERGENT B0 ;  /* 0x0000000000007941 */ /* 0x002fea0003800200 */
.L_x_119:
[----:B------:R-:W-:Y:S05]  /*2d80*/  @P0 EXIT ;  /* 0x000000000000094d */ /* 0x000fea0003800000 */
[----:B------:R-:W1:Y:S02]  /*2d90*/  LDCU.64 UR4, c[0x0][0x388] ;  /* 0x00007100ff0477ac */ /* 0x000e640008000a00 */
[----:B-1----:R-:W-:-:S06]  /*2da0*/  UIMAD.WIDE.U32 UR4, UR9, 0x8, UR4 ;  /* 0x00000008090478a5 */ /* 0x002fcc000f8e0004 */
[----:B--2---:R-:W-:Y:S02]  /*2db0*/  IMAD.U32 R2, RZ, RZ, UR4 ;  /* 0x00000004ff027e24 */ /* 0x004fe4000f8e00ff */
[----:B------:R-:W-:-:S05]  /*2dc0*/  IMAD.U32 R3, RZ, RZ, UR5 ;  /* 0x00000005ff037e24 */ /* 0x000fca000f8e00ff */
[----:B------:R-:W-:Y:S01]  /*2dd0*/  STG.E.64 desc[UR10][R2.64], R4 ;  /* 0x0000000402007986 */ /* 0x000fe2000c101b0a */
[----:B------:R-:W-:Y:S05]  /*2de0*/  EXIT ;  /* 0x000000000000794d */ /* 0x000fea0003800000 */
.L_x_149:
        /* <DEDUP_REMOVED lines=9> */
.L_x_207:


//--------------------- .text._ZN3cub18CUB_300001_SM_10006detail6reduce28DeviceReduceSingleTileKernelINS2_10policy_hubIdjN4cuda3std3__44plusIdEEE10Policy1000EN6thrust24THRUST_300001_SM_1000_NS6detail15normal_iteratorINSD_10device_ptrIdEEEEPdjS9_ddNS7_10__identityEEEvT0_T1_T2_T3_T4_T6_ --------------------------
	.section	.text._ZN3cub18CUB_300001_SM_10006detail6reduce28DeviceReduceSingleTileKernelINS2_10policy_hubIdjN4cuda3std3__44plusIdEEE10Policy1000EN6thrust24THRUST_300001_SM_1000_NS6detail15normal_iteratorINSD_10device_ptrIdEEEEPdjS9_ddNS7_10__identityEEEvT0_T1_T2_T3_T4_T6_,"ax",@progbits
	.align	128
        .global         _ZN3cub18CUB_300001_SM_10006detail6reduce28DeviceReduceSingleTileKernelINS2_10policy_hubIdjN4cuda3std3__44plusIdEEE10Policy1000EN6thrust24THRUST_300001_SM_1000_NS6detail15normal_iteratorINSD_10device_ptrIdEEEEPdjS9_ddNS7_10__identityEEEvT0_T1_T2_T3_T4_T6_
        .type           _ZN3cub18CUB_300001_SM_10006detail6reduce28DeviceReduceSingleTileKernelINS2_10policy_hubIdjN4cuda3std3__44plusIdEEE10Policy1000EN6thrust24THRUST_300001_SM_1000_NS6detail15normal_iteratorINSD_10device_ptrIdEEEEPdjS9_ddNS7_10__identityEEEvT0_T1_T2_T3_T4_T6_,@function
        .size           _ZN3cub18CUB_300001_SM_10006detail6reduce28DeviceReduceSingleTileKernelINS2_10policy_hubIdjN4cuda3std3__44plusIdEEE10Policy1000EN6thrust24THRUST_300001_SM_1000_NS6detail15normal_iteratorINSD_10device_ptrIdEEEEPdjS9_ddNS7_10__identityEEEvT0_T1_T2_T3_T4_T6_,(.L_x_208 - _ZN3cub18CUB_300001_SM_10006detail6reduce28DeviceReduceSingleTileKernelINS2_10policy_hubIdjN4cuda3std3__44plusIdEEE10Policy1000EN6thrust24THRUST_300001_SM_1000_NS6detail15normal_iteratorINSD_10device_ptrIdEEEEPdjS9_ddNS7_10__identityEEEvT0_T1_T2_T3_T4_T6_)
        .other          _ZN3cub18CUB_300001_SM_10006detail6reduce28DeviceReduceSingleTileKernelINS2_10policy_hubIdjN4cuda3std3__44plusIdEEE10Policy1000EN6thrust24THRUST_300001_SM_1000_NS6detail15normal_iteratorINSD_10device_ptrIdEEEEPdjS9_ddNS7_10__identityEEEvT0_T1_T2_T3_T4_T6_,@"STO_CUDA_ENTRY STV_DEFAULT"
_ZN3cub18CUB_300001_SM_10006detail6reduce28DeviceReduceSingleTileKernelINS2_10policy_hubIdjN4cuda3std3__44plusIdEEE10Policy1000EN6thrust24THRUST_300001_SM_1000_NS6detail15normal_iteratorINSD_10device_ptrIdEEEEPdjS9_ddNS7_10__identityEEEvT0_T1_T2_T3_T4_T6_:
.text._ZN3cub18CUB_300001_SM_10006detail6reduce28DeviceReduceSingleTileKernelINS2_10policy_hubIdjN4cuda3std3__44plusIdEEE10Policy1000EN6thrust24THRUST_300001_SM_1000_NS6detail15normal_iteratorINSD_10device_ptrIdEEEEPdjS9_ddNS7_10__identityEEEvT0_T1_T2_T3_T4_T6_:
        /* <DEDUP_REMOVED lines=13> */
.L_x_150:
[----:B------:R-:W-:Y:S01]  /*00d0*/  ISETP.GT.U32.AND P0, PT, R2, 0x13ff, PT ;  /* 0x000013ff0200780c */ /* 0x000fe20003f04070 */
[----:B------:R-:W-:-:S12]  /*00e0*/  BSSY.RECONVERGENT B0, `(.L_x_151) ;  /* 0x0000280000007945 */ /* 0x000fd80003800200 */
        /* <DEDUP_REMOVED lines=11> */
.L_x_154:
[----:B------:R-:W-:Y:S05]  /*01a0*/  BSYNC.RECONVERGENT B1 ;  /* 0x0000000000017941 */ /* 0x000fea0003800200 */
.L_x_153:
[----:B------:R-:W-:Y:S01]  /*01b0*/  ISETP.GE.U32.AND P0, PT, R41, R2, PT ;  /* 0x000000022900720c */ /* 0x000fe20003f06070 */
[----:B------:R-:W-:-:S12]  /*01c0*/  BSSY.RECONVERGENT B1, `(.L_x_155) ;  /* 0x0000073000017945 */ /* 0x000fd80003800200 */
[----:B------:R-:W-:Y:S05]  /*01d0*/  @P0 BRA `(.L_x_156) ;  /* 0x0000000400c40947 */ /* 0x000fea0003800000 */
[----:B------:R-:W-:Y:S01]  /*01e0*/  LOP3.LUT R5, RZ, R41, RZ, 0x33, !PT ;  /* 0x00000029ff057212 */ /* 0x000fe200078e33ff */
[----:B------:R-:W-:Y:S04]  /*01f0*/  BSSY.RECONVERGENT B2, `(.L_x_157) ;  /* 0x0000034000027945 */ /* 0x000fe80003800200 */
[----:B------:R-:W-:-:S04]  /*0200*/  IMAD.IADD R5, R5, 0x1, R2 ;  /* 0x0000000105057824 */ /* 0x000fc800078e0202 */
[C---:B------:R-:W-:Y:S01]  /*0210*/  IMAD.HI.U32 R40, R5.reuse, -0x33333333, RZ ;  /* 0xcccccccd05287827 */ /* 0x040fe200078e00ff */
[----:B------:R-:W-:-:S04]  /*0220*/  ISETP.GE.U32.AND P1, PT, R5, 0x2580, PT ;  /* 0x000025800500780c */ /* 0x000fc80003f26070 */
[----:B------:R-:W-:-:S04]  /*0230*/  LEA.HI R40, R40, 0x1, RZ, 0x17 ;  /* 0x0000000128287811 */ /* 0x000fc800078fb8ff */
[----:B------:R-:W-:-:S04]  /*0240*/  LOP3.LUT R42, R40, 0xf, RZ, 0xc0, !PT ;  /* 0x0000000f282a7812 */ /* 0x000fc800078ec0ff */
[----:B------:R-:W-:Y:S01]  /*0250*/  ISETP.NE.AND P0, PT, R42, RZ, PT ;  /* 0x000000ff2a00720c */ /* 0x000fe20003f05270 */
[----:B------:R-:W-:-:S12]  /*0260*/  @!P1 BRA `(.L_x_158) ;  /* 0x0000000000b09947 */ /* 0x000fd80003800000 */
[----:B------:R-:W0:Y:S01]  /*0270*/  LDC.64 R4, c[0x0][0x380] ;  /* 0x0000e000ff047b82 */ /* 0x000e220000000a00 */
[----:B------:R-:W-:-:S05]  /*0280*/  LOP3.LUT R0, R40, 0xfffff0, RZ, 0xc0, !PT ;  /* 0x00fffff028007812 */ /* 0x000fca00078ec0ff */
[----:B------:R-:W-:Y:S02]  /*0290*/  IMAD.MOV R0, RZ, RZ, -R0 ;  /* 0x000000ffff007224 */ /* 0x000fe400078e0a00 */
[----:B0-----:R-:W-:-:S03]  /*02a0*/  IMAD.WIDE.U32 R4, R41, 0x8, R4 ;  /* 0x0000000829047825 */ /* 0x001fc600078e0004 */
[----:B------:R-:W-:-:S05]  /*02b0*/  IADD3 R4, P1, PT, R4, 0xa000, RZ ;  /* 0x0000a00004047810 */ /* 0x000fca0007f3e0ff */
[----:B------:R-:W-:-:S08]  /*02c0*/  IMAD.X R5, RZ, RZ, R5, P1 ;  /* 0x000000ffff057224 */ /* 0x000fd000008e0605 */
.L_x_159:
        /* <DEDUP_REMOVED lines=38> */
.L_x_158:
[----:B------:R-:W-:Y:S05]  /*0530*/  BSYNC.RECONVERGENT B2 ;  /* 0x0000000000027941 */ /* 0x000fea0003800200 */
.L_x_157:
[----:B------:R-:W-:Y:S05]  /*0540*/  @!P0 BRA `(.L_x_156) ;  /* 0x0000000000e88947 */ /* 0x000fea0003800000 */
[----:B------:R-:W-:Y:S01]  /*0550*/  ISETP.GE.U32.AND P0, PT, R42, 0x8, PT ;  /* 0x000000082a00780c */ /* 0x000fe20003f06070 */
[----:B------:R-:W-:Y:S01]  /*0560*/  BSSY.RECONVERGENT B2, `(.L_x_160) ;  /* 0x0000017000027945 */ /* 0x000fe20003800200 */
[----:B------:R-:W-:-:S04]  /*0570*/  LOP3.LUT R22, R40, 0x7, RZ, 0xc0, !PT ;  /* 0x0000000728167812 */ /* 0x000fc800078ec0ff */
[----:B------:R-:W-:-:S07]  /*0580*/  ISETP.NE.AND P1, PT, R22, RZ, PT ;  /* 0x000000ff1600720c */ /* 0x000fce0003f25270 */
[----:B------:R-:W-:Y:S06]  /*0590*/  @!P0 BRA `(.L_x_161) ;  /* 0x00000000004c8947 */ /* 0x000fec0003800000 */
[----:B------:R-:W0:Y:S02]  /*05a0*/  LDC.64 R4, c[0x0][0x380] ;  /* 0x0000e000ff047b82 */ /* 0x000e240000000a00 */
[----:B0-----:R-:W-:-:S05]  /*05b0*/  IMAD.WIDE.U32 R20, R41, 0x8, R4 ;  /* 0x0000000829147825 */ /* 0x001fca00078e0004 */
        /* <DEDUP_REMOVED lines=17> */
.L_x_161:
[----:B------:R-:W-:Y:S05]  /*06d0*/  BSYNC.RECONVERGENT B2 ;  /* 0x0000000000027941 */ /* 0x000fea0003800200 */
.L_x_160:
        /* <DEDUP_REMOVED lines=17> */
.L_x_163:
[----:B------:R-:W-:Y:S05]  /*07f0*/  BSYNC.RECONVERGENT B2 ;  /* 0x0000000000027941 */ /* 0x000fea0003800200 */
.L_x_162:
[----:B------:R-:W-:Y:S05]  /*0800*/  @!P1 BRA `(.L_x_156) ;  /* 0x0000000000389947 */ /* 0x000fea0003800000 */
[----:B------:R-:W0:Y:S01]  /*0810*/  LDC.64 R4, c[0x0][0x380] ;  /* 0x0000e000ff047b82 */ /* 0x000e220000000a00 */
[----:B------:R-:W-:Y:S02]  /*0820*/  IMAD.MOV R0, RZ, RZ, -R0 ;  /* 0x000000ffff007224 */ /* 0x000fe400078e0a00 */
[----:B0-----:R-:W-:-:S04]  /*0830*/  IMAD.WIDE.U32 R4, R41, 0x8, R4 ;  /* 0x0000000829047825 */ /* 0x001fc800078e0004 */
[----:B------:R-:W-:Y:S02]  /*0840*/  IMAD.MOV.U32 R6, RZ, RZ, R4 ;  /* 0x000000ffff067224 */ /* 0x000fe400078e0004 */
[----:B------:R-:W-:-:S07]  /*0850*/  IMAD.MOV.U32 R7, RZ, RZ, R5 ;  /* 0x000000ffff077224 */ /* 0x000fce00078e0005 */
.L_x_164:
[----:B------:R-:W-:Y:S02]  /*0860*/  IMAD.MOV.U32 R4, RZ, RZ, R6 ;  /* 0x000000ffff047224 */ /* 0x000fe400078e0006 */
[----:B------:R-:W-:-:S06]  /*0870*/  IMAD.MOV.U32 R5, RZ, RZ, R7 ;  /* 0x000000ffff057224 */ /* 0x000fcc00078e0007 */
[----:B------:R-:W2:Y:S01]  /*0880*/  LDG.E.64 R4, desc[UR6][R4.64] ;  /* 0x0000000604047981 */ /* 0x000ea2000c1e1b00 */
[----:B------:R-:W-:Y:S01]  /*0890*/  VIADD R0, R0, 0x1 ;  /* 0x0000000100007836 */ /* 0x000fe20000000000 */
[----:B------:R-:W-:-:S04]  /*08a0*/  IADD3 R6, P1, PT, R6, 0x1400, RZ ;  /* 0x0000140006067810 */ /* 0x000fc80007f3e0ff */
[----:B------:R-:W-:Y:S01]  /*08b0*/  ISETP.NE.AND P0, PT, R0, RZ, PT ;  /* 0x000000ff0000720c */ /* 0x000fe20003f05270 */
[----:B------:R-:W-:Y:S01]  /*08c0*/  IMAD.X R7, RZ, RZ, R7, P1 ;  /* 0x000000ffff077224 */ /* 0x000fe200008e0607 */
[----:B--2--5:R-:W-:-:S11]  /*08d0*/  DADD R36, R4, R36 ;  /* 0x0000000004247229 */ /* 0x024fd60000000024 */
[----:B------:R-:W-:Y:S05]  /*08e0*/  @P0 BRA `(.L_x_164) ;  /* 0xfffffffc00dc0947 */ /* 0x000fea000383ffff */
.L_x_156:
[----:B------:R-:W-:Y:S05]  /*08f0*/  BSYNC.RECONVERGENT B1 ;  /* 0x0000000000017941 */ /* 0x000fea0003800200 */
.L_x_155:
        /* <DEDUP_REMOVED lines=28> */
[----:B-1----:R-:W-:-:S03]  /*0ac0*/  @!P1 LEA R9, R13, R2, 0x18 ;  /* 0x000000020d099211 */ /* 0x002fc600078ec0ff */
[----:B------:R-:W0:Y:S02]  /*0ad0*/  SHFL.DOWN PT, R5, R11, 0x8, 0x1f ;  /* 0x09001f000b057f89 */ /* 0x000e2400000e0000 */
[----:B0-----:R-:W-:-:S10]  /*0ae0*/  DADD R4, R4, R10 ;  /* 0x0000000004047229 */ /* 0x001fd4000000000a */
[----:B------:R-:W-:Y:S02]  /*0af0*/  FSEL R6, R10, R4, P0 ;  /* 0x000000040a067208 */ /* 0x000fe40000000000 */
[----:B------:R-:W-:Y:S01]  /*0b00*/  FSEL R7, R11, R5, P0 ;  /* 0x000000050b077208 */ /* 0x000fe20000000000 */
[----:B------:R-:W-:Y:S01]  /*0b10*/  @!P1 IMAD.IADD R11, R0, 0x1, R9 ;  /* 0x00000001000b9824 */ /* 0x000fe200078e0209 */
        /* <DEDUP_REMOVED lines=14> */
[----:B------:R-:W2:Y:S04]  /*0c00*/  LDS.128 R16, [UR4+0x30] ;  /* 0x00003004ff107984 */ /* 0x000ea80008000c00 */
[----:B-1----:R-:W1:Y:S01]  /*0c10*/  LDS.128 R4, [UR4+0x40] ;  /* 0x00004004ff047984 */ /* 0x002e620008000c00 */
[----:B0-----:R-:W-:-:S03]  /*0c20*/  DADD R12, R8, R12 ;  /* 0x00000000080c7229 */ /* 0x001fc6000000000c */
[----:B------:R-:W0:Y:S05]  /*0c30*/  LDS.128 R8, [UR4+0x50] ;  /* 0x00005004ff087984 */ /* 0x000e2a0008000c00 */
[----:B------:R-:W-:-:S08]  /*0c40*/  DADD R12, R12, R14 ;  /* 0x000000000c0c7229 */ /* 0x000fd0000000000e */
[----:B--2---:R-:W-:-:S08]  /*0c50*/  DADD R12, R12, R16 ;  /* 0x000000000c0c7229 */ /* 0x004fd00000000010 */
[----:B------:R-:W-:Y:S02]  /*0c60*/  DADD R18, R12, R18 ;  /* 0x000000000c127229 */ /* 0x000fe40000000012 */
[----:B------:R-:W2:Y:S06]  /*0c70*/  LDS.128 R12, [UR4+0x60] ;  /* 0x00006004ff0c7984 */ /* 0x000eac0008000c00 */
[----:B-1----:R-:W-:-:S08]  /*0c80*/  DADD R4, R18, R4 ;  /* 0x0000000012047229 */ /* 0x002fd00000000004 */
[----:B------:R-:W-:Y:S02]  /*0c90*/  DADD R2, R4, R6 ;  /* 0x0000000004027229 */ /* 0x000fe40000000006 */
[----:B------:R-:W1:Y:S06]  /*0ca0*/  LDS.128 R4, [UR4+0x70] ;  /* 0x00007004ff047984 */ /* 0x000e6c0008000c00 */
[----:B0-----:R-:W-:-:S08]  /*0cb0*/  DADD R2, R2, R8 ;  /* 0x0000000002027229 */ /* 0x001fd00000000008 */
[----:B------:R-:W-:Y:S01]  /*0cc0*/  DADD R2, R2, R10 ;  /* 0x0000000002027229 */ /* 0x000fe2000000000a */
[----:B------:R-:W0:Y:S07]  /*0cd0*/  LDS.128 R8, [UR4+0x80] ;  /* 0x00008004ff087984 */ /* 0x000e2e0008000c00 */
[----:B--2---:R-:W-:-:S08]  /*0ce0*/  DADD R2, R2, R12 ;  /* 0x0000000002027229 */ /* 0x004fd0000000000c */
        /* <DEDUP_REMOVED lines=14> */
.L_x_165:
        /* <DEDUP_REMOVED lines=26> */
[----:B0-----:R-:W-:-:S10]  /*0f70*/  DADD R4, R4, R8 ;  /* 0x0000000004047229 */ /* 0x001fd40000000008 */
[----:B------:R-:W-:Y:S02]  /*0f80*/  FSEL R6, R8, R4, P0 ;  /* 0x0000000408067208 */ /* 0x000fe40000000000 */
[----:B------:R-:W-:Y:S01]  /*0f90*/  FSEL R7, R9, R5, P0 ;  /* 0x0000000509077208 */ /* 0x000fe20000000000 */
[----:B------:R-:W0:Y:S01]  /*0fa0*/  @!P1 S2R R8, SR_CgaCtaId ;  /* 0x0000000000089919 */ /* 0x000e220000008800 */
[----:B------:R-:W-:Y:S01]  /*0fb0*/  ISETP.GT.AND P0, PT, R0, R13, PT ;  /* 0x0000000d0000720c */ /* 0x000fe20003f04270 */
[----:B------:R-:W-:Y:S01]  /*0fc0*/  VIADD R0, R12, 0x10 ;  /* 0x000000100c007836 */ /* 0x000fe20000000000 */
[----:B------:R-:W-:Y:S04]  /*0fd0*/  SHFL.DOWN PT, R4, R6, 0x8, R13 ;  /* 0x0900000006047989 */ /* 0x000fe800000e000d */
[----:B------:R-:W1:Y:S02]  /*0fe0*/  SHFL.DOWN PT, R5, R7, 0x8, R13 ;  /* 0x0900000007057989 */ /* 0x000e6400000e000d */
[----:B-1----:R-:W-:-:S10]  /*0ff0*/  DADD R4, R4, R6 ;  /* 0x0000000004047229 */ /* 0x002fd40000000006 */
[----:B------:R-:W-:Y:S02]  /*1000*/  FSEL R10, R6, R4, P0 ;  /* 0x00000004060a7208 */ /* 0x000fe40000000000 */
[----:B------:R-:W-:Y:S02]  /*1010*/  FSEL R11, R7, R5, P0 ;  /* 0x00000005070b7208 */ /* 0x000fe40000000000 */
[----:B------:R-:W-:Y:S01]  /*1020*/  @!P1 MOV R7, 0x400 ;  /* 0x0000040000079802 */ /* 0x000fe20000000f00 */
[----:B------:R-:W-:Y:S01]  /*1030*/  SHFL.DOWN PT, R4, R10, 0x10, R13 ;  /* 0x0a0000000a047989 */ /* 0x000fe200000e000d */
[----:B------:R-:W-:Y:S02]  /*1040*/  ISETP.GT.AND P0, PT, R0, R13, PT ;  /* 0x0000000d0000720c */ /* 0x000fe40003f04270 */
        /* <DEDUP_REMOVED lines=14> */
[----:B------:R-:W-:Y:S01]  /*1130*/  ISETP.GT.U32.AND P1, PT, R2, 0x20, PT ;  /* 0x000000200200780c */ /* 0x000fe20003f24070 */
[----:B-1----:R-:W-:-:S09]  /*1140*/  ULEA UR4, UR5, UR4, 0x18 ;  /* 0x0000000405047291 */ /* 0x002fd2000f8ec0ff */
[----:B------:R-:W1:Y:S04]  /*1150*/  LDS.128 R12, [UR4+0x20] ;  /* 0x00002004ff0c7984 */ /* 0x000e680008000c00 */
[----:B0-----:R-:W0:Y:S01]  /*1160*/  LDS.128 R4, [UR4+0x30] ;  /* 0x00003004ff047984 */ /* 0x001e220008000c00 */
        /* <DEDUP_REMOVED lines=70> */
[----:B------:R-:W0:Y:S01]  /*15d0*/  LDS.64 R4, [UR4+0xb0] ;  /* 0x0000b004ff047984 */ /* 0x000e220008000a00 */
        /* <DEDUP_REMOVED lines=8> */
[----:B------:R-:W-:-:S04]  /*1660*/  ISETP.GT.U32.AND P1, PT, R2, 0x260, PT ;  /* 0x000002600200780c */ /* 0x000fc80003f24070 */
[----:B0-----:R-:W-:-:S10]  /*1670*/  DADD R4, R4, R6 ;  /* 0x0000000004047229 */ /* 0x001fd40000000006 */
[----:B------:R-:W-:Y:S02]  /*1680*/  FSEL R8, R4, R6, P1 ;  /* 0x0000000604087208 */ /* 0x000fe40000800000 */
[----:B------:R-:W-:Y:S01]  /*1690*/  FSEL R9, R5, R7, P1 ;  /* 0x0000000705097208 */ /* 0x000fe20000800000 */
[----:B------:R-:W-:Y:S06]  /*16a0*/  BRA `(.L_x_166) ;  /* 0x00000010008c7947 */ /* 0x000fec0003800000 */
.L_x_152:
[----:B------:R-:W0:Y:S01]  /*16b0*/  S2R R0, SR_TID.X ;  /* 0x0000000000007919 */ /* 0x000e220000002100 */
[----:B------:R-:W1:Y:S02]  /*16c0*/  LDCU.64 UR4, c[0x0][0x380] ;  /* 0x00007000ff0477ac */ /* 0x000e640008000a00 */
[----:B-1----:R-:W-:Y:S02]  /*16d0*/  IMAD.U32 R6, RZ, RZ, UR4 ;  /* 0x00000004ff067e24 */ /* 0x002fe4000f8e00ff */
[----:B------:R-:W-:Y:S02]  /*16e0*/  IMAD.U32 R7, RZ, RZ, UR5 ;  /* 0x00000005ff077e24 */ /* 0x000fe4000f8e00ff */
[----:B0-----:R-:W-:-:S05]  /*16f0*/  IMAD.WIDE.U32 R20, R0, 0x8, R6 ;  /* 0x0000000800147825 */ /* 0x001fca00078e0006 */
        /* <DEDUP_REMOVED lines=8> */
[----:B------:R-:W-:Y:S01]  /*1780*/  VIADD R3, R2, 0xffffec00 ;  /* 0xffffec0002037836 */ /* 0x000fe20000000000 */
[----:B------:R-:W-:-:S04]  /*1790*/  UMOV UR4, 0x1400 ;  /* 0x0000140000047882 */ /* 0x000fc80000000000 */
[----:B------:R-:W-:Y:S01]  /*17a0*/  ISETP.GE.U32.AND P0, PT, R3, 0x1400, PT ;  /* 0x000014000300780c */ /* 0x000fe20003f06070 */
        /* <DEDUP_REMOVED lines=8> */
[----:B------:R-:W0:Y:S01]  /*1830*/  LDC R2, c[0x0][0x390] ;  /* 0x0000e400ff027b82 */ /* 0x000e220000000800 */
[----:B------:R-:W-:-:S07]  /*1840*/  UMOV UR4, 0x1400 ;  /* 0x0000140000047882 */ /* 0x000fce0000000000 */
[----:B------:R-:W1:Y:S02]  /*1850*/  LDC.64 R6, c[0x0][0x380] ;  /* 0x0000e000ff067b82 */ /* 0x000e640000000a00 */
.L_x_169:
[----:B------:R-:W-:-:S04]  /*1860*/  VIADD R9, R0, UR4 ;  /* 0x0000000400097c36 */ /* 0x000fc80008000000 */
[----:B-1----:R-:W-:-:S05]  /*1870*/  IMAD.WIDE.U32 R8, R9, 0x8, R6 ;  /* 0x0000000809087825 */ /* 0x002fca00078e0006 */
        /* <DEDUP_REMOVED lines=8> */
[----:B--2---:R-:W-:-:S08]  /*1900*/  DADD R10, R10, R38 ;  /* 0x000000000a0a7229 */ /* 0x004fd00000000026 */
[----:B---3--:R-:W-:Y:S01]  /*1910*/  DADD R10, R12, R10 ;  /* 0x000000000c0a7229 */ /* 0x008fe2000000000a */
[----:B0-----:R-:W-:-:S05]  /*1920*/  VIADD R12, R2, -UR4 ;  /* 0x80000004020c7c36 */ /* 0x001fca0008000000 */
[----:B------:R-:W-:Y:S02]  /*1930*/  ISETP.GE.U32.AND P0, PT, R12, 0x1400, PT ;  /* 0x000014000c00780c */ /* 0x000fe40003f06070 */
[----:B----4-:R-:W-:-:S08]  /*1940*/  DADD R10, R14, R10 ;  /* 0x000000000e0a7229 */ /* 0x010fd0000000000a */
[----:B-----5:R-:W-:-:S08]  /*1950*/  DADD R10, R16, R10 ;  /* 0x00000000100a7229 */ /* 0x020fd0000000000a */
[----:B------:R-:W-:-:S08]  /*1960*/  DADD R10, R18, R10 ;  /* 0x00000000120a7229 */ /* 0x000fd0000000000a */
[----:B------:R-:W-:-:S08]  /*1970*/  DADD R10, R20, R10 ;  /* 0x00000000140a7229 */ /* 0x000fd0000000000a */
[----:B------:R-:W-:-:S08]  /*1980*/  DADD R10, R22, R10 ;  /* 0x00000000160a7229 */ /* 0x000fd0000000000a */
[----:B------:R-:W-:Y:S01]  /*1990*/  DADD R38, R4, R10 ;  /* 0x0000000004267229 */ /* 0x000fe2000000000a */
[----:B------:R-:W-:Y:S10]  /*19a0*/  @!P0 BRA `(.L_x_168) ;  /* 0x0000000800a48947 */ /* 0x000ff40003800000 */
[----:B------:R-:W-:-:S06]  /*19b0*/  UIADD3 UR4, UPT, UPT, UR4, 0x1400, URZ ;  /* 0x0000140004047890 */ /* 0x000fcc000fffe0ff */
[----:B------:R-:W-:-:S13]  /*19c0*/  ISETP.LT.U32.AND P0, PT, R3, UR4, PT ;  /* 0x0000000403007c0c */ /* 0x000fda000bf01070 */
[----:B------:R-:W-:Y:S05]  /*19d0*/  @!P0 BRA `(.L_x_169) ;  /* 0xfffffffc00a08947 */ /* 0x000fea000383ffff */
.L_x_167:
[----:B------:R-:W-:Y:S01]  /*19e0*/  VIADD R3, R2, -UR4 ;  /* 0x8000000402037c36 */ /* 0x000fe20008000000 */
[----:B------:R-:W-:Y:S04]  /*19f0*/  BSSY.RECONVERGENT B1, `(.L_x_168) ;  /* 0x00000a4000017945 */ /* 0x000fe80003800200 */
[----:B------:R-:W-:-:S04]  /*1a00*/  ISETP.GE.AND P0, PT, R0, R3, PT ;  /* 0x000000030000720c */ /* 0x000fc80003f06270 */
[----:B------:R-:W-:-:S13]  /*1a10*/  ISETP.LE.U32.OR P0, PT, R2, UR4, P0 ;  /* 0x0000000402007c0c */ /* 0x000fda0008703470 */
[----:B------:R-:W-:Y:S05]  /*1a20*/  @P0 BRA `(.L_x_170) ;  /* 0x0000000800800947 */ /* 0x000fea0003800000 */
[----:B------:R-:W-:Y:S01]  /*1a30*/  LOP3.LUT R3, RZ, R0, RZ, 0x33, !PT ;  /* 0x00000000ff037212 */ /* 0x000fe200078e33ff */
[----:B------:R-:W-:Y:S03]  /*1a40*/  BSSY.RECONVERGENT B2, `(.L_x_171) ;  /* 0x0000053000027945 */ /* 0x000fe60003800200 */
[----:B------:R-:W-:-:S04]  /*1a50*/  IADD3 R3, PT, PT, R2, -UR4, R3 ;  /* 0x8000000402037c10 */ /* 0x000fc8000fffe003 */
[C---:B------:R-:W-:Y:S01]  /*1a60*/  ISETP.GE.U32.AND P0, PT, R3.reuse, 0x2580, PT ;  /* 0x000025800300780c */ /* 0x040fe20003f06070 */
[----:B------:R-:W-:-:S05]  /*1a70*/  IMAD.HI.U32 R2, R3, -0x33333333, RZ ;  /* 0xcccccccd03027827 */ /* 0x000fca00078e00ff */
[----:B------:R-:W-:Y:S01]  /*1a80*/  LEA.HI R3, R2, 0x1, RZ, 0x17 ;  /* 0x0000000102037811 */ /* 0x000fe200078fb8ff */
[----:B------:R-:W-:-:S03]  /*1a90*/  IMAD.MOV.U32 R2, RZ, RZ, R0 ;  /* 0x000000ffff027224 */ /* 0x000fc600078e0000 */
[----:B------:R-:W-:-:S03]  /*1aa0*/  LOP3.LUT R4, R3, 0xf, RZ, 0xc0, !PT ;  /* 0x0000000f03047812 */ /* 0x000fc600078ec0ff */
[----:B------:R-:W-:Y:S05]  /*1ab0*/  @!P0 BRA `(.L_x_172) ;  /* 0x00000004002c8947 */ /* 0x000fea0003800000 */
[----:B------:R-:W-:Y:S01]  /*1ac0*/  LOP3.LUT R42, R3, 0xfffff0, RZ, 0xc0, !PT ;  /* 0x00fffff0032a7812 */ /* 0x000fe200078ec0ff */
[----:B------:R-:W-:Y:S01]  /*1ad0*/  BSSY.RECONVERGENT B3, `(.L_x_173) ;  /* 0x0000048000037945 */ /* 0x000fe20003800200 */
[C---:B------:R-:W-:Y:S01]  /*1ae0*/  LOP3.LUT R2, R0.reuse, 0x1400, RZ, 0xfc, !PT ;  /* 0x0000140000027812 */ /* 0x040fe200078efcff */
[----:B------:R-:W-:Y:S02]  /*1af0*/  VIADD R5, R0, UR4 ;  /* 0x0000000400057c36 */ /* 0x000fe40008000000 */
[----:B------:R-:W-:-:S07]  /*1b00*/  IMAD.MOV R42, RZ, RZ, -R42 ;  /* 0x000000ffff2a7224 */ /* 0x000fce00078e0a2a */
.L_x_174:
        /* <DEDUP_REMOVED lines=68> */
[----:B------:R-:W-:Y:S05]  /*1f50*/  BSYNC.RECONVERGENT B3 ;  /* 0x0000000000037941 */ /* 0x000fea0003800200 */
.L_x_173:
[----:B------:R-:W-:-:S07]  /*1f60*/  VIADD R2, R2, 0xffffec00 ;  /* 0xffffec0002027836 */ /* 0x000fce0000000000 */
.L_x_172:
[----:B------:R-:W-:Y:S05]  /*1f70*/  BSYNC.RECONVERGENT B2 ;  /* 0x0000000000027941 */ /* 0x000fea0003800200 */
.L_x_171:
        /* <DEDUP_REMOVED lines=40> */
.L_x_176:
[----:B------:R-:W-:Y:S05]  /*2200*/  BSYNC.RECONVERGENT B2 ;  /* 0x0000000000027941 */ /* 0x000fea0003800200 */
.L_x_175:
        /* <DEDUP_REMOVED lines=23> */
.L_x_178:
[----:B------:R-:W-:Y:S05]  /*2380*/  BSYNC.RECONVERGENT B2 ;  /* 0x0000000000027941 */ /* 0x000fea0003800200 */
.L_x_177:
[----:B------:R-:W-:Y:S05]  /*2390*/  @!P1 BRA `(.L_x_170) ;  /* 0x0000000000249947 */ /* 0x000fea0003800000 */
[----:B------:R-:W-:Y:S02]  /*23a0*/  VIADD R5, R2, UR4 ;  /* 0x0000000402057c36 */ /* 0x000fe40008000000 */
[----:B------:R-:W-:-:S07]  /*23b0*/  IMAD.MOV R4, RZ, RZ, -R3 ;  /* 0x000000ffff047224 */ /* 0x000fce00078e0a03 */
.L_x_179:
[----:B------:R-:W-:-:S06]  /*23c0*/  IMAD.WIDE.U32 R2, R5, 0x8, R6 ;  /* 0x0000000805027825 */ /* 0x000fcc00078e0006 */
[----:B------:R-:W2:Y:S01]  /*23d0*/  LDG.E.64 R2, desc[UR6][R2.64] ;  /* 0x0000000602027981 */ /* 0x000ea2000c1e1b00 */
[----:B------:R-:W-:Y:S02]  /*23e0*/  VIADD R4, R4, 0x1 ;  /* 0x0000000104047836 */ /* 0x000fe40000000000 */
[----:B------:R-:W-:-:S03]  /*23f0*/  VIADD R5, R5, 0x280 ;  /* 0x0000028005057836 */ /* 0x000fc60000000000 */
[----:B------:R-:W-:Y:S01]  /*2400*/  ISETP.NE.AND P0, PT, R4, RZ, PT ;  /* 0x000000ff0400720c */ /* 0x000fe20003f05270 */
[----:B--2---:R-:W-:-:S12]  /*2410*/  DADD R38, R2, R38 ;  /* 0x0000000002267229 */ /* 0x004fd80000000026 */
[----:B------:R-:W-:Y:S05]  /*2420*/  @P0 BRA `(.L_x_179) ;  /* 0xfffffffc00e40947 */ /* 0x000fea000383ffff */
.L_x_170:
[----:B------:R-:W-:Y:S05]  /*2430*/  BSYNC.RECONVERGENT B1 ;  /* 0x0000000000017941 */ /* 0x000fea0003800200 */
.L_x_168:
        /* <DEDUP_REMOVED lines=49> */
[----:B------:R-:W0:Y:S05]  /*2750*/  LDS.128 R8, [UR4+0x50] ;  /* 0x00005004ff087984 */ /* 0x000e2a0008000c00 */
[----:B------:R-:W-:-:S08]  /*2760*/  DADD R12, R12, R14 ;  /* 0x000000000c0c7229 */ /* 0x000fd0000000000e */
[----:B-1----:R-:W-:-:S08]  /*2770*/  DADD R12, R12, R16 ;  /* 0x000000000c0c7229 */ /* 0x002fd00000000010 */
[----:B------:R-:W-:Y:S02]  /*2780*/  DADD R18, R12, R18 ;  /* 0x000000000c127229 */ /* 0x000fe40000000012 */
[----:B------:R-:W1:Y:S06]  /*2790*/  LDS.128 R12, [UR4+0x60] ;  /* 0x00006004ff0c7984 */ /* 0x000e6c0008000c00 */
        /* <DEDUP_REMOVED lines=12> */
[----:B0-----:R-:W-:Y:S01]  /*2860*/  DADD R2, R2, R8 ;  /* 0x0000000002027229 */ /* 0x001fe20000000008 */
[----:B------:R-:W0:Y:S07]  /*2870*/  LDS.64 R8, [UR4+0xb0] ;  /* 0x0000b004ff087984 */ /* 0x000e2e0008000a00 */
[----:B------:R-:W-:-:S08]  /*2880*/  DADD R2, R2, R10 ;  /* 0x0000000002027229 */ /* 0x000fd0000000000a */
[----:B-1----:R-:W-:-:S08]  /*2890*/  DADD R2, R2, R12 ;  /* 0x0000000002027229 */ /* 0x002fd0000000000c */
[----:B------:R-:W-:-:S08]  /*28a0*/  DADD R2, R2, R14 ;  /* 0x0000000002027229 */ /* 0x000fd0000000000e */
[----:B--2---:R-:W-:-:S08]  /*28b0*/  DADD R2, R2, R4 ;  /* 0x0000000002027229 */ /* 0x004fd00000000004 */
[----:B------:R-:W-:-:S08]  /*28c0*/  DADD R2, R2, R6 ;  /* 0x0000000002027229 */ /* 0x000fd00000000006 */
[----:B0-----:R-:W-:-:S11]  /*28d0*/  DADD R8, R2, R8 ;  /* 0x0000000002087229 */ /* 0x001fd60000000008 */
.L_x_166:
[----:B------:R-:W-:Y:S05]  /*28e0*/  BSYNC.RECONVERGENT B0 ;  /* 0x0000000000007941 */ /* 0x000fea0003800200 */
.L_x_151:
[----:B------:R-:W-:Y:S05]  /*28f0*/  @P0 EXIT ;  /* 0x000000000000094d */ /* 0x000fea0003800000 */
[----:B------:R-:W0:Y:S01]  /*2900*/  LDCU.64 UR4, c[0x0][0x398] ;  /* 0x00007300ff0477ac */ /* 0x000e220008000a00 */
[----:B--2---:R-:W2:Y:S01]  /*2910*/  LDC.64 R2, c[0x0][0x388] ;  /* 0x0000e200ff027b82 */ /* 0x004ea20000000a00 */
[----:B0-----:R-:W-:-:S07]  /*2920*/  DADD R8, R8, UR4 ;  /* 0x0000000408087e29 */ /* 0x001fce0008000000 */
[----:B--2---:R-:W-:Y:S01]  /*2930*/  STG.E.64 desc[UR6][R2.64], R8 ;  /* 0x0000000802007986 */ /* 0x004fe2000c101b06 */
[----:B------:R-:W-:Y:S05]  /*2940*/  EXIT ;  /* 0x000000000000794d */ /* 0x000fea0003800000 */
.L_x_180:
        /* <DEDUP_REMOVED lines=11> */
.L_x_208:


//--------------------- .text._ZN3cub18CUB_300001_SM_10006detail8for_each13static_kernelINS2_12policy_hub_t12policy_500_tEmN6thrust24THRUST_300001_SM_1000_NS8cuda_cub20__uninitialized_fill7functorINS7_10device_ptrIdEEdEEEEvT0_T1_ --------------------------
	.section	.text._ZN3cub18CUB_300001_SM_10006detail8for_each13static_kernelINS2_12policy_hub_t12policy_500_tEmN6thrust24THRUST_300001_SM_1000_NS8cuda_cub20__uninitialized_fill7functorINS7_10device_ptrIdEEdEEEEvT0_T1_,"ax",@progbits
	.align	128
        .global         _ZN3cub18CUB_300001_SM_10006detail8for_each13static_kernelINS2_12policy_hub_t12policy_500_tEmN6thrust24THRUST_300001_SM_1000_NS8cuda_cub20__uninitialized_fill7functorINS7_10device_ptrIdEEdEEEEvT0_T1_
        .type           _ZN3cub18CUB_300001_SM_10006detail8for_each13static_kernelINS2_12policy_hub_t12policy_500_tEmN6thrust24THRUST_300001_SM_1000_NS8cuda_cub20__uninitialized_fill7functorINS7_10device_ptrIdEEdEEEEvT0_T1_,@function
        .size           _ZN3cub18CUB_300001_SM_10006detail8for_each13static_kernelINS2_12policy_hub_t12policy_500_tEmN6thrust24THRUST_300001_SM_1000_NS8cuda_cub20__uninitialized_fill7functorINS7_10device_ptrIdEEdEEEEvT0_T1_,(.L_x_209 - _ZN3cub18CUB_300001_SM_10006detail8for_each13static_kernelINS2_12policy_hub_t12policy_500_tEmN6thrust24THRUST_300001_SM_1000_NS8cuda_cub20__uninitialized_fill7functorINS7_10device_ptrIdEEdEEEEvT0_T1_)
        .other          _ZN3cub18CUB_300001_SM_10006detail8for_each13static_kernelINS2_12policy_hub_t12policy_500_tEmN6thrust24THRUST_300001_SM_1000_NS8cuda_cub20__uninitialized_fill7functorINS7_10device_ptrIdEEdEEEEvT0_T1_,@"STO_CUDA_ENTRY STV_DEFAULT"
_ZN3cub18CUB_300001_SM_10006detail8for_each13static_kernelINS2_12policy_hub_t12policy_500_tEmN6thrust24THRUST_300001_SM_1000_NS8cuda_cub20__uninitialized_fill7functorINS7_10device_ptrIdEEdEEEEvT0_T1_:
.text._ZN3cub18CUB_300001_SM_10006detail8for_each13static_kernelINS2_12policy_hub_t12policy_500_tEmN6thrust24THRUST_300001_SM_1000_NS8cuda_cub20__uninitialized_fill7functorINS7_10device_ptrIdEEdEEEEvT0_T1_:
[----:B------:R-:W-:Y:S08]  /*0000*/  LDC R1, c[0x0][0x37c] ;  /* 0x0000df00ff017b82 */ /* 0x000ff00000000800 */
[----:B------:R-:W0:Y:S01]  /*0010*/  S2UR UR4, SR_CTAID.X ;  /* 0x00000000000479c3 */ /* 0x000e220000002500 */
[----:B------:R-:W1:Y:S01]  /*0020*/  LDCU.64 UR6, c[0x0][0x380] ;  /* 0x00007000ff0677ac */ /* 0x000e620008000a00 */
[----:B------:R-:W2:Y:S01]  /*0030*/  LDCU.64 UR8, c[0x0][0x358] ;  /* 0x00006b00ff0877ac */ /* 0x000ea20008000a00 */
[----:B0-----:R-:W-:-:S04]  /*0040*/  UIMAD.WIDE.U32 UR4, UR4, 0x200, URZ ;  /* 0x00000200040478a5 */ /* 0x001fc8000f8e00ff */
[----:B-1----:R-:W-:-:S04]  /*0050*/  UIADD3 UR6, UP0, UPT, -UR4, UR6, URZ ;  /* 0x0000000604067290 */ /* 0x002fc8000ff1e1ff */
[----:B------:R-:W-:Y:S02]  /*0060*/  UIADD3.X UR7, UPT, UPT, ~UR5, UR7, URZ, UP0, !UPT ;  /* 0x0000000705077290 */ /* 0x000fe400087fe5ff */
[----:B------:R-:W-:-:S04]  /*0070*/  UISETP.GE.U32.AND UP0, UPT, UR6, 0x200, UPT ;  /* 0x000002000600788c */ /* 0x000fc8000bf06070 */
[----:B------:R-:W-:-:S09]  /*0080*/  UISETP.GE.U32.AND.EX UP0, UPT, UR7, URZ, UPT, UP0 ;  /* 0x000000ff0700728c */ /* 0x000fd2000bf06100 */
[----:B--2---:R-:W-:Y:S05]  /*0090*/  BRA.U !UP0, `(.L_x_181) ;  /* 0x0000000108287547 */ /* 0x004fea000b800000 */
[----:B------:R-:W0:Y:S01]  /*00a0*/  S2R R0, SR_TID.X ;  /* 0x0000000000007919 */ /* 0x000e220000002100 */
[----:B------:R-:W1:Y:S01]  /*00b0*/  LDCU.64 UR6, c[0x0][0x388] ;  /* 0x00007100ff0677ac */ /* 0x000e620008000a00 */
[----:B------:R-:W2:Y:S01]  /*00c0*/  LDC.64 R4, c[0x0][0x390] ;  /* 0x0000e400ff047b82 */ /* 0x000ea20000000a00 */
[----:B0-----:R-:W-:-:S05]  /*00d0*/  IADD3 R0, P0, PT, R0, UR4, RZ ;  /* 0x0000000400007c10 */ /* 0x001fca000ff1e0ff */
[----:B------:R-:W-:Y:S01]  /*00e0*/  IMAD.X R3, RZ, RZ, UR5, P0 ;  /* 0x00000005ff037e24 */ /* 0x000fe200080e06ff */
[----:B-1----:R-:W-:-:S04]  /*00f0*/  LEA R2, P0, R0, UR6, 0x3 ;  /* 0x0000000600027c11 */ /* 0x002fc8000f8018ff */
[----:B------:R-:W-:-:S05]  /*0100*/  LEA.HI.X R3, R0, UR7, R3, 0x3, P0 ;  /* 0x0000000700037c11 */ /* 0x000fca00080f1c03 */
[----:B--2---:R-:W-:Y:S04]  /*0110*/  STG.E.64 desc[UR8][R2.64], R4 ;  /* 0x0000000402007986 */ /* 0x004fe8000c101b08 */
[----:B------:R-:W-:Y:S01]  /*0120*/  STG.E.64 desc[UR8][R2.64+0x800], R4 ;  /* 0x0008000402007986 */ /* 0x000fe2000c101b08 */
[----:B------:R-:W-:Y:S05]  /*0130*/  EXIT ;  /* 0x000000000000794d */ /* 0x000fea0003800000 */
.L_x_181:
[----:B------:R-:W0:Y:S01]  /*0140*/  S2R R0, SR_TID.X ;  /* 0x0000000000007919 */ /* 0x000e220000002100 */
[----:B------:R-:W-:Y:S01]  /*0150*/  IMAD.U32 R2, RZ, RZ, UR7 ;  /* 0x00000007ff027e24 */ /* 0x000fe2000f8e00ff */
[----:B------:R-:W1:Y:S01]  /*0160*/  LDCU.64 UR10, c[0x0][0x388] ;  /* 0x00007100ff0a77ac */ /* 0x000e620008000a00 */
[----:B------:R-:W-:Y:S01]  /*0170*/  IMAD.U32 R6, RZ, RZ, UR7 ;  /* 0x00000007ff067e24 */ /* 0x000fe2000f8e00ff */
[----:B0-----:R-:W-:-:S04]  /*0180*/  ISETP.LT.U32.AND P0, PT, R0, UR6, PT ;  /* 0x0000000600007c0c */ /* 0x001fc8000bf01070 */
[----:B------:R-:W-:Y:S01]  /*0190*/  ISETP.GT.U32.AND.EX P0, PT, R2, RZ, PT, P0 ;  /* 0x000000ff0200720c */ /* 0x000fe20003f04100 */
[C---:B------:R-:W-:Y:S01]  /*01a0*/  VIADD R2, R0.reuse, 0x100 ;  /* 0x0000010000027836 */ /* 0x040fe20000000000 */
[----:B------:R-:W-:-:S04]  /*01b0*/  IADD3 R0, P2, PT, R0, UR4, RZ ;  /* 0x0000000400007c10 */ /* 0x000fc8000ff5e0ff */
[----:B------:R-:W-:Y:S01]  /*01c0*/  ISETP.LT.U32.AND P1, PT, R2, UR6, PT ;  /* 0x0000000602007c0c */ /* 0x000fe2000bf21070 */
[----:B------:R-:W-:Y:S01]  /*01d0*/  IMAD.X R3, RZ, RZ, UR5, P2 ;  /* 0x00000005ff037e24 */ /* 0x000fe200090e06ff */
[----:B-1----:R-:W-:Y:S02]  /*01e0*/  LEA R2, P2, R0, UR10, 0x3 ;  /* 0x0000000a00027c11 */ /* 0x002fe4000f8418ff */
[----:B------:R-:W-:Y:S02]  /*01f0*/  ISETP.GT.U32.AND.EX P1, PT, R6, RZ, PT, P1 ;  /* 0x000000ff0600720c */ /* 0x000fe40003f24110 */
[----:B------:R-:W-:Y:S01]  /*0200*/  LEA.HI.X R3, R0, UR11, R3, 0x3, P2 ;  /* 0x0000000b00037c11 */ /* 0x000fe200090f1c03 */
[----:B------:R-:W0:Y:S04]  /*0210*/  @P0 LDC.64 R4, c[0x0][0x390] ;  /* 0x0000e400ff040b82 */ /* 0x000e280000000a00 */
[----:B0-----:R0:W-:Y:S06]  /*0220*/  @P0 STG.E.64 desc[UR8][R2.64], R4 ;  /* 0x0000000402000986 */ /* 0x0011ec000c101b08 */
[----:B------:R-:W-:Y:S05]  /*0230*/  @!P1 EXIT ;  /* 0x000000000000994d */ /* 0x000fea0003800000 */
[----:B0-----:R-:W0:Y:S02]  /*0240*/  LDC.64 R4, c[0x0][0x390] ;  /* 0x0000e400ff047b82 */ /* 0x001e240000000a00 */
[----:B0-----:R-:W-:Y:S01]  /*0250*/  STG.E.64 desc[UR8][R2.64+0x800], R4 ;  /* 0x0008000402007986 */ /* 0x001fe2000c101b08 */
[----:B------:R-:W-:Y:S05]  /*0260*/  EXIT ;  /* 0x000000000000794d */ /* 0x000fea0003800000 */
.L_x_182:
        /* <DEDUP_REMOVED lines=9> */
.L_x_209:


//--------------------- .text._ZN3cub18CUB_300001_SM_10006detail11EmptyKernelIvEEvv --------------------------
	.section	.text._ZN3cub18CUB_300001_SM_10006detail11EmptyKernelIvEEvv,"ax",@progbits
	.align	128
        .global         _ZN3cub18CUB_300001_SM_10006detail11EmptyKernelIvEEvv
        .type           _ZN3cub18CUB_300001_SM_10006detail11EmptyKernelIvEEvv,@function
        .size           _ZN3cub18CUB_300001_SM_10006detail11EmptyKernelIvEEvv,(.L_x_210 - _ZN3cub18CUB_300001_SM_10006detail11EmptyKernelIvEEvv)
        .other          _ZN3cub18CUB_300001_SM_10006detail11EmptyKernelIvEEvv,@"STO_CUDA_ENTRY STV_DEFAULT"
_ZN3cub18CUB_300001_SM_10006detail11EmptyKernelIvEEvv:
.text._ZN3cub18CUB_300001_SM_10006detail11EmptyKernelIvEEvv:
[----:B------:R-:W-:Y:S01]  /*0000*/  LDC R1, c[0x0][0x37c] ;  /* 0x0000df00ff017b82 */ /* 0x000fe20000000800 */
[----:B------:R-:W-:Y:S05]  /*0010*/  EXIT ;  /* 0x000000000000794d */ /* 0x000fea0003800000 */
.L_x_183:
        /* <DEDUP_REMOVED lines=14> */
.L_x_210:


//--------------------- .text._Z7espertoPddll     --------------------------
	.section	.text._Z7espertoPddll,"ax",@progbits
	.align	128
        .global         _Z7espertoPddll
        .type           _Z7espertoPddll,@function
        .size           _Z7espertoPddll,(.L_x_201 - _Z7espertoPddll)
        .other          _Z7espertoPddll,@"STO_CUDA_ENTRY STV_DEFAULT"
_Z7espertoPddll:
.text._Z7espertoPddll:
[----:B------:R-:W-:Y:S01]  /*0000*/  LDC R1, c[0x0][0x37c] ;  /* 0x0000df00ff017b82 */ /* 0x000fe20000000800 */
[----:B------:R-:W0:Y:S07]  /*0010*/  S2R R3, SR_TID.X ;  /* 0x0000000000037919 */ /* 0x000e2e0000002100 */
[----:B------:R-:W0:Y:S01]  /*0020*/  S2UR UR4, SR_CTAID.X ;  /* 0x00000000000479c3 */ /* 0x000e220000002500 */
[----:B------:R-:W1:Y:S01]  /*0030*/  LDCU.128 UR8, c[0x0][0x390] ;  /* 0x00007200ff0877ac */ /* 0x000e620008000c00 */
[----:B------:R-:W-:Y:S01]  /*0040*/  BSSY.RECONVERGENT B0, `(.L_x_184) ;  /* 0x0000030000007945 */ /* 0x000fe20003800200 */
[----:B------:R-:W-:Y:S01]  /*0050*/  CS2R R4, SRZ ;  /* 0x0000000000047805 */ /* 0x000fe2000001ff00 */
[----:B------:R-:W2:Y:S04]  /*0060*/  LDCU.64 UR6, c[0x0][0x388] ;  /* 0x00007100ff0677ac */ /* 0x000ea80008000a00 */
[----:B------:R-:W0:Y:S08]  /*0070*/  LDC R0, c[0x0][0x360] ;  /* 0x0000d800ff007b82 */ /* 0x000e300000000800 */
[----:B------:R-:W3:Y:S01]  /*0080*/  LDC.64 R10, c[0x0][0x398] ;  /* 0x0000e600ff0a7b82 */ /* 0x000ee20000000a00 */
[----:B0-----:R-:W-:Y:S01]  /*0090*/  IMAD R0, R0, UR4, R3 ;  /* 0x0000000400007c24 */ /* 0x001fe2000f8e0203 */
[----:B------:R-:W0:Y:S03]  /*00a0*/  LDCU.64 UR4, c[0x0][0x358] ;  /* 0x00006b00ff0477ac */ /* 0x000e260008000a00 */
[----:B-1----:R-:W-:-:S02]  /*00b0*/  IMAD R13, R0, UR10, RZ ;  /* 0x0000000a000d7c24 */ /* 0x002fc4000f8e02ff */
[----:B---3--:R-:W-:-:S03]  /*00c0*/  IMAD.WIDE.U32 R10, R0, UR10, R10 ;  /* 0x0000000a000a7c25 */ /* 0x008fc6000f8e000a */
[----:B------:R-:W-:Y:S01]  /*00d0*/  SHF.R.S32.HI R2, RZ, 0x1f, R13 ;  /* 0x0000001fff027819 */ /* 0x000fe2000001140d */
[----:B------:R-:W-:Y:S01]  /*00e0*/  IMAD R11, R0, UR11, R11 ;  /* 0x0000000b000b7c24 */ /* 0x000fe2000f8e020b */
[----:B------:R-:W-:-:S04]  /*00f0*/  ISETP.LT.U32.AND P0, PT, R10, UR8, PT ;  /* 0x000000080a007c0c */ /* 0x000fc8000bf01070 */
[----:B------:R-:W-:-:S04]  /*0100*/  ISETP.LT.AND.EX P0, PT, R11, UR9, PT, P0 ;  /* 0x000000090b007c0c */ /* 0x000fc8000bf01300 */
[----:B------:R-:W-:Y:S02]  /*0110*/  SEL R10, R10, UR8, P0 ;  /* 0x000000080a0a7c07 */ /* 0x000fe40008000000 */
[----:B------:R-:W-:Y:S02]  /*0120*/  SEL R11, R11, UR9, P0 ;  /* 0x000000090b0b7c07 */ /* 0x000fe40008000000 */
[----:B------:R-:W-:-:S04]  /*0130*/  ISETP.GT.U32.AND P0, PT, R10, R13, PT ;  /* 0x0000000d0a00720c */ /* 0x000fc80003f04070 */
[----:B------:R-:W-:-:S13]  /*0140*/  ISETP.GT.AND.EX P0, PT, R11, R2, PT, P0 ;  /* 0x000000020b00720c */ /* 0x000fda0003f04300 */
[----:B0-2---:R-:W-:Y:S05]  /*0150*/  @!P0 BRA `(.L_x_185) ;  /* 0x0000000000788947 */ /* 0x005fea0003800000 */
[----:B------:R-:W-:-:S07]  /*0160*/  CS2R R4, SRZ ;  /* 0x0000000000047805 */ /* 0x000fce000001ff00 */
.L_x_188:
[----:B------:R-:W0:Y:S01]  /*0170*/  I2F.F64 R2, R13 ;  /* 0x0000000d00027312 */ /* 0x000e220000201c00 */
[----:B------:R-:W-:Y:S01]  /*0180*/  BSSY.RECONVERGENT B1, `(.L_x_186) ;  /* 0x0000015000017945 */ /* 0x000fe20003800200 */
[----:B0-----:R-:W-:-:S08]  /*0190*/  DADD R2, R2, 0.5 ;  /* 0x3fe0000002027429 */ /* 0x001fd00000000000 */
[----:B------:R-:W-:-:S08]  /*01a0*/  DMUL R2, R2, UR6 ;  /* 0x0000000602027c28 */ /* 0x000fd00008000000 */
[----:B------:R-:W-:Y:S01]  /*01b0*/  DFMA R6, R2, R2, 1 ;  /* 0x3ff000000206742b */ /* 0x000fe20000000002 */
[----:B------:R-:W-:-:S05]  /*01c0*/  IMAD.MOV.U32 R2, RZ, RZ, 0x1 ;  /* 0x00000001ff027424 */ /* 0x000fca00078e00ff */
[----:B------:R-:W0:Y:S02]  /*01d0*/  MUFU.RCP64H R3, R7 ;  /* 0x0000000700037308 */ /* 0x000e240000001800 */
[----:B0-----:R-:W-:-:S08]  /*01e0*/  DFMA R8, -R6, R2, 1 ;  /* 0x3ff000000608742b */ /* 0x001fd00000000102 */
[----:B------:R-:W-:-:S08]  /*01f0*/  DFMA R8, R8, R8, R8 ;  /* 0x000000080808722b */ /* 0x000fd00000000008 */
[----:B------:R-:W-:-:S08]  /*0200*/  DFMA R8, R2, R8, R2 ;  /* 0x000000080208722b */ /* 0x000fd00000000002 */
[----:B------:R-:W-:-:S08]  /*0210*/  DFMA R2, -R6, R8, 1 ;  /* 0x3ff000000602742b */ /* 0x000fd00000000108 */
[----:B------:R-:W-:-:S08]  /*0220*/  DFMA R2, R8, R2, R8 ;  /* 0x000000020802722b */ /* 0x000fd00000000008 */
[----:B------:R-:W-:-:S08]  /*0230*/  DMUL R8, R2, 4 ;  /* 0x4010000002087828 */ /* 0x000fd00000000000 */
[----:B------:R-:W-:-:S08]  /*0240*/  DFMA R14, -R6, R8, 4 ;  /* 0x40100000060e742b */ /* 0x000fd00000000108 */
[----:B------:R-:W-:-:S10]  /*0250*/  DFMA R2, R2, R14, R8 ;  /* 0x0000000e0202722b */ /* 0x000fd40000000008 */
[----:B------:R-:W-:-:S05]  /*0260*/  FFMA R8, RZ, R7, R3 ;  /* 0x00000007ff087223 */ /* 0x000fca0000000003 */
[----:B------:R-:W-:-:S13]  /*0270*/  FSETP.GT.AND P0, PT, |R8|, 1.469367938527859385e-39, PT ;  /* 0x001000000800780b */ /* 0x000fda0003f04200 */
[----:B------:R-:W-:Y:S05]  /*0280*/  @P0 BRA `(.L_x_187) ;  /* 0x0000000000100947 */ /* 0x000fea0003800000 */
[----:B------:R-:W-:-:S07]  /*0290*/  MOV R12, 0x2b0 ;  /* 0x000002b0000c7802 */ /* 0x000fce0000000f00 */
[----:B------:R-:W-:Y:S05]  /*02a0*/  CALL.REL.NOINC `($__internal_0_$__cuda_sm20_div_rn_f64_full) ;  /* 0x00000000003c7944 */ /* 0x000fea0003c00000 */
[----:B------:R-:W-:Y:S02]  /*02b0*/  IMAD.MOV.U32 R2, RZ, RZ, R16 ;  /* 0x000000ffff027224 */ /* 0x000fe400078e0010 */
[----:B------:R-:W-:-:S07]  /*02c0*/  IMAD.MOV.U32 R3, RZ, RZ, R17 ;  /* 0x000000ffff037224 */ /* 0x000fce00078e0011 */
.L_x_187:
[----:B------:R-:W-:Y:S05]  /*02d0*/  BSYNC.RECONVERGENT B1 ;  /* 0x0000000000017941 */ /* 0x000fea0003800200 */
.L_x_186:
[----:B------:R-:W-:Y:S01]  /*02e0*/  VIADD R13, R13, 0x1 ;  /* 0x000000010d0d7836 */ /* 0x000fe20000000000 */
[----:B------:R-:W-:-:S04]  /*02f0*/  DADD R4, R2, R4 ;  /* 0x0000000002047229 */ /* 0x000fc80000000004 */
[----:B------:R-:W-:Y:S02]  /*0300*/  ISETP.GT.U32.AND P0, PT, R10, R13, PT ;  /* 0x0000000d0a00720c */ /* 0x000fe40003f04070 */
[----:B------:R-:W-:-:S04]  /*0310*/  SHF.R.S32.HI R6, RZ, 0x1f, R13 ;  /* 0x0000001fff067819 */ /* 0x000fc8000001140d */
[----:B------:R-:W-:-:S13]  /*0320*/  ISETP.GT.AND.EX P0, PT, R11, R6, PT, P0 ;  /* 0x000000060b00720c */ /* 0x000fda0003f04300 */
[----:B------:R-:W-:Y:S05]  /*0330*/  @P0 BRA `(.L_x_188) ;  /* 0xfffffffc008c0947 */ /* 0x000fea000383ffff */
.L_x_185:
[----:B------:R-:W-:Y:S05]  /*0340*/  BSYNC.RECONVERGENT B0 ;  /* 0x0000000000007941 */ /* 0x000fea0003800200 */
.L_x_184:
[----:B------:R-:W0:Y:S02]  /*0350*/  LDCU.64 UR8, c[0x0][0x380] ;  /* 0x00007000ff0877ac */ /* 0x000e240008000a00 */
[----:B0-----:R-:W-:-:S04]  /*0360*/  LEA R2, P0, R0, UR8, 0x3 ;  /* 0x0000000800027c11 */ /* 0x001fc8000f8018ff */
[----:B------:R-:W-:-:S05]  /*0370*/  LEA.HI.X R3, R0, UR9, RZ, 0x3, P0 ;  /* 0x0000000900037c11 */ /* 0x000fca00080f1cff */
[----:B------:R-:W-:Y:S01]  /*0380*/  STG.E.64 desc[UR4][R2.64], R4 ;  /* 0x0000000402007986 */ /* 0x000fe2000c101b04 */
[----:B------:R-:W-:Y:S05]  /*0390*/  EXIT ;  /* 0x000000000000794d */ /* 0x000fea0003800000 */
        .weak           $__internal_0_$__cuda_sm20_div_rn_f64_full
        .type           $__internal_0_$__cuda_sm20_div_rn_f64_full,@function
        .size           $__internal_0_$__cuda_sm20_div_rn_f64_full,(.L_x_201 - $__internal_0_$__cuda_sm20_div_rn_f64_full)
$__internal_0_$__cuda_sm20_div_rn_f64_full:
[C---:B------:R-:W-:Y:S01]  /*03a0*/  FSETP.GEU.AND P0, PT, |R7|.reuse, 1.469367938527859385e-39, PT ;  /* 0x001000000700780b */ /* 0x040fe20003f0e200 */
[----:B------:R-:W-:Y:S01]  /*03b0*/  IMAD.MOV.U32 R8, RZ, RZ, 0x1 ;  /* 0x00000001ff087424 */ /* 0x000fe200078e00ff */
[C---:B------:R-:W-:Y:S01]  /*03c0*/  LOP3.LUT R2, R7.reuse, 0x800fffff, RZ, 0xc0, !PT ;  /* 0x800fffff07027812 */ /* 0x040fe200078ec0ff */
[----:B------:R-:W-:Y:S01]  /*03d0*/  IMAD.MOV.U32 R22, RZ, RZ, 0x40100000 ;  /* 0x40100000ff167424 */ /* 0x000fe200078e00ff */
[----:B------:R-:W-:Y:S01]  /*03e0*/  LOP3.LUT R21, R7, 0x7ff00000, RZ, 0xc0, !PT ;  /* 0x7ff0000007157812 */ /* 0x000fe200078ec0ff */
[----:B------:R-:W-:Y:S01]  /*03f0*/  IMAD.MOV.U32 R20, RZ, RZ, 0x1ca00000 ;  /* 0x1ca00000ff147424 */ /* 0x000fe200078e00ff */
[----:B------:R-:W-:Y:S01]  /*0400*/  LOP3.LUT R3, R2, 0x3ff00000, RZ, 0xfc, !PT ;  /* 0x3ff0000002037812 */ /* 0x000fe200078efcff */
[----:B------:R-:W-:Y:S01]  /*0410*/  IMAD.MOV.U32 R2, RZ, RZ, R6 ;  /* 0x000000ffff027224 */ /* 0x000fe200078e0006 */
[----:B------:R-:W-:Y:S01]  /*0420*/  ISETP.LE.U32.AND P1, PT, R21, 0x40100000, PT ;  /* 0x401000001500780c */ /* 0x000fe20003f23070 */
[----:B------:R-:W-:Y:S01]  /*0430*/  VIADD R23, R22, 0xffffffff ;  /* 0xffffffff16177836 */ /* 0x000fe20000000000 */
[----:B------:R-:W-:Y:S03]  /*0440*/  BSSY.RECONVERGENT B2, `(.L_x_189) ;  /* 0x0000040000027945 */ /* 0x000fe60003800200 */
[----:B------:R-:W-:-:S06]  /*0450*/  @!P0 DMUL R2, R6, 8.98846567431157953865e+307 ;  /* 0x7fe0000006028828 */ /* 0x000fcc0000000000 */
[----:B------:R-:W0:Y:S04]  /*0460*/  MUFU.RCP64H R9, R3 ;  /* 0x0000000300097308 */ /* 0x000e280000001800 */
[----:B------:R-:W-:Y:S02]  /*0470*/  @!P0 LOP3.LUT R21, R3, 0x7ff00000, RZ, 0xc0, !PT ;  /* 0x7ff0000003158812 */ /* 0x000fe400078ec0ff */
[----:B------:R-:W-:-:S03]  /*0480*/  ISETP.GT.U32.AND P0, PT, R23, 0x7feffffe, PT ;  /* 0x7feffffe1700780c */ /* 0x000fc60003f04070 */
[----:B------:R-:W-:-:S05]  /*0490*/  VIADD R23, R21, 0xffffffff ;  /* 0xffffffff15177836 */ /* 0x000fca0000000000 */
[----:B------:R-:W-:Y:S01]  /*04a0*/  ISETP.GT.U32.OR P0, PT, R23, 0x7feffffe, P0 ;  /* 0x7feffffe1700780c */ /* 0x000fe20000704470 */
[----:B0-----:R-:W-:-:S08]  /*04b0*/  DFMA R14, R8, -R2, 1 ;  /* 0x3ff00000080e742b */ /* 0x001fd00000000802 */
[----:B------:R-:W-:-:S08]  /*04c0*/  DFMA R14, R14, R14, R14 ;  /* 0x0000000e0e0e722b */ /* 0x000fd0000000000e */
[----:B------:R-:W-:-:S08]  /*04d0*/  DFMA R14, R8, R14, R8 ;  /* 0x0000000e080e722b */ /* 0x000fd00000000008 */
[----:B------:R-:W-:-:S08]  /*04e0*/  DFMA R8, R14, -R2, 1 ;  /* 0x3ff000000e08742b */ /* 0x000fd00000000802 */
[----:B------:R-:W-:Y:S01]  /*04f0*/  DFMA R14, R14, R8, R14 ;  /* 0x000000080e0e722b */ /* 0x000fe2000000000e */
[----:B------:R-:W-:Y:S01]  /*0500*/  SEL R9, R20, 0x63400000, !P1 ;  /* 0x6340000014097807 */ /* 0x000fe20004800000 */
[----:B------:R-:W-:-:S06]  /*0510*/  IMAD.MOV.U32 R8, RZ, RZ, RZ ;  /* 0x000000ffff087224 */ /* 0x000fcc00078e00ff */
[----:B------:R-:W-:-:S08]  /*0520*/  DMUL R16, R14, R8 ;  /* 0x000000080e107228 */ /* 0x000fd00000000000 */
[----:B------:R-:W-:-:S08]  /*0530*/  DFMA R18, R16, -R2, R8 ;  /* 0x800000021012722b */ /* 0x000fd00000000008 */
[----:B------:R-:W-:Y:S01]  /*0540*/  DFMA R14, R14, R18, R16 ;  /* 0x000000120e0e722b */ /* 0x000fe20000000010 */
[----:B------:R-:W-:Y:S10]  /*0550*/  @P0 BRA `(.L_x_190) ;  /* 0x0000000000740947 */ /* 0x000ff40003800000 */
[----:B------:R-:W-:Y:S01]  /*0560*/  LOP3.LUT R18, R7, 0x7ff00000, RZ, 0xc0, !PT ;  /* 0x7ff0000007127812 */ /* 0x000fe200078ec0ff */
[----:B------:R-:W-:-:S03]  /*0570*/  IMAD.MOV.U32 R16, RZ, RZ, 0x40100000 ;  /* 0x40100000ff107424 */ /* 0x000fc600078e00ff */
[----:B------:R-:W-:Y:S01]  /*0580*/  ISETP.LE.U32.AND P0, PT, R18, 0x40100000, PT ;  /* 0x401000001200780c */ /* 0x000fe20003f03070 */
[----:B------:R-:W-:-:S05]  /*0590*/  IMAD.MOV R17, RZ, RZ, -R18 ;  /* 0x000000ffff117224 */ /* 0x000fca00078e0a12 */
[----:B------:R-:W-:Y:S02]  /*05a0*/  VIADDMNMX R16, R17, R16, 0xb9600000, !PT ;  /* 0xb960000011107446 */ /* 0x000fe40007800110 */
[----:B------:R-:W-:Y:S01]  /*05b0*/  SEL R17, R20, 0x63400000, !P0 ;  /* 0x6340000014117807 */ /* 0x000fe20004000000 */
[----:B------:R-:W-:Y:S01]  /*05c0*/  IMAD.MOV.U32 R20, RZ, RZ, RZ ;  /* 0x000000ffff147224 */ /* 0x000fe200078e00ff */
[----:B------:R-:W-:-:S05]  /*05d0*/  VIMNMX R16, PT, PT, R16, 0x46a00000, PT ;  /* 0x46a0000010107848 */ /* 0x000fca0003fe0100 */
[----:B------:R-:W-:-:S04]  /*05e0*/  IMAD.IADD R18, R16, 0x1, -R17 ;  /* 0x0000000110127824 */ /* 0x000fc800078e0a11 */
[----:B------:R-:W-:-:S06]  /*05f0*/  VIADD R21, R18, 0x7fe00000 ;  /* 0x7fe0000012157836 */ /* 0x000fcc0000000000 */
[----:B------:R-:W-:-:S10]  /*0600*/  DMUL R16, R14, R20 ;  /* 0x000000140e107228 */ /* 0x000fd40000000000 */
[----:B------:R-:W-:-:S13]  /*0610*/  FSETP.GTU.AND P0, PT, |R17|, 1.469367938527859385e-39, PT ;  /* 0x001000001100780b */ /* 0x000fda0003f0c200 */
[----:B------:R-:W-:Y:S05]  /*0620*/  @P0 BRA `(.L_x_191) ;  /* 0x0000000000840947 */ /* 0x000fea0003800000 */
[----:B------:R-:W-:Y:S01]  /*0630*/  DFMA R2, R14, -R2, R8 ;  /* 0x800000020e02722b */ /* 0x000fe20000000008 */
[----:B------:R-:W-:-:S09]  /*0640*/  IMAD.MOV.U32 R20, RZ, RZ, RZ ;  /* 0x000000ffff147224 */ /* 0x000fd200078e00ff */
[C---:B------:R-:W-:Y:S02]  /*0650*/  FSETP.NEU.AND P0, PT, R3.reuse, RZ, PT ;  /* 0x000000ff0300720b */ /* 0x040fe40003f0d000 */
[----:B------:R-:W-:-:S04]  /*0660*/  LOP3.LUT R7, R3, 0x80000000, R7, 0x48, !PT ;  /* 0x8000000003077812 */ /* 0x000fc800078e4807 */
[----:B------:R-:W-:-:S07]  /*0670*/  LOP3.LUT R21, R7, R21, RZ, 0xfc, !PT ;  /* 0x0000001507157212 */ /* 0x000fce00078efcff */
[----:B------:R-:W-:Y:S05]  /*0680*/  @!P0 BRA `(.L_x_191) ;  /* 0x00000000006c8947 */ /* 0x000fea0003800000 */
[----:B------:R-:W-:Y:S02]  /*0690*/  IMAD.MOV R3, RZ, RZ, -R18 ;  /* 0x000000ffff037224 */ /* 0x000fe400078e0a12 */
[----:B------:R-:W-:-:S06]  /*06a0*/  IMAD.MOV.U32 R2, RZ, RZ, RZ ;  /* 0x000000ffff027224 */ /* 0x000fcc00078e00ff */
[----:B------:R-:W-:Y:S02]  /*06b0*/  DFMA R2, R16, -R2, R14 ;  /* 0x800000021002722b */ /* 0x000fe4000000000e */
[----:B------:R-:W-:-:S04]  /*06c0*/  DMUL.RP R14, R14, R20 ;  /* 0x000000140e0e7228 */ /* 0x000fc80000008000 */
[----:B------:R-:W-:-:S04]  /*06d0*/  IADD3 R2, PT, PT, -R18, -0x43300000, RZ ;  /* 0xbcd0000012027810 */ /* 0x000fc80007ffe1ff */
[----:B------:R-:W-:Y:S02]  /*06e0*/  FSETP.NEU.AND P0, PT, |R3|, R2, PT ;  /* 0x000000020300720b */ /* 0x000fe40003f0d200 */
[----:B------:R-:W-:Y:S02]  /*06f0*/  LOP3.LUT R7, R15, R7, RZ, 0x3c, !PT ;  /* 0x000000070f077212 */ /* 0x000fe400078e3cff */
[----:B------:R-:W-:Y:S02]  /*0700*/  FSEL R16, R14, R16, !P0 ;  /* 0x000000100e107208 */ /* 0x000fe40004000000 */
[----:B------:R-:W-:Y:S01]  /*0710*/  FSEL R17, R7, R17, !P0 ;  /* 0x0000001107117208 */ /* 0x000fe20004000000 */
[----:B------:R-:W-:Y:S06]  /*0720*/  BRA `(.L_x_191) ;  /* 0x0000000000447947 */ /* 0x000fec0003800000 */
.L_x_190:
[----:B------:R-:W-:-:S14]  /*0730*/  DSETP.NAN.AND P0, PT, R6, R6, PT ;  /* 0x000000060600722a */ /* 0x000fdc0003f08000 */
[----:B------:R-:W-:Y:S05]  /*0740*/  @P0 BRA `(.L_x_192) ;  /* 0x0000000000340947 */ /* 0x000fea0003800000 */
[----:B------:R-:W-:Y:S01]  /*0750*/  ISETP.NE.AND P0, PT, R22, R21, PT ;  /* 0x000000151600720c */ /* 0x000fe20003f05270 */
[----:B------:R-:W-:Y:S02]  /*0760*/  IMAD.MOV.U32 R16, RZ, RZ, 0x0 ;  /* 0x00000000ff107424 */ /* 0x000fe400078e00ff */
[----:B------:R-:W-:-:S10]  /*0770*/  IMAD.MOV.U32 R17, RZ, RZ, -0x80000 ;  /* 0xfff80000ff117424 */ /* 0x000fd400078e00ff */
[----:B------:R-:W-:Y:S05]  /*0780*/  @!P0 BRA `(.L_x_191) ;  /* 0x00000000002c8947 */ /* 0x000fea0003800000 */
[----:B------:R-:W-:Y:S02]  /*0790*/  ISETP.NE.AND P0, PT, R22, 0x7ff00000, PT ;  /* 0x7ff000001600780c */ /* 0x000fe40003f05270 */
[----:B------:R-:W-:Y:S02]  /*07a0*/  LOP3.LUT R6, R7, 0x40100000, RZ, 0x3c, !PT ;  /* 0x4010000007067812 */ /* 0x000fe400078e3cff */
[----:B------:R-:W-:Y:S02]  /*07b0*/  ISETP.EQ.OR P0, PT, R21, RZ, !P0 ;  /* 0x000000ff1500720c */ /* 0x000fe40004702670 */
[----:B------:R-:W-:-:S11]  /*07c0*/  LOP3.LUT R17, R6, 0x80000000, RZ, 0xc0, !PT ;  /* 0x8000000006117812 */ /* 0x000fd600078ec0ff */
[----:B------:R-:W-:Y:S01]  /*07d0*/  @P0 LOP3.LUT R2, R17, 0x7ff00000, RZ, 0xfc, !PT ;  /* 0x7ff0000011020812 */ /* 0x000fe200078efcff */
[----:B------:R-:W-:Y:S02]  /*07e0*/  @!P0 IMAD.MOV.U32 R16, RZ, RZ, RZ ;  /* 0x000000ffff108224 */ /* 0x000fe400078e00ff */
[----:B------:R-:W-:Y:S02]  /*07f0*/  @P0 IMAD.MOV.U32 R16, RZ, RZ, RZ ;  /* 0x000000ffff100224 */ /* 0x000fe400078e00ff */
[----:B------:R-:W-:Y:S01]  /*0800*/  @P0 IMAD.MOV.U32 R17, RZ, RZ, R2 ;  /* 0x000000ffff110224 */ /* 0x000fe200078e0002 */
[----:B------:R-:W-:Y:S06]  /*0810*/  BRA `(.L_x_191) ;  /* 0x0000000000087947 */ /* 0x000fec0003800000 */
.L_x_192:
[----:B------:R-:W-:Y:S01]  /*0820*/  LOP3.LUT R17, R7, 0x80000, RZ, 0xfc, !PT ;  /* 0x0008000007117812 */ /* 0x000fe200078efcff */
[----:B------:R-:W-:-:S07]  /*0830*/  IMAD.MOV.U32 R16, RZ, RZ, R6 ;  /* 0x000000ffff107224 */ /* 0x000fce00078e0006 */
.L_x_191:
[----:B------:R-:W-:Y:S05]  /*0840*/  BSYNC.RECONVERGENT B2 ;  /* 0x0000000000027941 */ /* 0x000fea0003800200 */
.L_x_189:
[----:B------:R-:W-:Y:S02]  /*0850*/  IMAD.MOV.U32 R2, RZ, RZ, R12 ;  /* 0x000000ffff027224 */ /* 0x000fe400078e000c */
[----:B------:R-:W-:-:S04]  /*0860*/  IMAD.MOV.U32 R3, RZ, RZ, 0x0 ;  /* 0x00000000ff037424 */ /* 0x000fc800078e00ff */
[----:B------:R-:W-:Y:S05]  /*0870*/  RET.REL.NODEC R2 `(_Z7espertoPddll) ;  /* 0xfffffff402e07950 */ /* 0x000fea0003c3ffff */
.L_x_193:
        /* <DEDUP_REMOVED lines=16> */
.L_x_201:


//--------------------- .text._Z7ingenuoPddl      --------------------------
	.section	.text._Z7ingenuoPddl,"ax",@progbits
	.align	128
        .global         _Z7ingenuoPddl
        .type           _Z7ingenuoPddl,@function
        .size           _Z7ingenuoPddl,(.L_x_202 - _Z7ingenuoPddl)
        .other          _Z7ingenuoPddl,@"STO_CUDA_ENTRY STV_DEFAULT"
_Z7ingenuoPddl:
.text._Z7ingenuoPddl:
[----:B------:R-:W-:Y:S01]  /*0000*/  LDC R1, c[0x0][0x37c] ;  /* 0x0000df00ff017b82 */ /* 0x000fe20000000800 */
[----:B------:R-:W0:Y:S07]  /*0010*/  S2R R3, SR_TID.X ;  /* 0x0000000000037919 */ /* 0x000e2e0000002100 */
[----:B------:R-:W0:Y:S01]  /*0020*/  S2UR UR4, SR_CTAID.X ;  /* 0x00000000000479c3 */ /* 0x000e220000002500 */
[----:B------:R-:W1:Y:S07]  /*0030*/  LDCU.64 UR6, c[0x0][0x390] ;  /* 0x00007200ff0677ac */ /* 0x000e6e0008000a00 */
[----:B------:R-:W0:Y:S02]  /*0040*/  LDC R0, c[0x0][0x360] ;  /* 0x0000d800ff007b82 */ /* 0x000e240000000800 */
[----:B0-----:R-:W-:-:S05]  /*0050*/  IMAD R0, R0, UR4, R3 ;  /* 0x0000000400007c24 */ /* 0x001fca000f8e0203 */
[----:B-1----:R-:W-:-:S04]  /*0060*/  ISETP.GE.U32.AND P0, PT, R0, UR6, PT ;  /* 0x0000000600007c0c */ /* 0x002fc8000bf06070 */
[----:B------:R-:W-:-:S13]  /*0070*/  ISETP.GE.AND.EX P0, PT, RZ, UR7, PT, P0 ;  /* 0x00000007ff007c0c */ /* 0x000fda000bf06300 */
[----:B------:R-:W-:Y:S05]  /*0080*/  @P0 EXIT ;  /* 0x000000000000094d */ /* 0x000fea0003800000 */
[----:B------:R-:W0:Y:S01]  /*0090*/  I2F.F64.U32 R2, R0 ;  /* 0x0000000000027312 */ /* 0x000e220000201800 */
[----:B------:R-:W1:Y:S01]  /*00a0*/  LDCU.64 UR4, c[0x0][0x388] ;  /* 0x00007100ff0477ac */ /* 0x000e620008000a00 */
[----:B------:R-:W-:Y:S01]  /*00b0*/  BSSY.RECONVERGENT B0, `(.L_x_194) ;  /* 0x0000014000007945 */ /* 0x000fe20003800200 */
[----:B0-----:R-:W-:-:S08]  /*00c0*/  DADD R2, R2, 0.5 ;  /* 0x3fe0000002027429 */ /* 0x001fd00000000000 */
[----:B-1----:R-:W-:Y:S01]  /*00d0*/  DMUL R2, R2, UR4 ;  /* 0x0000000402027c28 */ /* 0x002fe20008000000 */
[----:B------:R-:W0:Y:S07]  /*00e0*/  LDCU.64 UR4, c[0x0][0x358] ;  /* 0x00006b00ff0477ac */ /* 0x000e2e0008000a00 */
[----:B------:R-:W-:Y:S01]  /*00f0*/  DFMA R4, R2, R2, 1 ;  /* 0x3ff000000204742b */ /* 0x000fe20000000002 */
[----:B------:R-:W-:-:S05]  /*0100*/  IMAD.MOV.U32 R2, RZ, RZ, 0x1 ;  /* 0x00000001ff027424 */ /* 0x000fca00078e00ff */
[----:B------:R-:W1:Y:S02]  /*0110*/  MUFU.RCP64H R3, R5 ;  /* 0x0000000500037308 */ /* 0x000e640000001800 */
[----:B-1----:R-:W-:-:S08]  /*0120*/  DFMA R6, -R4, R2, 1 ;  /* 0x3ff000000406742b */ /* 0x002fd00000000102 */
        /* <DEDUP_REMOVED lines=9> */
[----:B0-----:R-:W-:Y:S05]  /*01c0*/  @P0 BRA `(.L_x_195) ;  /* 0x0000000000080947 */ /* 0x001fea0003800000 */
[----:B------:R-:W-:-:S07]  /*01d0*/  MOV R6, 0x1f0 ;  /* 0x000001f000067802 */ /* 0x000fce0000000f00 */
[----:B------:R-:W-:Y:S05]  /*01e0*/  CALL.REL.NOINC `($__internal_1_$__cuda_sm20_div_rn_f64_full) ;  /* 0x0000000000187944 */ /* 0x000fea0003c00000 */
.L_x_195:
[----:B------:R-:W-:Y:S05]  /*01f0*/  BSYNC.RECONVERGENT B0 ;  /* 0x0000000000007941 */ /* 0x000fea0003800200 */
.L_x_194:
[----:B------:R-:W0:Y:S02]  /*0200*/  LDCU.64 UR6, c[0x0][0x380] ;  /* 0x00007000ff0677ac */ /* 0x000e240008000a00 */
[----:B0-----:R-:W-:-:S04]  /*0210*/  LEA R4, P0, R0, UR6, 0x3 ;  /* 0x0000000600047c11 */ /* 0x001fc8000f8018ff */
[----:B------:R-:W-:-:S05]  /*0220*/  LEA.HI.X R5, R0, UR7, RZ, 0x3, P0 ;  /* 0x0000000700057c11 */ /* 0x000fca00080f1cff */
[----:B------:R-:W-:Y:S01]  /*0230*/  STG.E.64 desc[UR4][R4.64], R2 ;  /* 0x0000000204007986 */ /* 0x000fe2000c101b04 */
[----:B------:R-:W-:Y:S05]  /*0240*/  EXIT ;  /* 0x000000000000794d */ /* 0x000fea0003800000 */
        .weak           $__internal_1_$__cuda_sm20_div_rn_f64_full
        .type           $__internal_1_$__cuda_sm20_div_rn_f64_full,@function
        .size           $__internal_1_$__cuda_sm20_div_rn_f64_full,(.L_x_202 - $__internal_1_$__cuda_sm20_div_rn_f64_full)
$__internal_1_$__cuda_sm20_div_rn_f64_full:
        /* <DEDUP_REMOVED lines=9> */
[----:B------:R-:W-:Y:S01]  /*02e0*/  IMAD.MOV.U32 R16, RZ, RZ, R14 ;  /* 0x000000ffff107224 */ /* 0x000fe200078e000e */
[----:B------:R-:W-:Y:S01]  /*02f0*/  BSSY.RECONVERGENT B1, `(.L_x_196) ;  /* 0x0000041000017945 */ /* 0x000fe20003800200 */
[----:B------:R-:W-:-:S02]  /*0300*/  VIADD R18, R17, 0xffffffff ;  /* 0xffffffff11127836 */ /* 0x000fc40000000000 */
        /* <DEDUP_REMOVED lines=20> */
[----:B------:R-:W-:Y:S02]  /*0450*/  IMAD.MOV R13, RZ, RZ, -R14 ;  /* 0x000000ffff0d7224 */ /* 0x000fe400078e0a0e */
[----:B------:R-:W-:Y:S01]  /*0460*/  IMAD.MOV.U32 R14, RZ, RZ, RZ ;  /* 0x000000ffff0e7224 */ /* 0x000fe200078e00ff */
[----:B------:R-:W-:Y:S02]  /*0470*/  SEL R7, R7, 0x63400000, !P0 ;  /* 0x6340000007077807 */ /* 0x000fe40004000000 */
[----:B------:R-:W-:-:S04]  /*0480*/  VIADDMNMX R12, R13, R12, 0xb9600000, !PT ;  /* 0xb96000000d0c7446 */ /* 0x000fc8000780010c */
        /* <DEDUP_REMOVED lines=12> */
[----:B------:R-:W-:Y:S01]  /*0550*/  IMAD.MOV R3, RZ, RZ, -R7 ;  /* 0x000000ffff037224 */ /* 0x000fe200078e0a07 */
[----:B------:R-:W-:Y:S01]  /*0560*/  IADD3 R7, PT, PT, -R7, -0x43300000, RZ ;  /* 0xbcd0000007077810 */ /* 0x000fe20007ffe1ff */
[----:B------:R-:W-:-:S06]  /*0570*/  IMAD.MOV.U32 R2, RZ, RZ, RZ ;  /* 0x000000ffff027224 */ /* 0x000fcc00078e00ff */
[----:B------:R-:W-:Y:S02]  /*0580*/  DFMA R2, R12, -R2, R10 ;  /* 0x800000020c02722b */ /* 0x000fe4000000000a */
[----:B------:R-:W-:-:S08]  /*0590*/  DMUL.RP R10, R10, R14 ;  /* 0x0000000e0a0a7228 */ /* 0x000fd00000008000 */
[----:B------:R-:W-:Y:S02]  /*05a0*/  FSETP.NEU.AND P0, PT, |R3|, R7, PT ;  /* 0x000000070300720b */ /* 0x000fe40003f0d200 */
[----:B------:R-:W-:Y:S02]  /*05b0*/  LOP3.LUT R5, R11, R5, RZ, 0x3c, !PT ;  /* 0x000000050b057212 */ /* 0x000fe400078e3cff */
[----:B------:R-:W-:Y:S02]  /*05c0*/  FSEL R12, R10, R12, !P0 ;  /* 0x0000000c0a0c7208 */ /* 0x000fe40004000000 */
[----:B------:R-:W-:Y:S01]  /*05d0*/  FSEL R13, R5, R13, !P0 ;  /* 0x0000000d050d7208 */ /* 0x000fe20004000000 */
[----:B------:R-:W-:Y:S06]  /*05e0*/  BRA `(.L_x_198) ;  /* 0x0000000000447947 */ /* 0x000fec0003800000 */
.L_x_197:
        /* <DEDUP_REMOVED lines=15> */
.L_x_199:
[----:B------:R-:W-:Y:S01]  /*06e0*/  LOP3.LUT R13, R5, 0x80000, RZ, 0xfc, !PT ;  /* 0x00080000050d7812 */ /* 0x000fe200078efcff */
[----:B------:R-:W-:-:S07]  /*06f0*/  IMAD.MOV.U32 R12, RZ, RZ, R4 ;  /* 0x000000ffff0c7224 */ /* 0x000fce00078e0004 */
.L_x_198:
[----:B------:R-:W-:Y:S05]  /*0700*/  BSYNC.RECONVERGENT B1 ;  /* 0x0000000000017941 */ /* 0x000fea0003800200 */
.L_x_196:
[----:B------:R-:W-:Y:S02]  /*0710*/  IMAD.MOV.U32 R7, RZ, RZ, 0x0 ;  /* 0x00000000ff077424 */ /* 0x000fe400078e00ff */
[----:B------:R-:W-:Y:S02]  /*0720*/  IMAD.MOV.U32 R2, RZ, RZ, R12 ;  /* 0x000000ffff027224 */ /* 0x000fe400078e000c */
[----:B------:R-:W-:Y:S01]  /*0730*/  IMAD.MOV.U32 R3, RZ, RZ, R13 ;  /* 0x000000ffff037224 */ /* 0x000fe200078e000d */
[----:B------:R-:W-:Y:S06]  /*0740*/  RET.REL.NODEC R6 `(_Z7ingenuoPddl) ;  /* 0xfffffff8062c7950 */ /* 0x000fec0003c3ffff */
.L_x_200:
        /* <DEDUP_REMOVED lines=11> */
.L_x_202:


//--------------------- .nv.shared._ZN3cub18CUB_300001_SM_10006detail6reduce28DeviceReduceSingleTileKernelINS2_10policy_hubIdyN4cuda3std3__44plusIdEEE10Policy1000EPdSC_iS9_ddNS7_10__identityEEEvT0_T1_T2_T3_T4_T6_ --------------------------
	.section	.nv.shared._ZN3cub18CUB_300001_SM_10006detail6reduce28DeviceReduceSingleTileKernelINS2_10policy_hubIdyN4cuda3std3__44plusIdEEE10Policy1000EPdSC_iS9_ddNS7_10__identityEEEvT0_T1_T2_T3_T4_T6_,"aw",@nobits
	.sectionflags	@""
	.align	8
.nv.shared._ZN3cub18CUB_300001_SM_10006detail6reduce28DeviceReduceSingleTileKernelINS2_10policy_hubIdyN4cuda3std3__44plusIdEEE10Policy1000EPdSC_iS9_ddNS7_10__identityEEEvT0_T1_T2_T3_T4_T6_:
	.zero		1176


//--------------------- .nv.shared.reserved.0     --------------------------
	.section	.nv.shared.reserved.0,"aw",@nobits
	.weak		__nv_reservedSMEM_offset_0_alias
	.size		__nv_reservedSMEM_offset_0_alias, 0, 64
	.other		__nv_reservedSMEM_offset_0_alias,@"STO_CUDA_RESERVED_SHARED STV_DEFAULT"
__nv_reservedSMEM_offset_0_alias:
	.zero		0
	.zero		64


//--------------------- .nv.global                --------------------------
	.section	.nv.global,"aw",@nobits
.nv.global:
	.type		_ZN34_INTERNAL_cda3e989_4_k_cu_edbcf2646thrust24THRUST_300001_SM_1000_NS3seqE,@object
	.size		_ZN34_INTERNAL_cda3e989_4_k_cu_edbcf2646thrust24THRUST_300001_SM_1000_NS3seqE,(_ZN34_INTERNAL_cda3e989_4_k_cu_edbcf2644cuda3std3__48in_placeE - _ZN34_INTERNAL_cda3e989_4_k_cu_edbcf2646thrust24THRUST_300001_SM_1000_NS3seqE)
_ZN34_INTERNAL_cda3e989_4_k_cu_edbcf2646thrust24THRUST_300001_SM_1000_NS3seqE:
	.zero		1
	.type		_ZN34_INTERNAL_cda3e989_4_k_cu_edbcf2644cuda3std3__48in_placeE,@object
	.size		_ZN34_INTERNAL_cda3e989_4_k_cu_edbcf2644cuda3std3__48in_placeE,(_ZN34_INTERNAL_cda3e989_4_k_cu_edbcf2644cuda3std6ranges3__45__cpo4sizeE - _ZN34_INTERNAL_cda3e989_4_k_cu_edbcf2644cuda3std3__48in_placeE)
_ZN34_INTERNAL_cda3e989_4_k_cu_edbcf2644cuda3std3__48in_placeE:
	.zero		1
	.type		_ZN34_INTERNAL_cda3e989_4_k_cu_edbcf2644cuda3std6ranges3__45__cpo4sizeE,@object
	.size		_ZN34_INTERNAL_cda3e989_4_k_cu_edbcf2644cuda3std6ranges3__45__cpo4sizeE,(_ZN34_INTERNAL_cda3e989_4_k_cu_edbcf2646thrust24THRUST_300001_SM_1000_NS12placeholders2_3E - _ZN34_INTERNAL_cda3e989_4_k_cu_edbcf2644cuda3std6ranges3__45__cpo4sizeE)
_ZN34_INTERNAL_cda3e989_4_k_cu_edbcf2644cuda3std6ranges3__45__cpo4sizeE:
	.zero		1
	.type		_ZN34_INTERNAL_cda3e989_4_k_cu_edbcf2646thrust24THRUST_300001_SM_1000_NS12placeholders2_3E,@object
	.size		_ZN34_INTERNAL_cda3e989_4_k_cu_edbcf2646thrust24THRUST_300001_SM_1000_NS12placeholders2_3E,(_ZN34_INTERNAL_cda3e989_4_k_cu_edbcf2644cuda3std3__45__cpo6cbeginE - _ZN34_INTERNAL_cda3e989_4_k_cu_edbcf2646thrust24THRUST_300001_SM_1000_NS12placeholders2_3E)
_ZN34_INTERNAL_cda3e989_4_k_cu_edbcf2646thrust24THRUST_300001_SM_1000_NS12placeholders2_3E:
	.zero		1
	.type		_ZN34_INTERNAL_cda3e989_4_k_cu_edbcf2644cuda3std3__45__cpo6cbeginE,@object
	.size		_ZN34_INTERNAL_cda3e989_4_k_cu_edbcf2644cuda3std3__45__cpo6cbeginE,(_ZN34_INTERNAL_cda3e989_4_k_cu_edbcf2644cuda3std6ranges3__45__cpo6cbeginE - _ZN34_INTERNAL_cda3e989_4_k_cu_edbcf2644cuda3std3__45__cpo6cbeginE)
_ZN34_INTERNAL_cda3e989_4_k_cu_edbcf2644cuda3std3__45__cpo6cbeginE:
	.zero		1
	.type		_ZN34_INTERNAL_cda3e989_4_k_cu_edbcf2644cuda3std6ranges3__45__cpo6cbeginE,@object
	.size		_ZN34_INTERNAL_cda3e989_4_k_cu_edbcf2644cuda3std6ranges3__45__cpo6cbeginE,(_ZN34_INTERNAL_cda3e989_4_k_cu_edbcf2646thrust24THRUST_300001_SM_1000_NS12placeholders2_7E - _ZN34_INTERNAL_cda3e989_4_k_cu_edbcf2644cuda3std6ranges3__45__cpo6cbeginE)
_ZN34_INTERNAL_cda3e989_4_k_cu_edbcf2644cuda3std6ranges3__45__cpo6cbeginE:
	.zero		1
	.type		_ZN34_INTERNAL_cda3e989_4_k_cu_edbcf2646thrust24THRUST_300001_SM_1000_NS12placeholders2_7E,@object
	.size		_ZN34_INTERNAL_cda3e989_4_k_cu_edbcf2646thrust24THRUST_300001_SM_1000_NS12placeholders2_7E,(_ZN34_INTERNAL_cda3e989_4_k_cu_edbcf2644cuda3std3__45__cpo7crbeginE - _ZN34_INTERNAL_cda3e989_4_k_cu_edbcf2646thrust24THRUST_300001_SM_1000_NS12placeholders2_7E)
_ZN34_INTERNAL_cda3e989_4_k_cu_edbcf2646thrust24THRUST_300001_SM_1000_NS12placeholders2_7E:
	.zero		1
	.type		_ZN34_INTERNAL_cda3e989_4_k_cu_edbcf2644cuda3std3__45__cpo7crbeginE,@object
	.size		_ZN34_INTERNAL_cda3e989_4_k_cu_edbcf2644cuda3std3__45__cpo7crbeginE,(_ZN34_INTERNAL_cda3e989_4_k_cu_edbcf2644cuda3std6ranges3__45__cpo4nextE - _ZN34_INTERNAL_cda3e989_4_k_cu_edbcf2644cuda3std3__45__cpo7crbeginE)
_ZN34_INTERNAL_cda3e989_4_k_cu_edbcf2644cuda3std3__45__cpo7crbeginE:
	.zero		1
	.type		_ZN34_INTERNAL_cda3e989_4_k_cu_edbcf2644cuda3std6ranges3__45__cpo4nextE,@object
	.size		_ZN34_INTERNAL_cda3e989_4_k_cu_edbcf2644cuda3std6ranges3__45__cpo4nextE,(_ZN34_INTERNAL_cda3e989_4_k_cu_edbcf2644cuda3std6ranges3__45__cpo4swapE - _ZN34_INTERNAL_cda3e989_4_k_cu_edbcf2644cuda3std6ranges3__45__cpo4nextE)
_ZN34_INTERNAL_cda3e989_4_k_cu_edbcf2644cuda3std6ranges3__45__cpo4nextE:
	.zero		1
	.type		_ZN34_INTERNAL_cda3e989_4_k_cu_edbcf2644cuda3std6ranges3__45__cpo4swapE,@object
	.size		_ZN34_INTERNAL_cda3e989_4_k_cu_edbcf2644cuda3std6ranges3__45__cpo4swapE,(_ZN34_INTERNAL_cda3e989_4_k_cu_edbcf2646thrust24THRUST_300001_SM_1000_NS8cuda_cub10par_nosyncE - _ZN34_INTERNAL_cda3e989_4_k_cu_edbcf2644cuda3std6ranges3__45__cpo4swapE)
_ZN34_INTERNAL_cda3e989_4_k_cu_edbcf2644cuda3std6ranges3__45__cpo4swapE:
	.zero		1
	.type		_ZN34_INTERNAL_cda3e989_4_k_cu_edbcf2646thrust24THRUST_300001_SM_1000_NS8cuda_cub10par_nosyncE,@object
	.size		_ZN34_INTERNAL_cda3e989_4_k_cu_edbcf2646thrust24THRUST_300001_SM_1000_NS8cuda_cub10par_nosyncE,(_ZN34_INTERNAL_cda3e989_4_k_cu_edbcf2646thrust24THRUST_300001_SM_1000_NS12placeholders2_9E - _ZN34_INTERNAL_cda3e989_4_k_cu_edbcf2646thrust24THRUST_300001_SM_1000_NS8cuda_cub10par_nosyncE)
_ZN34_INTERNAL_cda3e989_4_k_cu_edbcf2646thrust24THRUST_300001_SM_1000_NS8cuda_cub10par_nosyncE:
	.zero		1
	.type		_ZN34_INTERNAL_cda3e989_4_k_cu_edbcf2646thrust24THRUST_300001_SM_1000_NS12placeholders2_9E,@object
	.size		_ZN34_INTERNAL_cda3e989_4_k_cu_edbcf2646thrust24THRUST_300001_SM_1000_NS12placeholders2_9E,(_ZN34_INTERNAL_cda3e989_4_k_cu_edbcf2644cuda3std3__436_GLOBAL__N__cda3e989_4_k_cu_edbcf2646ignoreE - _ZN34_INTERNAL_cda3e989_4_k_cu_edbcf2646thrust24THRUST_300001_SM_1000_NS12placeholders2_9E)
_ZN34_INTERNAL_cda3e989_4_k_cu_edbcf2646thrust24THRUST_300001_SM_1000_NS12placeholders2_9E:
	.zero		1
	.type		_ZN34_INTERNAL_cda3e989_4_k_cu_edbcf2644cuda3std3__436_GLOBAL__N__cda3e989_4_k_cu_edbcf2646ignoreE,@object
	.size		_ZN34_INTERNAL_cda3e989_4_k_cu_edbcf2644cuda3std3__436_GLOBAL__N__cda3e989_4_k_cu_edbcf2646ignoreE,(_ZN34_INTERNAL_cda3e989_4_k_cu_edbcf2644cuda3std6ranges3__45__cpo4dataE - _ZN34_INTERNAL_cda3e989_4_k_cu_edbcf2644cuda3std3__436_GLOBAL__N__cda3e989_4_k_cu_edbcf2646ignoreE)
_ZN34_INTERNAL_cda3e989_4_k_cu_edbcf2644cuda3std3__436_GLOBAL__N__cda3e989_4_k_cu_edbcf2646ignoreE:
	.zero		1
	.type		_ZN34_INTERNAL_cda3e989_4_k_cu_edbcf2644cuda3std6ranges3__45__cpo4dataE,@object
	.size		_ZN34_INTERNAL_cda3e989_4_k_cu_edbcf2644cuda3std6ranges3__45__cpo4dataE,(_ZN34_INTERNAL_cda3e989_4_k_cu_edbcf2646thrust24THRUST_300001_SM_1000_NS12placeholders2_1E - _ZN34_INTERNAL_cda3e989_4_k_cu_edbcf2644cuda3std6ranges3__45__cpo4dataE)
_ZN34_INTERNAL_cda3e989_4_k_cu_edbcf2644cuda3std6ranges3__45__cpo4dataE:
	.zero		1
	.type		_ZN34_INTERNAL_cda3e989_4_k_cu_edbcf2646thrust24THRUST_300001_SM_1000_NS12placeholders2_1E,@object
	.size		_ZN34_INTERNAL_cda3e989_4_k_cu_edbcf2646thrust24THRUST_300001_SM_1000_NS12placeholders2_1E,(_ZN34_INTERNAL_cda3e989_4_k_cu_edbcf2644cuda3std3__45__cpo5beginE - _ZN34_INTERNAL_cda3e989_4_k_cu_edbcf2646thrust24THRUST_300001_SM_1000_NS12placeholders2_1E)
_ZN34_INTERNAL_cda3e989_4_k_cu_edbcf2646thrust24THRUST_300001_SM_1000_NS12placeholders2_1E:
	.zero		1
	.type		_ZN34_INTERNAL_cda3e989_4_k_cu_edbcf2644cuda3std3__45__cpo5beginE,@object
	.size		_ZN34_INTERNAL_cda3e989_4_k_cu_edbcf2644cuda3std3__45__cpo5beginE,(_ZN34_INTERNAL_cda3e989_4_k_cu_edbcf2644cuda3std6ranges3__45__cpo5beginE - _ZN34_INTERNAL_cda3e989_4_k_cu_edbcf2644cuda3std3__45__cpo5beginE)
_ZN34_INTERNAL_cda3e989_4_k_cu_edbcf2644cuda3std3__45__cpo5beginE:
	.zero		1
	.type		_ZN34_INTERNAL_cda3e989_4_k_cu_edbcf2644cuda3std6ranges3__45__cpo5beginE,@object
	.size		_ZN34_INTERNAL_cda3e989_4_k_cu_edbcf2644cuda3std6ranges3__45__cpo5beginE,(_ZN34_INTERNAL_cda3e989_4_k_cu_edbcf2646thrust24THRUST_300001_SM_1000_NS12placeholders2_5E - _ZN34_INTERNAL_cda3e989_4_k_cu_edbcf2644cuda3std6ranges3__45__cpo5beginE)
_ZN34_INTERNAL_cda3e989_4_k_cu_edbcf2644cuda3std6ranges3__45__cpo5beginE:
	.zero		1
	.type		_ZN34_INTERNAL_cda3e989_4_k_cu_edbcf2646thrust24THRUST_300001_SM_1000_NS12placeholders2_5E,@object
	.size		_ZN34_INTERNAL_cda3e989_4_k_cu_edbcf2646thrust24THRUST_300001_SM_1000_NS12placeholders2_5E,(_ZN34_INTERNAL_cda3e989_4_k_cu_edbcf2644cuda3std3__45__cpo6rbeginE - _ZN34_INTERNAL_cda3e989_4_k_cu_edbcf2646thrust24THRUST_300001_SM_1000_NS12placeholders2_5E)
_ZN34_INTERNAL_cda3e989_4_k_cu_edbcf2646thrust24THRUST_300001_SM_1000_NS12placeholders2_5E:
	.zero		1
	.type		_ZN34_INTERNAL_cda3e989_4_k_cu_edbcf2644cuda3std3__45__cpo6rbeginE,@object
	.size		_ZN34_INTERNAL_cda3e989_4_k_cu_edbcf2644cuda3std3__45__cpo6rbeginE,(_ZN34_INTERNAL_cda3e989_4_k_cu_edbcf2644cuda3std6ranges3__45__cpo7advanceE - _ZN34_INTERNAL_cda3e989_4_k_cu_edbcf2644cuda3std3__45__cpo6rbeginE)
_ZN34_INTERNAL_cda3e989_4_k_cu_edbcf2644cuda3std3__45__cpo6rbeginE:
	.zero		1
	.type		_ZN34_INTERNAL_cda3e989_4_k_cu_edbcf2644cuda3std6ranges3__45__cpo7advanceE,@object
	.size		_ZN34_INTERNAL_cda3e989_4_k_cu_edbcf2644cuda3std6ranges3__45__cpo7advanceE,(_ZN34_INTERNAL_cda3e989_4_k_cu_edbcf2644cuda3std3__47nulloptE - _ZN34_INTERNAL_cda3e989_4_k_cu_edbcf2644cuda3std6ranges3__45__cpo7advanceE)
_ZN34_INTERNAL_cda3e989_4_k_cu_edbcf2644cuda3std6ranges3__45__cpo7advanceE:
	.zero		1
	.type		_ZN34_INTERNAL_cda3e989_4_k_cu_edbcf2644cuda3std3__47nulloptE,@object
	.size		_ZN34_INTERNAL_cda3e989_4_k_cu_edbcf2644cuda3std3__47nulloptE,(_ZN34_INTERNAL_cda3e989_4_k_cu_edbcf2644cuda3std6ranges3__45__cpo8distanceE - _ZN34_INTERNAL_cda3e989_4_k_cu_edbcf2644cuda3std3__47nulloptE)
_ZN34_INTERNAL_cda3e989_4_k_cu_edbcf2644cuda3std3__47nulloptE:
	.zero		1
	.type		_ZN34_INTERNAL_cda3e989_4_k_cu_edbcf2644cuda3std6ranges3__45__cpo8distanceE,@object
	.size		_ZN34_INTERNAL_cda3e989_4_k_cu_edbcf2644cuda3std6ranges3__45__cpo8distanceE,(_ZN34_INTERNAL_cda3e989_4_k_cu_edbcf2646thrust24THRUST_300001_SM_1000_NS12placeholders3_10E - _ZN34_INTERNAL_cda3e989_4_k_cu_edbcf2644cuda3std6ranges3__45__cpo8distanceE)
_ZN34_INTERNAL_cda3e989_4_k_cu_edbcf2644cuda3std6ranges3__45__cpo8distanceE:
	.zero		1
	.type		_ZN34_INTERNAL_cda3e989_4_k_cu_edbcf2646thrust24THRUST_300001_SM_1000_NS12placeholders3_10E,@object
	.size		_ZN34_INTERNAL_cda3e989_4_k_cu_edbcf2646thrust24THRUST_300001_SM_1000_NS12placeholders3_10E,(_ZN34_INTERNAL_cda3e989_4_k_cu_edbcf2644cuda3std3__419piecewise_constructE - _ZN34_INTERNAL_cda3e989_4_k_cu_edbcf2646thrust24THRUST_300001_SM_1000_NS12placeholders3_10E)
_ZN34_INTERNAL_cda3e989_4_k_cu_edbcf2646thrust24THRUST_300001_SM_1000_NS12placeholders3_10E:
	.zero		1
	.type		_ZN34_INTERNAL_cda3e989_4_k_cu_edbcf2644cuda3std3__419piecewise_constructE,@object
	.size		_ZN34_INTERNAL_cda3e989_4_k_cu_edbcf2644cuda3std3__419piecewise_constructE,(_ZN34_INTERNAL_cda3e989_4_k_cu_edbcf2644cuda3std6ranges3__45__cpo5cdataE - _ZN34_INTERNAL_cda3e989_4_k_cu_edbcf2644cuda3std3__419piecewise_constructE)
_ZN34_INTERNAL_cda3e989_4_k_cu_edbcf2644cuda3std3__419piecewise_constructE:
	.zero		1
	.type		_ZN34_INTERNAL_cda3e989_4_k_cu_edbcf2644cuda3std6ranges3__45__cpo5cdataE,@object
	.size		_ZN34_INTERNAL_cda3e989_4_k_cu_edbcf2644cuda3std6ranges3__45__cpo5cdataE,(_ZN34_INTERNAL_cda3e989_4_k_cu_edbcf2646thrust24THRUST_300001_SM_1000_NS12placeholders2_2E - _ZN34_INTERNAL_cda3e989_4_k_cu_edbcf2644cuda3std6ranges3__45__cpo5cdataE)
_ZN34_INTERNAL_cda3e989_4_k_cu_edbcf2644cuda3std6ranges3__45__cpo5cdataE:
	.zero		1
	.type		_ZN34_INTERNAL_cda3e989_4_k_cu_edbcf2646thrust24THRUST_300001_SM_1000_NS12placeholders2_2E,@object
	.size		_ZN34_INTERNAL_cda3e989_4_k_cu_edbcf2646thrust24THRUST_300001_SM_1000_NS12placeholders2_2E,(_ZN34_INTERNAL_cda3e989_4_k_cu_edbcf2644cuda3std3__45__cpo3endE - _ZN34_INTERNAL_cda3e989_4_k_cu_edbcf2646thrust24THRUST_300001_SM_1000_NS12placeholders2_2E)
_ZN34_INTERNAL_cda3e989_4_k_cu_edbcf2646thrust24THRUST_300001_SM_1000_NS12placeholders2_2E:
	.zero		1
	.type		_ZN34_INTERNAL_cda3e989_4_k_cu_edbcf2644cuda3std3__45__cpo3endE,@object
	.size		_ZN34_INTERNAL_cda3e989_4_k_cu_edbcf2644cuda3std3__45__cpo3endE,(_ZN34_INTERNAL_cda3e989_4_k_cu_edbcf2644cuda3std6ranges3__45__cpo3endE - _ZN34_INTERNAL_cda3e989_4_k_cu_edbcf2644cuda3std3__45__cpo3endE)
_ZN34_INTERNAL_cda3e989_4_k_cu_edbcf2644cuda3std3__45__cpo3endE:
	.zero		1
	.type		_ZN34_INTERNAL_cda3e989_4_k_cu_edbcf2644cuda3std6ranges3__45__cpo3endE,@object
	.size		_ZN34_INTERNAL_cda3e989_4_k_cu_edbcf2644cuda3std6ranges3__45__cpo3endE,(_ZN34_INTERNAL_cda3e989_4_k_cu_edbcf2646thrust24THRUST_300001_SM_1000_NS12placeholders2_6E - _ZN34_INTERNAL_cda3e989_4_k_cu_edbcf2644cuda3std6ranges3__45__cpo3endE)
_ZN34_INTERNAL_cda3e989_4_k_cu_edbcf2644cuda3std6ranges3__45__cpo3endE:
	.zero		1
	.type		_ZN34_INTERNAL_cda3e989_4_k_cu_edbcf2646thrust24THRUST_300001_SM_1000_NS12placeholders2_6E,@object
	.size		_ZN34_INTERNAL_cda3e989_4_k_cu_edbcf2646thrust24THRUST_300001_SM_1000_NS12placeholders2_6E,(_ZN34_INTERNAL_cda3e989_4_k_cu_edbcf2644cuda3std3__45__cpo4rendE - _ZN34_INTERNAL_cda3e989_4_k_cu_edbcf2646thrust24THRUST_300001_SM_1000_NS12placeholders2_6E)
_ZN34_INTERNAL_cda3e989_4_k_cu_edbcf2646thrust24THRUST_300001_SM_1000_NS12placeholders2_6E:
	.zero		1
	.type		_ZN34_INTERNAL_cda3e989_4_k_cu_edbcf2644cuda3std3__45__cpo4rendE,@object
	.size		_ZN34_INTERNAL_cda3e989_4_k_cu_edbcf2644cuda3std3__45__cpo4rendE,(_ZN34_INTERNAL_cda3e989_4_k_cu_edbcf2644cuda3std6ranges3__45__cpo9iter_swapE - _ZN34_INTERNAL_cda3e989_4_k_cu_edbcf2644cuda3std3__45__cpo4rendE)
_ZN34_INTERNAL_cda3e989_4_k_cu_edbcf2644cuda3std3__45__cpo4rendE:
	.zero		1
	.type		_ZN34_INTERNAL_cda3e989_4_k_cu_edbcf2644cuda3std6ranges3__45__cpo9iter_swapE,@object
	.size		_ZN34_INTERNAL_cda3e989_4_k_cu_edbcf2644cuda3std6ranges3__45__cpo9iter_swapE,(_ZN34_INTERNAL_cda3e989_4_k_cu_edbcf2644cuda3std3__48unexpectE - _ZN34_INTERNAL_cda3e989_4_k_cu_edbcf2644cuda3std6ranges3__45__cpo9iter_swapE)
_ZN34_INTERNAL_cda3e989_4_k_cu_edbcf2644cuda3std6ranges3__45__cpo9iter_swapE:
	.zero		1
	.type		_ZN34_INTERNAL_cda3e989_4_k_cu_edbcf2644cuda3std3__48unexpectE,@object
	.size		_ZN34_INTERNAL_cda3e989_4_k_cu_edbcf2644cuda3std3__48unexpectE,(_ZN34_INTERNAL_cda3e989_4_k_cu_edbcf2646thrust24THRUST_300001_SM_1000_NS8cuda_cub3parE - _ZN34_INTERNAL_cda3e989_4_k_cu_edbcf2644cuda3std3__48unexpectE)
_ZN34_INTERNAL_cda3e989_4_k_cu_edbcf2644cuda3std3__48unexpectE:
	.zero		1
	.type		_ZN34_INTERNAL_cda3e989_4_k_cu_edbcf2646thrust24THRUST_300001_SM_1000_NS8cuda_cub3parE,@object
	.size		_ZN34_INTERNAL_cda3e989_4_k_cu_edbcf2646thrust24THRUST_300001_SM_1000_NS8cuda_cub3parE,(_ZN34_INTERNAL_cda3e989_4_k_cu_edbcf2646thrust24THRUST_300001_SM_1000_NS12placeholders2_4E - _ZN34_INTERNAL_cda3e989_4_k_cu_edbcf2646thrust24THRUST_300001_SM_1000_NS8cuda_cub3parE)
_ZN34_INTERNAL_cda3e989_4_k_cu_edbcf2646thrust24THRUST_300001_SM_1000_NS8cuda_cub3parE:
	.zero		1
	.type		_ZN34_INTERNAL_cda3e989_4_k_cu_edbcf2646thrust24THRUST_300001_SM_1000_NS12placeholders2_4E,@object
	.size		_ZN34_INTERNAL_cda3e989_4_k_cu_edbcf2646thrust24THRUST_300001_SM_1000_NS12placeholders2_4E,(_ZN34_INTERNAL_cda3e989_4_k_cu_edbcf2644cuda3std3__45__cpo4cendE - _ZN34_INTERNAL_cda3e989_4_k_cu_edbcf2646thrust24THRUST_300001_SM_1000_NS12placeholders2_4E)
_ZN34_INTERNAL_cda3e989_4_k_cu_edbcf2646thrust24THRUST_300001_SM_1000_NS12placeholders2_4E:
	.zero		1
	.type		_ZN34_INTERNAL_cda3e989_4_k_cu_edbcf2644cuda3std3__45__cpo4cendE,@object
	.size		_ZN34_INTERNAL_cda3e989_4_k_cu_edbcf2644cuda3std3__45__cpo4cendE,(_ZN34_INTERNAL_cda3e989_4_k_cu_edbcf2644cuda3std6ranges3__45__cpo4cendE - _ZN34_INTERNAL_cda3e989_4_k_cu_edbcf2644cuda3std3__45__cpo4cendE)
_ZN34_INTERNAL_cda3e989_4_k_cu_edbcf2644cuda3std3__45__cpo4cendE:
	.zero		1
	.type		_ZN34_INTERNAL_cda3e989_4_k_cu_edbcf2644cuda3std6ranges3__45__cpo4cendE,@object
	.size		_ZN34_INTERNAL_cda3e989_4_k_cu_edbcf2644cuda3std6ranges3__45__cpo4cendE,(_ZN34_INTERNAL_cda3e989_4_k_cu_edbcf2644cuda3std3__420unreachable_sentinelE - _ZN34_INTERNAL_cda3e989_4_k_cu_edbcf2644cuda3std6ranges3__45__cpo4cendE)
_ZN34_INTERNAL_cda3e989_4_k_cu_edbcf2644cuda3std6ranges3__45__cpo4cendE:
	.zero		1
	.type		_ZN34_INTERNAL_cda3e989_4_k_cu_edbcf2644cuda3std3__420unreachable_sentinelE,@object
	.size		_ZN34_INTERNAL_cda3e989_4_k_cu_edbcf2644cuda3std3__420unreachable_sentinelE,(_ZN34_INTERNAL_cda3e989_4_k_cu_edbcf2644cuda3std6ranges3__45__cpo5ssizeE - _ZN34_INTERNAL_cda3e989_4_k_cu_edbcf2644cuda3std3__420unreachable_sentinelE)
_ZN34_INTERNAL_cda3e989_4_k_cu_edbcf2644cuda3std3__420unreachable_sentinelE:
	.zero		1
	.type		_ZN34_INTERNAL_cda3e989_4_k_cu_edbcf2644cuda3std6ranges3__45__cpo5ssizeE,@object
	.size		_ZN34_INTERNAL_cda3e989_4_k_cu_edbcf2644cuda3std6ranges3__45__cpo5ssizeE,(_ZN34_INTERNAL_cda3e989_4_k_cu_edbcf2646thrust24THRUST_300001_SM_1000_NS12placeholders2_8E - _ZN34_INTERNAL_cda3e989_4_k_cu_edbcf2644cuda3std6ranges3__45__cpo5ssizeE)
_ZN34_INTERNAL_cda3e989_4_k_cu_edbcf2644cuda3std6ranges3__45__cpo5ssizeE:
	.zero		1
	.type		_ZN34_INTERNAL_cda3e989_4_k_cu_edbcf2646thrust24THRUST_300001_SM_1000_NS12placeholders2_8E,@object
	.size		_ZN34_INTERNAL_cda3e989_4_k_cu_edbcf2646thrust24THRUST_300001_SM_1000_NS12placeholders2_8E,(_ZN34_INTERNAL_cda3e989_4_k_cu_edbcf2644cuda3std3__45__cpo5crendE - _ZN34_INTERNAL_cda3e989_4_k_cu_edbcf2646thrust24THRUST_300001_SM_1000_NS12placeholders2_8E)
_ZN34_INTERNAL_cda3e989_4_k_cu_edbcf2646thrust24THRUST_300001_SM_1000_NS12placeholders2_8E:
	.zero		1
	.type		_ZN34_INTERNAL_cda3e989_4_k_cu_edbcf2644cuda3std3__45__cpo5crendE,@object
	.size		_ZN34_INTERNAL_cda3e989_4_k_cu_edbcf2644cuda3std3__45__cpo5crendE,(_ZN34_INTERNAL_cda3e989_4_k_cu_edbcf2644cuda3std6ranges3__45__cpo4prevE - _ZN34_INTERNAL_cda3e989_4_k_cu_edbcf2644cuda3std3__45__cpo5crendE)
_ZN34_INTERNAL_cda3e989_4_k_cu_edbcf2644cuda3std3__45__cpo5crendE:
	.zero		1
	.type		_ZN34_INTERNAL_cda3e989_4_k_cu_edbcf2644cuda3std6ranges3__45__cpo4prevE,@object
	.size		_ZN34_INTERNAL_cda3e989_4_k_cu_edbcf2644cuda3std6ranges3__45__cpo4prevE,(_ZN34_INTERNAL_cda3e989_4_k_cu_edbcf2644cuda3std6ranges3__45__cpo9iter_moveE - _ZN34_INTERNAL_cda3e989_4_k_cu_edbcf2644cuda3std6ranges3__45__cpo4prevE)
_ZN34_INTERNAL_cda3e989_4_k_cu_edbcf2644cuda3std6ranges3__45__cpo4prevE:
	.zero		1
	.type		_ZN34_INTERNAL_cda3e989_4_k_cu_edbcf2644cuda3std6ranges3__45__cpo9iter_moveE,@object
	.size		_ZN34_INTERNAL_cda3e989_4_k_cu_edbcf2644cuda3std6ranges3__45__cpo9iter_moveE,(_ZN34_INTERNAL_cda3e989_4_k_cu_edbcf2646thrust24THRUST_300001_SM_1000_NS6system6detail10sequential3seqE - _ZN34_INTERNAL_cda3e989_4_k_cu_edbcf2644cuda3std6ranges3__45__cpo9iter_moveE)
_ZN34_INTERNAL_cda3e989_4_k_cu_edbcf2644cuda3std6ranges3__45__cpo9iter_moveE:
	.zero		1
	.type		_ZN34_INTERNAL_cda3e989_4_k_cu_edbcf2646thrust24THRUST_300001_SM_1000_NS6system6detail10sequential3seqE,@object
	.size		_ZN34_INTERNAL_cda3e989_4_k_cu_edbcf2646thrust24THRUST_300001_SM_1000_NS6system6detail10sequential3seqE,(.L_31 - _ZN34_INTERNAL_cda3e989_4_k_cu_edbcf2646thrust24THRUST_300001_SM_1000_NS6system6detail10sequential3seqE)
_ZN34_INTERNAL_cda3e989_4_k_cu_edbcf2646thrust24THRUST_300001_SM_1000_NS6system6detail10sequential3seqE:
	.zero		1
.L_31:


//--------------------- .nv.shared._ZN3cub18CUB_300001_SM_10006detail6reduce18DeviceReduceKernelINS2_10policy_hubIdyN4cuda3std3__44plusIdEEE10Policy1000EN6thrust24THRUST_300001_SM_1000_NS6detail15normal_iteratorINSD_10device_ptrIdEEEEyS9_dNS7_10__identityEEEvT0_PT3_T1_NS0_13GridEvenShareISN_EET2_T4_ --------------------------
	.section	.nv.shared._ZN3cub18CUB_300001_SM_10006detail6reduce18DeviceReduceKernelINS2_10policy_hubIdyN4cuda3std3__44plusIdEEE10Policy1000EN6thrust24THRUST_300001_SM_1000_NS6detail15normal_iteratorINSD_10device_ptrIdEEEEyS9_dNS7_10__identityEEEvT0_PT3_T1_NS0_13GridEvenShareISN_EET2_T4_,"aw",@nobits
	.sectionflags	@""
	.align	8
.nv.shared._ZN3cub18CUB_300001_SM_10006detail6reduce18DeviceReduceKernelINS2_10policy_hubIdyN4cuda3std3__44plusIdEEE10Policy1000EN6thrust24THRUST_300001_SM_1000_NS6detail15normal_iteratorINSD_10device_ptrIdEEEEyS9_dNS7_10__identityEEEvT0_PT3_T1_NS0_13GridEvenShareISN_EET2_T4_:
	.zero		1176


//--------------------- .nv.shared._ZN3cub18CUB_300001_SM_10006detail6reduce28DeviceReduceSingleTileKernelINS2_10policy_hubIdyN4cuda3std3__44plusIdEEE10Policy1000EN6thrust24THRUST_300001_SM_1000_NS6detail15normal_iteratorINSD_10device_ptrIdEEEEPdyS9_ddNS7_10__identityEEEvT0_T1_T2_T3_T4_T6_ --------------------------
	.section	.nv.shared._ZN3cub18CUB_300001_SM_10006detail6reduce28DeviceReduceSingleTileKernelINS2_10policy_hubIdyN4cuda3std3__44plusIdEEE10Policy1000EN6thrust24THRUST_300001_SM_1000_NS6detail15normal_iteratorINSD_10device_ptrIdEEEEPdyS9_ddNS7_10__identityEEEvT0_T1_T2_T3_T4_T6_,"aw",@nobits
	.sectionflags	@""
	.align	8
.nv.shared._ZN3cub18CUB_300001_SM_10006detail6reduce28DeviceReduceSingleTileKernelINS2_10policy_hubIdyN4cuda3std3__44plusIdEEE10Policy1000EN6thrust24THRUST_300001_SM_1000_NS6detail15normal_iteratorINSD_10device_ptrIdEEEEPdyS9_ddNS7_10__identityEEEvT0_T1_T2_T3_T4_T6_:
	.zero		1176


//--------------------- .nv.shared._ZN3cub18CUB_300001_SM_10006detail6reduce28DeviceReduceSingleTileKernelINS2_10policy_hubIdjN4cuda3std3__44plusIdEEE10Policy1000EPdSC_iS9_ddNS7_10__identityEEEvT0_T1_T2_T3_T4_T6_ --------------------------
	.section	.nv.shared._ZN3cub18CUB_300001_SM_10006detail6reduce28DeviceReduceSingleTileKernelINS2_10policy_hubIdjN4cuda3std3__44plusIdEEE10Policy1000EPdSC_iS9_ddNS7_10__identityEEEvT0_T1_T2_T3_T4_T6_,"aw",@nobits
	.sectionflags	@""
	.align	8
.nv.shared._ZN3cub18CUB_300001_SM_10006detail6reduce28DeviceReduceSingleTileKernelINS2_10policy_hubIdjN4cuda3std3__44plusIdEEE10Policy1000EPdSC_iS9_ddNS7_10__identityEEEvT0_T1_T2_T3_T4_T6_:
	.zero		1216


//--------------------- .nv.shared._ZN3cub18CUB_300001_SM_10006detail6reduce18DeviceReduceKernelINS2_10policy_hubIdjN4cuda3std3__44plusIdEEE10Policy1000EN6thrust24THRUST_300001_SM_1000_NS6detail15normal_iteratorINSD_10device_ptrIdEEEEjS9_dNS7_10__identityEEEvT0_PT3_T1_NS0_13GridEvenShareISN_EET2_T4_ --------------------------
	.section	.nv.shared._ZN3cub18CUB_300001_SM_10006detail6reduce18DeviceReduceKernelINS2_10policy_hubIdjN4cuda3std3__44plusIdEEE10Policy1000EN6thrust24THRUST_300001_SM_1000_NS6detail15normal_iteratorINSD_10device_ptrIdEEEEjS9_dNS7_10__identityEEEvT0_PT3_T1_NS0_13GridEvenShareISN_EET2_T4_,"aw",@nobits
	.sectionflags	@""
	.align	8
.nv.shared._ZN3cub18CUB_300001_SM_10006detail6reduce18DeviceReduceKernelINS2_10policy_hubIdjN4cuda3std3__44plusIdEEE10Policy1000EN6thrust24THRUST_300001_SM_1000_NS6detail15normal_iteratorINSD_10device_ptrIdEEEEjS9_dNS7_10__identityEEEvT0_PT3_T1_NS0_13GridEvenShareISN_EET2_T4_:
	.zero		1216


//--------------------- .nv.shared._ZN3cub18CUB_300001_SM_10006detail6reduce28DeviceReduceSingleTileKernelINS2_10policy_hubIdjN4cuda3std3__44plusIdEEE10Policy1000EN6thrust24THRUST_300001_SM_1000_NS6detail15normal_iteratorINSD_10device_ptrIdEEEEPdjS9_ddNS7_10__identityEEEvT0_T1_T2_T3_T4_T6_ --------------------------
	.section	.nv.shared._ZN3cub18CUB_300001_SM_10006detail6reduce28DeviceReduceSingleTileKernelINS2_10policy_hubIdjN4cuda3std3__44plusIdEEE10Policy1000EN6thrust24THRUST_300001_SM_1000_NS6detail15normal_iteratorINSD_10device_ptrIdEEEEPdjS9_ddNS7_10__identityEEEvT0_T1_T2_T3_T4_T6_,"aw",@nobits
	.sectionflags	@""
	.align	8
.nv.shared._ZN3cub18CUB_300001_SM_10006detail6reduce28DeviceReduceSingleTileKernelINS2_10policy_hubIdjN4cuda3std3__44plusIdEEE10Policy1000EN6thrust24THRUST_300001_SM_1000_NS6detail15normal_iteratorINSD_10device_ptrIdEEEEPdjS9_ddNS7_10__identityEEEvT0_T1_T2_T3_T4_T6_:
	.zero		1216


//--------------------- .nv.constant0._ZN3cub18CUB_300001_SM_10006detail6reduce28DeviceReduceSingleTileKernelINS2_10policy_hubIdyN4cuda3std3__44plusIdEEE10Policy1000EPdSC_iS9_ddNS7_10__identityEEEvT0_T1_T2_T3_T4_T6_ --------------------------
	.section	.nv.constant0._ZN3cub18CUB_300001_SM_10006detail6reduce28DeviceReduceSingleTileKernelINS2_10policy_hubIdyN4cuda3std3__44plusIdEEE10Policy1000EPdSC_iS9_ddNS7_10__identityEEEvT0_T1_T2_T3_T4_T6_,"a",@progbits
	.sectionflags	@""
	.align	4
.nv.constant0._ZN3cub18CUB_300001_SM_10006detail6reduce28DeviceReduceSingleTileKernelINS2_10policy_hubIdyN4cuda3std3__44plusIdEEE10Policy1000EPdSC_iS9_ddNS7_10__identityEEEvT0_T1_T2_T3_T4_T6_:
	.zero		929


//--------------------- .nv.constant0._ZN3cub18CUB_300001_SM_10006detail6reduce18DeviceReduceKernelINS2_10policy_hubIdyN4cuda3std3__44plusIdEEE10Policy1000EN6thrust24THRUST_300001_SM_1000_NS6detail15normal_iteratorINSD_10device_ptrIdEEEEyS9_dNS7_10__identityEEEvT0_PT3_T1_NS0_13GridEvenShareISN_EET2_T4_ --------------------------
	.section	.nv.constant0._ZN3cub18CUB_300001_SM_10006detail6reduce18DeviceReduceKernelINS2_10policy_hubIdyN4cuda3std3__44plusIdEEE10Policy1000EN6thrust24THRUST_300001_SM_1000_NS6detail15normal_iteratorINSD_10device_ptrIdEEEEyS9_dNS7_10__identityEEEvT0_PT3_T1_NS0_13GridEvenShareISN_EET2_T4_,"a",@progbits
	.sectionflags	@""
	.align	4
.nv.constant0._ZN3cub18CUB_300001_SM_10006detail6reduce18DeviceReduceKernelINS2_10policy_hubIdyN4cuda3std3__44plusIdEEE10Policy1000EN6thrust24THRUST_300001_SM_1000_NS6detail15normal_iteratorINSD_10device_ptrIdEEEEyS9_dNS7_10__identityEEEvT0_PT3_T1_NS0_13GridEvenShareISN_EET2_T4_:
	.zero		994


//--------------------- .nv.constant0._ZN3cub18CUB_300001_SM_10006detail6reduce28DeviceReduceSingleTileKernelINS2_10policy_hubIdyN4cuda3std3__44plusIdEEE10Policy1000EN6thrust24THRUST_300001_SM_1000_NS6detail15normal_iteratorINSD_10device_ptrIdEEEEPdyS9_ddNS7_10__identityEEEvT0_T1_T2_T3_T4_T6_ --------------------------
	.section	.nv.constant0._ZN3cub18CUB_300001_SM_10006detail6reduce28DeviceReduceSingleTileKernelINS2_10policy_hubIdyN4cuda3std3__44plusIdEEE10Policy1000EN6thrust24THRUST_300001_SM_1000_NS6detail15normal_iteratorINSD_10device_ptrIdEEEEPdyS9_ddNS7_10__identityEEEvT0_T1_T2_T3_T4_T6_,"a",@progbits
	.sectionflags	@""
	.align	4
.nv.constant0._ZN3cub18CUB_300001_SM_10006detail6reduce28DeviceReduceSingleTileKernelINS2_10policy_hubIdyN4cuda3std3__44plusIdEEE10Policy1000EN6thrust24THRUST_300001_SM_1000_NS6detail15normal_iteratorINSD_10device_ptrIdEEEEPdyS9_ddNS7_10__identityEEEvT0_T1_T2_T3_T4_T6_:
	.zero		937


//--------------------- .nv.constant0._ZN3cub18CUB_300001_SM_10006detail6reduce28DeviceReduceSingleTileKernelINS2_10policy_hubIdjN4cuda3std3__44plusIdEEE10Policy1000EPdSC_iS9_ddNS7_10__identityEEEvT0_T1_T2_T3_T4_T6_ --------------------------
	.section	.nv.constant0._ZN3cub18CUB_300001_SM_10006detail6reduce28DeviceReduceSingleTileKernelINS2_10policy_hubIdjN4cuda3std3__44plusIdEEE10Policy1000EPdSC_iS9_ddNS7_10__identityEEEvT0_T1_T2_T3_T4_T6_,"a",@progbits
	.sectionflags	@""
	.align	4
.nv.constant0._ZN3cub18CUB_300001_SM_10006detail6reduce28DeviceReduceSingleTileKernelINS2_10policy_hubIdjN4cuda3std3__44plusIdEEE10Policy1000EPdSC_iS9_ddNS7_10__identityEEEvT0_T1_T2_T3_T4_T6_:
	.zero		929


//--------------------- .nv.constant0._ZN3cub18CUB_300001_SM_10006detail6reduce18DeviceReduceKernelINS2_10policy_hubIdjN4cuda3std3__44plusIdEEE10Policy1000EN6thrust24THRUST_300001_SM_1000_NS6detail15normal_iteratorINSD_10device_ptrIdEEEEjS9_dNS7_10__identityEEEvT0_PT3_T1_NS0_13GridEvenShareISN_EET2_T4_ --------------------------
	.section	.nv.constant0._ZN3cub18CUB_300001_SM_10006detail6reduce18DeviceReduceKernelINS2_10policy_hubIdjN4cuda3std3__44plusIdEEE10Policy1000EN6thrust24THRUST_300001_SM_1000_NS6detail15normal_iteratorINSD_10device_ptrIdEEEEjS9_dNS7_10__identityEEEvT0_PT3_T1_NS0_13GridEvenShareISN_EET2_T4_,"a",@progbits
	.sectionflags	@""
	.align	4
.nv.constant0._ZN3cub18CUB_300001_SM_10006detail6reduce18DeviceReduceKernelINS2_10policy_hubIdjN4cuda3std3__44plusIdEEE10Policy1000EN6thrust24THRUST_300001_SM_1000_NS6detail15normal_iteratorINSD_10device_ptrIdEEEEjS9_dNS7_10__identityEEEvT0_PT3_T1_NS0_13GridEvenShareISN_EET2_T4_:
	.zero		958


//--------------------- .nv.constant0._ZN3cub18CUB_300001_SM_10006detail6reduce28DeviceReduceSingleTileKernelINS2_10policy_hubIdjN4cuda3std3__44plusIdEEE10Policy1000EN6thrust24THRUST_300001_SM_1000_NS6detail15normal_iteratorINSD_10device_ptrIdEEEEPdjS9_ddNS7_10__identityEEEvT0_T1_T2_T3_T4_T6_ --------------------------
	.section	.nv.constant0._ZN3cub18CUB_300001_SM_10006detail6reduce28DeviceReduceSingleTileKernelINS2_10policy_hubIdjN4cuda3std3__44plusIdEEE10Policy1000EN6thrust24THRUST_300001_SM_1000_NS6detail15normal_iteratorINSD_10device_ptrIdEEEEPdjS9_ddNS7_10__identityEEEvT0_T1_T2_T3_T4_T6_,"a",@progbits
	.sectionflags	@""
	.align	4
.nv.constant0._ZN3cub18CUB_300001_SM_10006detail6reduce28DeviceReduceSingleTileKernelINS2_10policy_hubIdjN4cuda3std3__44plusIdEEE10Policy1000EN6thrust24THRUST_300001_SM_1000_NS6detail15normal_iteratorINSD_10device_ptrIdEEEEPdjS9_ddNS7_10__identityEEEvT0_T1_T2_T3_T4_T6_:
	.zero		929


//--------------------- .nv.constant0._ZN3cub18CUB_300001_SM_10006detail8for_each13static_kernelINS2_12policy_hub_t12policy_500_tEmN6thrust24THRUST_300001_SM_1000_NS8cuda_cub20__uninitialized_fill7functorINS7_10device_ptrIdEEdEEEEvT0_T1_ --------------------------
	.section	.nv.constant0._ZN3cub18CUB_300001_SM_10006detail8for_each13static_kernelINS2_12policy_hub_t12policy_500_tEmN6thrust24THRUST_300001_SM_1000_NS8cuda_cub20__uninitialized_fill7functorINS7_10device_ptrIdEEdEEEEvT0_T1_,"a",@progbits
	.sectionflags	@""
	.align	4
.nv.constant0._ZN3cub18CUB_300001_SM_10006detail8for_each13static_kernelINS2_12policy_hub_t12policy_500_tEmN6thrust24THRUST_300001_SM_1000_NS8cuda_cub20__uninitialized_fill7functorINS7_10device_ptrIdEEdEEEEvT0_T1_:
	.zero		920


//--------------------- .nv.constant0._ZN3cub18CUB_300001_SM_10006detail11EmptyKernelIvEEvv --------------------------
	.section	.nv.constant0._ZN3cub18CUB_300001_SM_10006detail11EmptyKernelIvEEvv,"a",@progbits
	.sectionflags	@""
	.align	4
.nv.constant0._ZN3cub18CUB_300001_SM_10006detail11EmptyKernelIvEEvv:
	.zero		896


//--------------------- .nv.constant0._Z7espertoPddll --------------------------
	.section	.nv.constant0._Z7espertoPddll,"a",@progbits
	.sectionflags	@""
	.align	4
.nv.constant0._Z7espertoPddll:
	.zero		928


//--------------------- .nv.constant0._Z7ingenuoPddl --------------------------
	.section	.nv.constant0._Z7ingenuoPddl,"a",@progbits
	.sectionflags	@""
	.align	4
.nv.constant0._Z7ingenuoPddl:
	.zero		920


//--------------------- SYMBOLS --------------------------

	.type		.nv.reservedSmem.offset0,@object
	.size		.nv.reservedSmem.offset0,0x4
	.type		.nv.reservedSmem.cap,@object
	.size		.nv.reservedSmem.cap,0x4
